	.target	sm_90a

	.elftype	@"ET_EXEC"


//--------------------- .note.nv.tkinfo           --------------------------
	.section	.note.nv.tkinfo,"",@"SHT_NOTE"
	.sectionflags	@"SHF_NOTE_NV_TKINFO"
	.tkinfo
        /*0018*/ 	.word	0x00000002
        /*0030*/ 	.string	""
        /*0030*/ 	.string	"ptxas"
        /*0030*/ 	.string	"Cuda compilation tools, release 13.0, V13.0.88"
        /*0030*/ 	.string	"Build cuda_13.0.r13.0/compiler.36424714_0"
        /*0030*/ 	.string	"-v  -suppress-debug-info  -lineinfo  -arch sm_90a "



//--------------------- .note.nv.cuinfo           --------------------------
	.section	.note.nv.cuinfo,"",@"SHT_NOTE"
	.sectionflags	@"SHF_NOTE_NV_CUINFO"
        /*0018*/ 	.short	0x0002
        /*001a*/ 	.short	0x005a
        /*001c*/ 	.short	0x0082
	.zero		2


//--------------------- .nv.info                  --------------------------
	.section	.nv.info,"",@"SHT_CUDA_INFO"
	.align	4


	//----- nvinfo : EIATTR_REGCOUNT
	.align		4
        /*0000*/ 	.byte	0x04, 0x2f
        /*0002*/ 	.short	(.L_1 - .L_0)
	.align		4
.L_0:
        /*0004*/ 	.word	index@(matmul_kernel)
        /*0008*/ 	.word	0x00000020


	//----- nvinfo : EIATTR_FRAME_SIZE
	.align		4
.L_1:
        /*000c*/ 	.byte	0x04, 0x11
        /*000e*/ 	.short	(.L_3 - .L_2)
	.align		4
.L_2:
        /*0010*/ 	.word	index@(matmul_kernel)
        /*0014*/ 	.word	0x00002990


	//----- nvinfo : EIATTR_MIN_STACK_SIZE
	.align		4
.L_3:
        /*0018*/ 	.byte	0x04, 0x12
        /*001a*/ 	.short	(.L_5 - .L_4)
	.align		4
.L_4:
        /*001c*/ 	.word	index@(matmul_kernel)
        /*0020*/ 	.word	0x00002990
.L_5:


//--------------------- .nv.compat                --------------------------
	.section	.nv.compat,"",@"SHT_CUDA_COMPAT_INFO"
	.align	4
        /*0000*/ 	.byte	0x02, 0x09, 0x01, 0x00, 0x02, 0x02, 0x01, 0x00, 0x02, 0x05, 0x05, 0x00, 0x03, 0x07, 0x01, 0x01
        /*0010*/ 	.byte	0x02, 0x03, 0x00, 0x00, 0x02, 0x06, 0x01, 0x00, 0x04, 0x0b, 0x08, 0x00, 0x00, 0x00, 0x00, 0x00
        /*0020*/ 	.byte	0x00, 0x00, 0x00, 0x00


//--------------------- .nv.info.matmul_kernel    --------------------------
	.section	.nv.info.matmul_kernel,"",@"SHT_CUDA_INFO"
	.sectionflags	@""
	.align	4


	//----- nvinfo : EIATTR_CUDA_API_VERSION
	.align		4
        /*0000*/ 	.byte	0x04, 0x37
        /*0002*/ 	.short	(.L_7 - .L_6)
.L_6:
        /*0004*/ 	.word	0x00000082


	//----- nvinfo : EIATTR_KPARAM_INFO
	.align		4
.L_7:
        /*0008*/ 	.byte	0x04, 0x17
        /*000a*/ 	.short	(.L_9 - .L_8)
.L_8:
        /*000c*/ 	.word	0x00000000
        /*0010*/ 	.short	0x000d
        /*0012*/ 	.short	0x0048
        /*0014*/ 	.byte	0x00, 0xf4, 0x21, 0x00


	//----- nvinfo : EIATTR_KPARAM_INFO
	.align		4
.L_9:
        /*0018*/ 	.byte	0x04, 0x17
        /*001a*/ 	.short	(.L_11 - .L_10)
.L_10:
        /*001c*/ 	.word	0x00000000
        /*0020*/ 	.short	0x000c
        /*0022*/ 	.short	0x0040
        /*0024*/ 	.byte	0x00, 0xf4, 0x21, 0x00


	//----- nvinfo : EIATTR_KPARAM_INFO
	.align		4
.L_11:
        /*0028*/ 	.byte	0x04, 0x17
        /*002a*/ 	.short	(.L_13 - .L_12)
.L_12:
        /*002c*/ 	.word	0x00000000
        /*0030*/ 	.short	0x000b
        /*0032*/ 	.short	0x0038
        /*0034*/ 	.byte	0x00, 0xf0, 0x11, 0x00


	//----- nvinfo : EIATTR_KPARAM_INFO
	.align		4
.L_13:
        /*0038*/ 	.byte	0x04, 0x17
        /*003a*/ 	.short	(.L_15 - .L_14)
.L_14:
        /*003c*/ 	.word	0x00000000
        /*0040*/ 	.short	0x000a
        /*0042*/ 	.short	0x0034
        /*0044*/ 	.byte	0x00, 0xf0, 0x11, 0x00


	//----- nvinfo : EIATTR_KPARAM_INFO
	.align		4
.L_15:
        /*0048*/ 	.byte	0x04, 0x17
        /*004a*/ 	.short	(.L_17 - .L_16)
.L_16:
        /*004c*/ 	.word	0x00000000
        /*0050*/ 	.short	0x0009
        /*0052*/ 	.short	0x0030
        /*0054*/ 	.byte	0x00, 0xf0, 0x11, 0x00


	//----- nvinfo : EIATTR_KPARAM_INFO
	.align		4
.L_17:
        /*0058*/ 	.byte	0x04, 0x17
        /*005a*/ 	.short	(.L_19 - .L_18)
.L_18:
        /*005c*/ 	.word	0x00000000
        /*0060*/ 	.short	0x0008
        /*0062*/ 	.short	0x002c
        /*0064*/ 	.byte	0x00, 0xf0, 0x11, 0x00


	//----- nvinfo : EIATTR_KPARAM_INFO
	.align		4
.L_19:
        /*0068*/ 	.byte	0x04, 0x17
        /*006a*/ 	.short	(.L_21 - .L_20)
.L_20:
        /*006c*/ 	.word	0x00000000
        /*0070*/ 	.short	0x0007
        /*0072*/ 	.short	0x0028
        /*0074*/ 	.byte	0x00, 0xf0, 0x11, 0x00


	//----- nvinfo : EIATTR_KPARAM_INFO
	.align		4
.L_21:
        /*0078*/ 	.byte	0x04, 0x17
        /*007a*/ 	.short	(.L_23 - .L_22)
.L_22:
        /*007c*/ 	.word	0x00000000
        /*0080*/ 	.short	0x0006
        /*0082*/ 	.short	0x0024
        /*0084*/ 	.byte	0x00, 0xf0, 0x11, 0x00


	//----- nvinfo : EIATTR_KPARAM_INFO
	.align		4
.L_23:
        /*0088*/ 	.byte	0x04, 0x17
        /*008a*/ 	.short	(.L_25 - .L_24)
.L_24:
        /*008c*/ 	.word	0x00000000
        /*0090*/ 	.short	0x0005
        /*0092*/ 	.short	0x0020
        /*0094*/ 	.byte	0x00, 0xf0, 0x11, 0x00


	//----- nvinfo : EIATTR_KPARAM_INFO
	.align		4
.L_25:
        /*0098*/ 	.byte	0x04, 0x17
        /*009a*/ 	.short	(.L_27 - .L_26)
.L_26:
        /*009c*/ 	.word	0x00000000
        /*00a0*/ 	.short	0x0004
        /*00a2*/ 	.short	0x001c
        /*00a4*/ 	.byte	0x00, 0xf0, 0x11, 0x00


	//----- nvinfo : EIATTR_KPARAM_INFO
	.align		4
.L_27:
        /*00a8*/ 	.byte	0x04, 0x17
        /*00aa*/ 	.short	(.L_29 - .L_28)
.L_28:
        /*00ac*/ 	.word	0x00000000
        /*00b0*/ 	.short	0x0003
        /*00b2*/ 	.short	0x0018
        /*00b4*/ 	.byte	0x00, 0xf0, 0x11, 0x00


	//----- nvinfo : EIATTR_KPARAM_INFO
	.align		4
.L_29:
        /*00b8*/ 	.byte	0x04, 0x17
        /*00ba*/ 	.short	(.L_31 - .L_30)
.L_30:
        /*00bc*/ 	.word	0x00000000
        /*00c0*/ 	.short	0x0002
        /*00c2*/ 	.short	0x0010
        /*00c4*/ 	.byte	0x00, 0xf4, 0x21, 0x00


	//----- nvinfo : EIATTR_KPARAM_INFO
	.align		4
.L_31:
        /*00c8*/ 	.byte	0x04, 0x17
        /*00ca*/ 	.short	(.L_33 - .L_32)
.L_32:
        /*00cc*/ 	.word	0x00000000
        /*00d0*/ 	.short	0x0001
        /*00d2*/ 	.short	0x0008
        /*00d4*/ 	.byte	0x00, 0xf4, 0x21, 0x00


	//----- nvinfo : EIATTR_KPARAM_INFO
	.align		4
.L_33:
        /*00d8*/ 	.byte	0x04, 0x17
        /*00da*/ 	.short	(.L_35 - .L_34)
.L_34:
        /*00dc*/ 	.word	0x00000000
        /*00e0*/ 	.short	0x0000
        /*00e2*/ 	.short	0x0000
        /*00e4*/ 	.byte	0x00, 0xf4, 0x21, 0x00


	//----- nvinfo : EIATTR_SPARSE_MMA_MASK
	.align		4
.L_35:
        /*00e8*/ 	.byte	0x03, 0x50
        /*00ea*/ 	.short	0x0000


	//----- nvinfo : EIATTR_MAXREG_COUNT
	.align		4
        /*00ec*/ 	.byte	0x03, 0x1b
        /*00ee*/ 	.short	0x00ff


	//----- nvinfo : EIATTR_NUM_BARRIERS
	.align		4
        /*00f0*/ 	.byte	0x02, 0x4c
        /*00f2*/ 	.byte	0x01
	.zero		1


	//----- nvinfo : EIATTR_ANNOTATIONS
	.align		4
        /*00f4*/ 	.byte	0x04, 0x55
        /*00f6*/ 	.short	(.L_37 - .L_36)


	//   ....[0]....
.L_36:
        /*00f8*/ 	.word	0x00000001
        /*00fc*/ 	.byte	0xf0, 0x00, 0x00, 0x00, 0x01, 0x00, 0x00, 0x00, 0x10, 0x01, 0x00, 0x00, 0x01, 0x00, 0x00, 0x00
        /* <DEDUP_REMOVED lines=780> */
        /*31cc*/ 	.byte	0x90, 0xe8, 0x00, 0x00


	//----- nvinfo : EIATTR_MERCURY_ISA_VERSION
	.align		4
.L_37:
        /*31d0*/ 	.byte	0x03, 0x5f
        /*31d2*/ 	.short	0x0101


	//----- nvinfo : EIATTR_EXIT_INSTR_OFFSETS
	.align		4
        /*31d4*/ 	.byte	0x04, 0x1c
        /*31d6*/ 	.short	(.L_39 - .L_38)


	//   ....[0]....
.L_38:
        /*31d8*/ 	.word	0x00046b40


	//   ....[1]....
        /*31dc*/ 	.word	0x00046b70


	//----- nvinfo : EIATTR_REQNTID
	.align		4
.L_39:
        /*31e0*/ 	.byte	0x04, 0x10
        /*31e2*/ 	.short	(.L_41 - .L_40)
.L_40:
        /*31e4*/ 	.word	0x00000040
        /*31e8*/ 	.word	0x00000001
        /*31ec*/ 	.word	0x00000001


	//----- nvinfo : EIATTR_CBANK_PARAM_SIZE
	.align		4
.L_41:
        /*31f0*/ 	.byte	0x03, 0x19
        /*31f2*/ 	.short	0x0050


	//----- nvinfo : EIATTR_PARAM_CBANK
	.align		4
        /*31f4*/ 	.byte	0x04, 0x0a
        /*31f6*/ 	.short	(.L_43 - .L_42)
	.align		4
.L_42:
        /*31f8*/ 	.word	index@(.nv.constant0.matmul_kernel)
        /*31fc*/ 	.short	0x0210
        /*31fe*/ 	.short	0x0050


	//----- nvinfo : EIATTR_SW_WAR
	.align		4
.L_43:
        /*3200*/ 	.byte	0x04, 0x36
        /*3202*/ 	.short	(.L_45 - .L_44)
.L_44:
        /*3204*/ 	.word	0x00000008
.L_45:


//--------------------- .nv.callgraph             --------------------------
	.section	.nv.callgraph,"",@"SHT_CUDA_CALLGRAPH"
	.align	4
	.sectionentsize	8
	.align		4
        /*0000*/ 	.word	0x00000000
	.align		4
        /*0004*/ 	.word	0xffffffff
	.align		4
        /*0008*/ 	.word	0x00000000
	.align		4
        /*000c*/ 	.word	0xfffffffe
	.align		4
        /*0010*/ 	.word	0x00000000
	.align		4
        /*0014*/ 	.word	0xfffffffd
	.align		4
        /*0018*/ 	.word	0x00000000
	.align		4
        /*001c*/ 	.word	0xfffffffc


//--------------------- .text.matmul_kernel       --------------------------
	.section	.text.matmul_kernel,"ax",@progbits
	.align	128
        .global         matmul_kernel
        .type           matmul_kernel,@function
        .size           matmul_kernel,(.L_x_3 - matmul_kernel)
        .other          matmul_kernel,@"STO_CUDA_ENTRY STV_DEFAULT"
matmul_kernel:
.text.matmul_kernel:
[----:B------:R-:W0:Y:S08]  /*0000*/  LDC R1, c[0x0][0x28] ;  /* 0x00000a00ff017b82 */ /* 0x000e300000000800 */
[----:B------:R-:W1:Y:S01]  /*0010*/  LDC.64 R2, c[0x0][0x228] ;  /* 0x00008a00ff027b82 */ /* 0x000e620000000a00 */
[----:B0-----:R-:W-:Y:S01]  /*0020*/  VIADD R1, R1, 0xffffd670 ;  /* 0xffffd67001017836 */ /* 0x001fe20000000000 */
[----:B------:R-:W0:Y:S01]  /*0030*/  S2R R29, SR_TID.X ;  /* 0x00000000001d7919 */ /* 0x000e220000002100 */
[----:B------:R-:W-:Y:S01]  /*0040*/  UMOV UR4, 0x400 ;  /* 0x0000040000047882 */ /* 0x000fe20000000000 */
[----:B------:R-:W-:-:S02]  /*0050*/  CS2R R14, SRZ ;  /* 0x00000000000e7805 */ /* 0x000fc4000001ff00 */
[----:B------:R-:W-:Y:S02]  /*0060*/  CS2R R16, SRZ ;  /* 0x0000000000107805 */ /* 0x000fe4000001ff00 */
[----:B------:R-:W-:Y:S02]  /*0070*/  CS2R R18, SRZ ;  /* 0x0000000000127805 */ /* 0x000fe4000001ff00 */
[----:B------:R-:W-:Y:S01]  /*0080*/  CS2R R20, SRZ ;  /* 0x0000000000147805 */ /* 0x000fe2000001ff00 */
[----:B------:R-:W2:Y:S01]  /*0090*/  LDC R28, c[0x0][0x230] ;  /* 0x00008c00ff1c7b82 */ /* 0x000ea20000000800 */
[----:B------:R-:W-:Y:S02]  /*00a0*/  CS2R R22, SRZ ;  /* 0x0000000000167805 */ /* 0x000fe4000001ff00 */
[----:B------:R-:W-:Y:S02]  /*00b0*/  CS2R R24, SRZ ;  /* 0x0000000000187805 */ /* 0x000fe4000001ff00 */
[----:B------:R-:W-:-:S03]  /*00c0*/  CS2R R26, SRZ ;  /* 0x00000000001a7805 */ /* 0x000fc6000001ff00 */
[----:B------:R-:W3:Y:S01]  /*00d0*/  S2UR UR5, SR_CgaCtaId ;  /* 0x00000000000579c3 */ /* 0x000ee20000008800 */
[----:B-1----:R-:W-:Y:S01]  /*00e0*/  VIADD R0, R3, 0x7f ;  /* 0x0000007f03007836 */ /* 0x002fe20000000000 */
[----:B------:R-:W-:Y:S04]  /*00f0*/  STL [R1+0x10f0], R3 ;  /* 0x0010f00301007387 */ /* 0x000fe80000100800 */
[----:B------:R-:W-:Y:S01]  /*0100*/  SHF.R.S32.HI R5, RZ, 0x1f, R0 ;  /* 0x0000001fff057819 */ /* 0x000fe20000011400 */
[----:B------:R0:W-:Y:S01]  /*0110*/  STL [R1+0x10f4], R2 ;  /* 0x0010f40201007387 */ /* 0x0001e20000100800 */
[----:B--2---:R-:W-:Y:S02]  /*0120*/  VIADD R28, R28, 0x7f ;  /* 0x0000007f1c1c7836 */ /* 0x004fe40000000000 */
[----:B------:R-:W-:Y:S01]  /*0130*/  LEA.HI R5, R5, R0, RZ, 0x7 ;  /* 0x0000000005057211 */ /* 0x000fe200078f38ff */
[----:B------:R-:W-:Y:S03]  /*0140*/  STL [R1+0x70], RZ ;  /* 0x000070ff01007387 */ /* 0x000fe60000100800 */
[----:B------:R-:W-:Y:S01]  /*0150*/  SHF.R.S32.HI R0, RZ, 0x7, R5 ;  /* 0x00000007ff007819 */ /* 0x000fe20000011405 */
[----:B------:R-:W-:Y:S01]  /*0160*/  STL [R1+0x74], RZ ;  /* 0x000074ff01007387 */ /* 0x000fe20000100800 */
[----:B------:R-:W-:Y:S01]  /*0170*/  ULDC.64 UR6, c[0x0][0x208] ;  /* 0x0000820000067ab9 */ /* 0x000fe20000000a00 */
[----:B---3--:R-:W-:-:S02]  /*0180*/  ULEA UR4, UR5, UR4, 0x18 ;  /* 0x0000000405047291 */ /* 0x008fc4000f8ec03f */
[----:B------:R-:W-:Y:S01]  /*0190*/  IMAD.SHL.U32 R0, R0, 0x8, RZ ;  /* 0x0000000800007824 */ /* 0x000fe200078e00ff */
[----:B------:R-:W1:Y:S04]  /*01a0*/  S2R R5, SR_CTAID.X ;  /* 0x0000000000057919 */ /* 0x000e680000002500 */
[-C--:B------:R-:W-:Y:S01]  /*01b0*/  IABS R9, R0.reuse ;  /* 0x0000000000097213 */ /* 0x080fe20000000000 */
[----:B------:R-:W-:Y:S01]  /*01c0*/  STL [R1+0x78], RZ ;  /* 0x000078ff01007387 */ /* 0x000fe20000100800 */
[----:B------:R-:W-:Y:S02]  /*01d0*/  IABS R12, R0 ;  /* 0x00000000000c7213 */ /* 0x000fe40000000000 */
[----:B------:R-:W2:Y:S01]  /*01e0*/  I2F.RP R4, R9 ;  /* 0x0000000900047306 */ /* 0x000ea20000209400 */
[----:B------:R-:W-:Y:S04]  /*01f0*/  STL [R1+0x7c], RZ ;  /* 0x00007cff01007387 */ /* 0x000fe80000100800 */
[----:B------:R-:W-:Y:S04]  /*0200*/  STL [R1+0x60], RZ ;  /* 0x000060ff01007387 */ /* 0x000fe80000100800 */
[----:B------:R-:W-:Y:S04]  /*0210*/  STL [R1+0x64], RZ ;  /* 0x000064ff01007387 */ /* 0x000fe80000100800 */
[----:B------:R-:W-:Y:S01]  /*0220*/  STL [R1+0x68], RZ ;  /* 0x000068ff01007387 */ /* 0x000fe20000100800 */
[----:B--2---:R-:W2:Y:S03]  /*0230*/  MUFU.RCP R4, R4 ;  /* 0x0000000400047308 */ /* 0x004ea60000001000 */
[----:B------:R-:W-:Y:S04]  /*0240*/  STL [R1+0x6c], RZ ;  /* 0x00006cff01007387 */ /* 0x000fe80000100800 */
[----:B------:R-:W-:Y:S01]  /*0250*/  STL [R1+0x50], RZ ;  /* 0x000050ff01007387 */ /* 0x000fe20000100800 */
[----:B-1----:R-:W-:-:S03]  /*0260*/  IABS R10, R5 ;  /* 0x00000005000a7213 */ /* 0x002fc60000000000 */
[----:B------:R-:W-:Y:S04]  /*0270*/  STL [R1+0x54], RZ ;  /* 0x000054ff01007387 */ /* 0x000fe80000100800 */
[----:B------:R-:W-:Y:S01]  /*0280*/  STL [R1+0x58], RZ ;  /* 0x000058ff01007387 */ /* 0x000fe20000100800 */
[----:B--2---:R-:W-:-:S03]  /*0290*/  VIADD R6, R4, 0xffffffe ;  /* 0x0ffffffe04067836 */ /* 0x004fc60000000000 */
[----:B------:R-:W-:Y:S01]  /*02a0*/  STL [R1+0x5c], RZ ;  /* 0x00005cff01007387 */ /* 0x000fe20000100800 */
[----:B------:R-:W-:Y:S01]  /*02b0*/  IMAD.MOV R4, RZ, RZ, -R12 ;  /* 0x000000ffff047224 */ /* 0x000fe200078e0a0c */
[----:B------:R1:W2:Y:S02]  /*02c0*/  F2I.FTZ.U32.TRUNC.NTZ R7, R6 ;  /* 0x0000000600077305 */ /* 0x0002a4000021f000 */
[----:B------:R-:W-:Y:S04]  /*02d0*/  STL [R1+0x40], RZ ;  /* 0x000040ff01007387 */ /* 0x000fe80000100800 */
[----:B------:R-:W-:Y:S01]  /*02e0*/  STL [R1+0x44], RZ ;  /* 0x000044ff01007387 */ /* 0x000fe20000100800 */
[----:B-1----:R-:W-:-:S03]  /*02f0*/  IMAD.MOV.U32 R6, RZ, RZ, RZ ;  /* 0x000000ffff067224 */ /* 0x002fc600078e00ff */
[----:B------:R-:W-:Y:S04]  /*0300*/  STL [R1+0x48], RZ ;  /* 0x000048ff01007387 */ /* 0x000fe80000100800 */
[----:B------:R-:W-:Y:S01]  /*0310*/  STL [R1+0x4c], RZ ;  /* 0x00004cff01007387 */ /* 0x000fe20000100800 */
[----:B--2---:R-:W-:-:S03]  /*0320*/  IMAD.MOV R8, RZ, RZ, -R7 ;  /* 0x000000ffff087224 */ /* 0x004fc600078e0a07 */
[----:B------:R-:W-:Y:S01]  /*0330*/  STL [R1+0x30], RZ ;  /* 0x000030ff01007387 */ /* 0x000fe20000100800 */
[----:B------:R-:W-:Y:S02]  /*0340*/  IMAD R11, R8, R9, RZ ;  /* 0x00000009080b7224 */ /* 0x000fe400078e02ff */
[----:B------:R-:W-:Y:S01]  /*0350*/  IMAD.MOV.U32 R8, RZ, RZ, R10 ;  /* 0x000000ffff087224 */ /* 0x000fe200078e000a */
[----:B------:R-:W-:Y:S01]  /*0360*/  STL [R1+0x34], RZ ;  /* 0x000034ff01007387 */ /* 0x000fe20000100800 */
[----:B------:R-:W-:-:S03]  /*0370*/  IMAD.HI.U32 R7, R7, R11, R6 ;  /* 0x0000000b07077227 */ /* 0x000fc600078e0006 */
[----:B------:R-:W-:Y:S03]  /*0380*/  STL [R1+0x38], RZ ;  /* 0x000038ff01007387 */ /* 0x000fe60000100800 */
[----:B------:R-:W-:Y:S01]  /*0390*/  IMAD.HI.U32 R7, R7, R8, RZ ;  /* 0x0000000807077227 */ /* 0x000fe200078e00ff */
[----:B------:R-:W-:Y:S03]  /*03a0*/  STL [R1+0x3c], RZ ;  /* 0x00003cff01007387 */ /* 0x000fe60000100800 */
[----:B------:R-:W-:Y:S01]  /*03b0*/  IMAD R4, R7, R4, R8 ;  /* 0x0000000407047224 */ /* 0x000fe200078e0208 */
[----:B------:R-:W-:Y:S04]  /*03c0*/  STL [R1+0x20], RZ ;  /* 0x000020ff01007387 */ /* 0x000fe80000100800 */
[----:B------:R-:W-:Y:S01]  /*03d0*/  ISETP.GT.U32.AND P1, PT, R9, R4, PT ;  /* 0x000000040900720c */ /* 0x000fe20003f24070 */
[----:B------:R-:W-:Y:S04]  /*03e0*/  STL [R1+0x24], RZ ;  /* 0x000024ff01007387 */ /* 0x000fe80000100800 */
[----:B------:R-:W-:Y:S04]  /*03f0*/  STL [R1+0x28], RZ ;  /* 0x000028ff01007387 */ /* 0x000fe80000100800 */
[----:B------:R-:W-:Y:S04]  /*0400*/  STL [R1+0x2c], RZ ;  /* 0x00002cff01007387 */ /* 0x000fe80000100800 */
[----:B------:R-:W-:Y:S01]  /*0410*/  @!P1 IMAD.IADD R4, R4, 0x1, -R9 ;  /* 0x0000000104049824 */ /* 0x000fe200078e0a09 */
[----:B------:R-:W-:Y:S01]  /*0420*/  STL [R1+0x10], RZ ;  /* 0x000010ff01007387 */ /* 0x000fe20000100800 */
[----:B------:R-:W-:Y:S01]  /*0430*/  @!P1 VIADD R7, R7, 0x1 ;  /* 0x0000000107079836 */ /* 0x000fe20000000000 */
[----:B------:R-:W-:-:S02]  /*0440*/  ISETP.NE.AND P1, PT, R0, RZ, PT ;  /* 0x000000ff0000720c */ /* 0x000fc40003f25270 */
[----:B------:R-:W-:Y:S01]  /*0450*/  ISETP.GE.U32.AND P0, PT, R4, R9, PT ;  /* 0x000000090400720c */ /* 0x000fe20003f06070 */
[----:B------:R-:W-:Y:S01]  /*0460*/  STL [R1+0x14], RZ ;  /* 0x000014ff01007387 */ /* 0x000fe20000100800 */
[----:B------:R-:W-:-:S03]  /*0470*/  LOP3.LUT R4, R5, R0, RZ, 0x3c, !PT ;  /* 0x0000000005047212 */ /* 0x000fc600078e3cff */
[----:B------:R-:W-:Y:S01]  /*0480*/  STL [R1+0x18], RZ ;  /* 0x000018ff01007387 */ /* 0x000fe20000100800 */
[----:B------:R-:W-:Y:S01]  /*0490*/  ISETP.GE.AND P2, PT, R4, RZ, PT ;  /* 0x000000ff0400720c */ /* 0x000fe20003f46270 */
[----:B------:R-:W-:Y:S01]  /*04a0*/  VIADD R4, R2, 0x3f ;  /* 0x0000003f02047836 */ /* 0x000fe20000000000 */
[----:B0-----:R-:W-:Y:S01]  /*04b0*/  LOP3.LUT R2, R29, 0x3f, RZ, 0xc0, !PT ;  /* 0x0000003f1d027812 */ /* 0x001fe200078ec0ff */
[----:B------:R-:W-:Y:S04]  /*04c0*/  STL [R1+0x1c], RZ ;  /* 0x00001cff01007387 */ /* 0x000fe80000100800 */
[----:B------:R-:W-:Y:S01]  /*04d0*/  @P0 VIADD R7, R7, 0x1 ;  /* 0x0000000107070836 */ /* 0x000fe20000000000 */
[----:B------:R-:W-:Y:S03]  /*04e0*/  STL [R1], RZ ;  /* 0x000000ff01007387 */ /* 0x000fe60000100800 */
[----:B------:R-:W-:Y:S01]  /*04f0*/  IMAD.MOV.U32 R6, RZ, RZ, R7 ;  /* 0x000000ffff067224 */ /* 0x000fe200078e0007 */
[----:B------:R-:W-:Y:S01]  /*0500*/  SHF.R.S32.HI R7, RZ, 0x1f, R4 ;  /* 0x0000001fff077819 */ /* 0x000fe20000011404 */
[----:B------:R-:W-:Y:S02]  /*0510*/  STL [R1+0x4], RZ ;  /* 0x000004ff01007387 */ /* 0x000fe40000100800 */
[----:B------:R-:W-:Y:S01]  /*0520*/  @!P2 IMAD.MOV R6, RZ, RZ, -R6 ;  /* 0x000000ffff06a224 */ /* 0x000fe200078e0a06 */
[----:B------:R-:W-:Y:S01]  /*0530*/  @!P1 LOP3.LUT R6, RZ, R0, RZ, 0x33, !PT ;  /* 0x00000000ff069212 */ /* 0x000fe200078e33ff */
[----:B------:R-:W-:Y:S01]  /*0540*/  STL [R1+0x8], RZ ;  /* 0x000008ff01007387 */ /* 0x000fe20000100800 */
[----:B------:R-:W-:-:S03]  /*0550*/  LEA.HI R7, R7, R4, RZ, 0x6 ;  /* 0x0000000407077211 */ /* 0x000fc600078f30ff */
[----:B------:R-:W-:Y:S01]  /*0560*/  IMAD.SHL.U32 R4, R6, 0x8, RZ ;  /* 0x0000000806047824 */ /* 0x000fe200078e00ff */
[----:B------:R-:W-:Y:S01]  /*0570*/  STL [R1+0xc], RZ ;  /* 0x00000cff01007387 */ /* 0x000fe20000100800 */
[----:B------:R-:W-:-:S03]  /*0580*/  IMAD.MOV R6, RZ, RZ, -R6 ;  /* 0x000000ffff067224 */ /* 0x000fc600078e0a06 */
[----:B------:R-:W-:Y:S01]  /*0590*/  LEA.HI.SX32 R7, R7, -R4, 0x1a ;  /* 0x8000000407077211 */ /* 0x000fe200078fd2ff */
[----:B------:R-:W-:Y:S01]  /*05a0*/  IMAD R13, R0, R6, R5 ;  /* 0x00000006000d7224 */ /* 0x000fe200078e0205 */
[----:B------:R-:W-:Y:S01]  /*05b0*/  STL [R1+0x90], RZ ;  /* 0x000090ff01007387 */ /* 0x000fe20000100800 */
[----:B------:R-:W-:Y:S01]  /*05c0*/  IMAD.MOV.U32 R6, RZ, RZ, RZ ;  /* 0x000000ffff067224 */ /* 0x000fe200078e00ff */
[----:B------:R-:W-:Y:S02]  /*05d0*/  VIMNMX R8, R7, 0x8, PT ;  /* 0x0000000807087848 */ /* 0x000fe40003fe0100 */
[----:B------:R-:W-:Y:S02]  /*05e0*/  STL [R1+0x94], RZ ;  /* 0x000094ff01007387 */ /* 0x000fe40000100800 */
[-C--:B------:R-:W-:Y:S02]  /*05f0*/  IABS R10, R8.reuse ;  /* 0x00000008000a7213 */ /* 0x080fe40000000000 */
[----:B------:R-:W-:Y:S01]  /*0600*/  IABS R0, R8 ;  /* 0x0000000800007213 */ /* 0x000fe20000000000 */
[----:B------:R-:W-:Y:S01]  /*0610*/  STL [R1+0x98], RZ ;  /* 0x000098ff01007387 */ /* 0x000fe20000100800 */
[----:B------:R-:W0:Y:S03]  /*0620*/  I2F.RP R9, R10 ;  /* 0x0000000a00097306 */ /* 0x000e260000209400 */
[----:B------:R-:W-:Y:S04]  /*0630*/  STL [R1+0x9c], RZ ;  /* 0x00009cff01007387 */ /* 0x000fe80000100800 */
[----:B------:R-:W-:Y:S04]  /*0640*/  STL [R1+0x80], RZ ;  /* 0x000080ff01007387 */ /* 0x000fe80000100800 */
[----:B------:R-:W-:Y:S01]  /*0650*/  STL [R1+0x84], RZ ;  /* 0x000084ff01007387 */ /* 0x000fe20000100800 */
[----:B0-----:R-:W0:Y:S03]  /*0660*/  MUFU.RCP R9, R9 ;  /* 0x0000000900097308 */ /* 0x001e260000001000 */
[----:B------:R-:W-:Y:S04]  /*0670*/  STL [R1+0x88], RZ ;  /* 0x000088ff01007387 */ /* 0x000fe80000100800 */
[----:B------:R-:W-:Y:S01]  /*0680*/  STL [R1+0x8c], RZ ;  /* 0x00008cff01007387 */ /* 0x000fe20000100800 */
[----:B0-----:R-:W-:-:S06]  /*0690*/  VIADD R7, R9, 0xffffffe ;  /* 0x0ffffffe09077836 */ /* 0x001fcc0000000000 */
[----:B------:R-:W0:Y:S02]  /*06a0*/  F2I.FTZ.U32.TRUNC.NTZ R7, R7 ;  /* 0x0000000700077305 */ /* 0x000e24000021f000 */
[----:B0-----:R-:W-:-:S04]  /*06b0*/  IMAD.MOV R11, RZ, RZ, -R7 ;  /* 0x000000ffff0b7224 */ /* 0x001fc800078e0a07 */
[----:B------:R-:W-:Y:S01]  /*06c0*/  IMAD.MOV.U32 R5, RZ, RZ, R11 ;  /* 0x000000ffff057224 */ /* 0x000fe200078e000b */
[----:B------:R-:W-:-:S03]  /*06d0*/  IABS R11, R13 ;  /* 0x0000000d000b7213 */ /* 0x000fc60000000000 */
[----:B------:R-:W-:-:S04]  /*06e0*/  IMAD R5, R5, R10, RZ ;  /* 0x0000000a05057224 */ /* 0x000fc800078e02ff */
[----:B------:R-:W-:-:S04]  /*06f0*/  IMAD.HI.U32 R6, R7, R5, R6 ;  /* 0x0000000507067227 */ /* 0x000fc800078e0006 */
[----:B------:R-:W-:Y:S02]  /*0700*/  IMAD.MOV R5, RZ, RZ, -R0 ;  /* 0x000000ffff057224 */ /* 0x000fe400078e0a00 */
[----:B------:R-:W-:Y:S01]  /*0710*/  IMAD.HI.U32 R0, R6, R11, RZ ;  /* 0x0000000b06007227 */ /* 0x000fe200078e00ff */
[----:B------:R-:W-:-:S03]  /*0720*/  CS2R R6, SRZ ;  /* 0x0000000000067805 */ /* 0x000fc6000001ff00 */
[----:B------:R-:W-:-:S05]  /*0730*/  IMAD R5, R0, R5, R11 ;  /* 0x0000000500057224 */ /* 0x000fca00078e020b */
[----:B------:R-:W-:-:S13]  /*0740*/  ISETP.GT.U32.AND P1, PT, R10, R5, PT ;  /* 0x000000050a00720c */ /* 0x000fda0003f24070 */
[----:B------:R-:W-:Y:S02]  /*0750*/  @!P1 IMAD.IADD R5, R5, 0x1, -R10 ;  /* 0x0000000105059824 */ /* 0x000fe400078e0a0a */
[----:B------:R-:W-:Y:S01]  /*0760*/  @!P1 VIADD R0, R0, 0x1 ;  /* 0x0000000100009836 */ /* 0x000fe20000000000 */
[----:B------:R-:W-:Y:S02]  /*0770*/  ISETP.NE.AND P1, PT, R8, RZ, PT ;  /* 0x000000ff0800720c */ /* 0x000fe40003f25270 */
[----:B------:R-:W-:Y:S02]  /*0780*/  ISETP.GE.U32.AND P0, PT, R5, R10, PT ;  /* 0x0000000a0500720c */ /* 0x000fe40003f06070 */
[----:B------:R-:W-:Y:S02]  /*0790*/  CS2R R10, SRZ ;  /* 0x00000000000a7805 */ /* 0x000fe4000001ff00 */
[----:B------:R-:W-:-:S04]  /*07a0*/  LOP3.LUT R5, R13, R8, RZ, 0x3c, !PT ;  /* 0x000000080d057212 */ /* 0x000fc800078e3cff */
[----:B------:R-:W-:-:S05]  /*07b0*/  ISETP.GE.AND P2, PT, R5, RZ, PT ;  /* 0x000000ff0500720c */ /* 0x000fca0003f46270 */
[----:B------:R-:W-:Y:S01]  /*07c0*/  @P0 VIADD R0, R0, 0x1 ;  /* 0x0000000100000836 */ /* 0x000fe20000000000 */
[----:B------:R-:W-:-:S07]  /*07d0*/  ISETP.GE.AND P0, PT, R28, 0x80, PT ;  /* 0x000000801c00780c */ /* 0x000fce0003f06270 */
[----:B------:R-:W-:Y:S01]  /*07e0*/  @!P2 IMAD.MOV R0, RZ, RZ, -R0 ;  /* 0x000000ffff00a224 */ /* 0x000fe200078e0a00 */
[----:B------:R-:W-:-:S05]  /*07f0*/  @!P1 LOP3.LUT R0, RZ, R8, RZ, 0x33, !PT ;  /* 0x00000008ff009212 */ /* 0x000fca00078e33ff */
[----:B------:R-:W-:Y:S02]  /*0800*/  IMAD.MOV R5, RZ, RZ, -R0 ;  /* 0x000000ffff057224 */ /* 0x000fe400078e0a00 */
[----:B------:R-:W-:Y:S02]  /*0810*/  IMAD.SHL.U32 R0, R0, 0x80, RZ ;  /* 0x0000008000007824 */ /* 0x000fe400078e00ff */
[----:B------:R-:W-:Y:S01]  /*0820*/  IMAD R5, R8, R5, R13 ;  /* 0x0000000508057224 */ /* 0x000fe200078e020d */
[----:B------:R-:W-:Y:S01]  /*0830*/  CS2R R8, SRZ ;  /* 0x0000000000087805 */ /* 0x000fe2000001ff00 */
[C---:B------:R-:W-:Y:S01]  /*0840*/  VIADD R29, R0.reuse, 0x1 ;  /* 0x00000001001d7836 */ /* 0x040fe20000000000 */
[----:B------:R-:W-:Y:S01]  /*0850*/  STL [R1+0x3ec], R0 ;  /* 0x0003ec0001007387 */ /* 0x000fe20000100800 */
[----:B------:R-:W-:Y:S01]  /*0860*/  VIADD R28, R0, 0x2 ;  /* 0x00000002001c7836 */ /* 0x000fe20000000000 */
[----:B------:R-:W-:Y:S01]  /*0870*/  CS2R R12, SRZ ;  /* 0x00000000000c7805 */ /* 0x000fe2000001ff00 */
[----:B------:R-:W-:Y:S01]  /*0880*/  IMAD.IADD R3, R4, 0x1, R5 ;  /* 0x0000000104037824 */ /* 0x000fe200078e0205 */
[----:B------:R0:W-:Y:S01]  /*0890*/  STL [R1+0x314], R29 ;  /* 0x0003141d01007387 */ /* 0x0001e20000100800 */
[----:B------:R-:W-:-:S02]  /*08a0*/  CS2R R4, SRZ ;  /* 0x0000000000047805 */ /* 0x000fc4000001ff00 */
[----:B------:R-:W-:Y:S01]  /*08b0*/  IMAD R3, R3, 0x40, R2 ;  /* 0x0000004003037824 */ /* 0x000fe200078e0202 */
[----:B------:R1:W-:Y:S01]  /*08c0*/  STL [R1+0x310], R28 ;  /* 0x0003101c01007387 */ /* 0x0003e20000100800 */
[C---:B0-----:R-:W-:Y:S02]  /*08d0*/  VIADD R29, R0.reuse, 0x3 ;  /* 0x00000003001d7836 */ /* 0x041fe40000000000 */
[----:B-1----:R-:W-:-:S03]  /*08e0*/  VIADD R28, R0, 0x4 ;  /* 0x00000004001c7836 */ /* 0x002fc60000000000 */
[----:B------:R0:W-:Y:S04]  /*08f0*/  STL [R1+0x30c], R29 ;  /* 0x00030c1d01007387 */ /* 0x0001e80000100800 */
        /* <DEDUP_REMOVED lines=240> */
[----:B------:R1:W-:Y:S04]  /*1800*/  STL [R1+0xa0], R28 ;  /* 0x0000a01c01007387 */ /* 0x0003e80000100800 */
[----:B------:R2:W5:Y:S01]  /*1810*/  LDL.LU R2, [R1+0x10f4] ;  /* 0x0010f40001027983 */ /* 0x0005620000300800 */
[----:B0-----:R-:W-:-:S03]  /*1820*/  VIADD R29, R0, 0x7d ;  /* 0x0000007d001d7836 */ /* 0x001fc60000000000 */
[----:B------:R0:W-:Y:S01]  /*1830*/  STL [R1+0x10ec], R3 ;  /* 0x0010ec0301007387 */ /* 0x0001e20000100800 */
[C---:B-1----:R-:W-:Y:S02]  /*1840*/  VIADD R28, R0.reuse, 0x7e ;  /* 0x0000007e001c7836 */ /* 0x042fe40000000000 */
[----:B------:R-:W-:Y:S01]  /*1850*/  VIADD R0, R0, 0x7f ;  /* 0x0000007f00007836 */ /* 0x000fe20000000000 */
[----:B0-----:R2:W5:Y:S01]  /*1860*/  LDL.LU R3, [R1+0x10f0] ;  /* 0x0010f00001037983 */ /* 0x0015620000300800 */
[----:B------:R-:W-:Y:S05]  /*1870*/  @!P0 BRA `(.L_x_0) ;  /* 0x0000040800348947 */ /* 0x000fea0003800000 */
[----:B------:R-:W3:Y:S01]  /*1880*/  LDL.LU R26, [R1+0x2a0] ;  /* 0x0002a000011a7983 */ /* 0x000ee20000300800 */
[----:B-----5:R-:W-:Y:S02]  /*1890*/  IABS R5, R3 ;  /* 0x0000000300057213 */ /* 0x020fe40000000000 */
[----:B------:R-:W-:Y:S01]  /*18a0*/  IABS R10, R2 ;  /* 0x00000002000a7213 */ /* 0x000fe20000000000 */
[----:B------:R-:W4:Y:S01]  /*18b0*/  LDL.LU R25, [R1+0x2b8] ;  /* 0x0002b80001197983 */ /* 0x000f220000300800 */
[----:B------:R-:W-:Y:S01]  /*18c0*/  ISETP.GE.AND P3, PT, R28, RZ, PT ;  /* 0x000000ff1c00720c */ /* 0x000fe20003f66270 */
[----:B------:R-:W-:Y:S01]  /*18d0*/  IMAD.MOV.U32 R6, RZ, RZ, RZ ;  /* 0x000000ffff067224 */ /* 0x000fe200078e00ff */
[----:B------:R-:W-:Y:S01]  /*18e0*/  ISETP.GE.AND P0, PT, R0, RZ, PT ;  /* 0x000000ff0000720c */ /* 0x000fe20003f06270 */
[----:B------:R-:W2:Y:S01]  /*18f0*/  LDL R11, [R1+0x10ec] ;  /* 0x0010ec00010b7983 */ /* 0x000ea20000100800 */
[----:B------:R-:W0:Y:S01]  /*1900*/  I2F.RP R8, R5 ;  /* 0x0000000500087306 */ /* 0x000e220000209400 */
[----:B------:R-:W-:Y:S01]  /*1910*/  ISETP.NE.AND P2, PT, R2, RZ, PT ;  /* 0x000000ff0200720c */ /* 0x000fe20003f45270 */
[----:B------:R-:W-:Y:S01]  /*1920*/  ULDC.64 UR8, c[0x0][0x218] ;  /* 0x0000860000087ab9 */ /* 0x000fe20000000a00 */
[----:B------:R-:W4:Y:S01]  /*1930*/  LDL.LU R22, [R1+0x294] ;  /* 0x0002940001167983 */ /* 0x000f220000300800 */
[----:B------:R-:W-:-:S03]  /*1940*/  ULDC UR5, c[0x0][0x240] ;  /* 0x0000900000057ab9 */ /* 0x000fc60000000800 */
[----:B------:R-:W4:Y:S04]  /*1950*/  LDL.LU R14, [R1+0x160] ;  /* 0x00016000010e7983 */ /* 0x000f280000300800 */
[----:B------:R-:W4:Y:S01]  /*1960*/  LDL.LU R24, [R1+0x29c] ;  /* 0x00029c0001187983 */ /* 0x000f220000300800 */
[----:B0-----:R-:W0:Y:S03]  /*1970*/  MUFU.RCP R8, R8 ;  /* 0x0000000800087308 */ /* 0x001e260000001000 */
[----:B------:R-:W4:Y:S04]  /*1980*/  LDL.LU R19, [R1+0x1b0] ;  /* 0x0001b00001137983 */ /* 0x000f280000300800 */
[----:B------:R-:W4:Y:S04]  /*1990*/  LDL.LU R21, [R1+0x27c] ;  /* 0x00027c0001157983 */ /* 0x000f280000300800 */
[----:B------:R-:W4:Y:S04]  /*19a0*/  LDL.LU R18, [R1+0x158] ;  /* 0x0001580001127983 */ /* 0x000f280000300800 */
[----:B------:R-:W4:Y:S04]  /*19b0*/  LDL.LU R20, [R1+0x280] ;  /* 0x0002800001147983 */ /* 0x000f280000300800 */
[----:B------:R-:W4:Y:S01]  /*19c0*/  LDL.LU R23, [R1+0x298] ;  /* 0x0002980001177983 */ /* 0x000f220000300800 */
[----:B0-----:R-:W-:-:S03]  /*19d0*/  VIADD R8, R8, 0xffffffe ;  /* 0x0ffffffe08087836 */ /* 0x001fc60000000000 */
[----:B------:R-:W3:Y:S04]  /*19e0*/  LDL R12, [R1+0x3ec] ;  /* 0x0003ec00010c7983 */ /* 0x000ee80000100800 */
[----:B------:R-:W4:Y:S01]  /*19f0*/  LDL.LU R13, [R1+0xec] ;  /* 0x0000ec00010d7983 */ /* 0x000f220000300800 */
[----:B------:R-:W-:Y:S03]  /*1a00*/  F2I.FTZ.U32.TRUNC.NTZ R9, R8 ;  /* 0x0000000800097305 */ /* 0x000fe6000021f000 */
[----:B------:R-:W4:Y:S04]  /*1a10*/  LDL.LU R16, [R1+0x15c] ;  /* 0x00015c0001107983 */ /* 0x000f280000300800 */
[----:B------:R-:W4:Y:S04]  /*1a20*/  LDL.LU R27, [R1+0x168] ;  /* 0x00016800011b7983 */ /* 0x000f280000300800 */
[----:B------:R-:W4:Y:S04]  /*1a30*/  LDL.LU R17, [R1+0x150] ;  /* 0x0001500001117983 */ /* 0x000f280000300800 */
[----:B------:R-:W4:Y:S01]  /*1a40*/  LDL.LU R15, [R1+0x124] ;  /* 0x00012400010f7983 */ /* 0x000f220000300800 */
[----:B------:R-:W0:Y:S03]  /*1a50*/  I2F.RP R4, R10 ;  /* 0x0000000a00047306 */ /* 0x000e260000209400 */
[----:B------:R4:W-:Y:S05]  /*1a60*/  STL [R1+0x1328], R3 ;  /* 0x0013280301007387 */ /* 0x0009ea0000100800 */
[----:B0-----:R-:W0:Y:S02]  /*1a70*/  MUFU.RCP R4, R4 ;  /* 0x0000000400047308 */ /* 0x001e240000001000 */
[----:B0-----:R-:W-:-:S06]  /*1a80*/  VIADD R4, R4, 0xffffffe ;  /* 0x0ffffffe04047836 */ /* 0x001fcc0000000000 */
[----:B------:R-:W0:Y:S02]  /*1a90*/  F2I.FTZ.U32.TRUNC.NTZ R7, R4 ;  /* 0x0000000400077305 */ /* 0x000e24000021f000 */
[----:B0-----:R-:W-:-:S04]  /*1aa0*/  IMAD.MOV R4, RZ, RZ, -R7 ;  /* 0x000000ffff047224 */ /* 0x001fc800078e0a07 */
[----:B------:R-:W-:-:S04]  /*1ab0*/  IMAD R4, R4, R10, RZ ;  /* 0x0000000a04047224 */ /* 0x000fc800078e02ff */
[----:B------:R-:W-:Y:S01]  /*1ac0*/  IMAD.HI.U32 R4, R7, R4, R6 ;  /* 0x0000000407047227 */ /* 0x000fe200078e0006 */
[----:B--2---:R-:W-:Y:S02]  /*1ad0*/  IABS R8, R11 ;  /* 0x0000000b00087213 */ /* 0x004fe40000000000 */
[----:B------:R-:W-:Y:S02]  /*1ae0*/  IABS R11, R28 ;  /* 0x0000001c000b7213 */ /* 0x000fe40000000000 */
[----:B------:R-:W2:Y:S01]  /*1af0*/  LDL R28, [R1+0x10ec] ;  /* 0x0010ec00011c7983 */ /* 0x000ea20000100800 */
[----:B------:R-:W-:-:S04]  /*1b00*/  IMAD.HI.U32 R6, R4, R8, RZ ;  /* 0x0000000804067227 */ /* 0x000fc800078e00ff */
[----:B------:R-:W-:Y:S02]  /*1b10*/  IMAD.MOV R6, RZ, RZ, -R6 ;  /* 0x000000ffff067224 */ /* 0x000fe400078e0a06 */
[----:B------:R-:W-:Y:S02]  /*1b20*/  IMAD.MOV R4, RZ, RZ, -R9 ;  /* 0x000000ffff047224 */ /* 0x000fe400078e0a09 */
[----:B------:R-:W-:Y:S02]  /*1b30*/  IMAD R6, R10, R6, R8 ;  /* 0x000000060a067224 */ /* 0x000fe400078e0208 */
[----:B------:R-:W-:Y:S02]  /*1b40*/  IMAD R4, R4, R5, RZ ;  /* 0x0000000504047224 */ /* 0x000fe400078e02ff */
[----:B------:R-:W-:Y:S01]  /*1b50*/  IMAD.MOV.U32 R8, RZ, RZ, RZ ;  /* 0x000000ffff087224 */ /* 0x000fe200078e00ff */
[----:B------:R-:W-:-:S03]  /*1b60*/  ISETP.GT.U32.AND P1, PT, R10, R6, PT ;  /* 0x000000060a00720c */ /* 0x000fc60003f24070 */
[----:B------:R-:W-:Y:S01]  /*1b70*/  IMAD.HI.U32 R4, R9, R4, R8 ;  /* 0x0000000409047227 */ /* 0x000fe200078e0008 */
[----:B------:R-:W-:Y:S02]  /*1b80*/  IABS R8, R0 ;  /* 0x0000000000087213 */ /* 0x000fe40000000000 */
[----:B------:R-:W-:-:S03]  /*1b90*/  IABS R0, R29 ;  /* 0x0000001d00007213 */ /* 0x000fc60000000000 */
[----:B------:R-:W-:-:S04]  /*1ba0*/  IMAD.HI.U32 R9, R4, R8, RZ ;  /* 0x0000000804097227 */ /* 0x000fc800078e00ff */
[----:B------:R-:W-:-:S05]  /*1bb0*/  @!P1 IMAD.IADD R6, R6, 0x1, -R10 ;  /* 0x0000000106069824 */ /* 0x000fca00078e0a0a */
[----:B------:R-:W-:Y:S01]  /*1bc0*/  ISETP.GT.U32.AND P4, PT, R10, R6, PT ;  /* 0x000000060a00720c */ /* 0x000fe20003f84070 */
[----:B------:R-:W-:Y:S01]  /*1bd0*/  IMAD.MOV R9, RZ, RZ, -R9 ;  /* 0x000000ffff097224 */ /* 0x000fe200078e0a09 */
[----:B---3--:R-:W-:Y:S01]  /*1be0*/  IABS R7, R12 ;  /* 0x0000000c00077213 */ /* 0x008fe20000000000 */
[----:B----4-:R-:W-:Y:S02]  /*1bf0*/  IMAD.MOV.U32 R3, RZ, RZ, R13 ;  /* 0x000000ffff037224 */ /* 0x010fe400078e000d */
[----:B------:R-:W-:-:S04]  /*1c00*/  IMAD.HI.U32 R13, R4, R11, RZ ;  /* 0x0000000b040d7227 */ /* 0x000fc800078e00ff */
[----:B------:R-:W-:Y:S02]  /*1c10*/  IMAD.MOV R13, RZ, RZ, -R13 ;  /* 0x000000ffff0d7224 */ /* 0x000fe400078e0a0d */
[C---:B------:R-:W-:Y:S02]  /*1c20*/  IMAD R8, R5.reuse, R9, R8 ;  /* 0x0000000905087224 */ /* 0x040fe400078e0208 */
[----:B------:R-:W-:Y:S01]  /*1c30*/  @!P4 IMAD.IADD R6, R6, 0x1, -R10 ;  /* 0x000000010606c824 */ /* 0x000fe200078e0a0a */
[----:B------:R-:W3:Y:S01]  /*1c40*/  LDL R9, [R1+0x3ec] ;  /* 0x0003ec0001097983 */ /* 0x000ee20000100800 */
[----:B------:R-:W-:Y:S02]  /*1c50*/  IMAD R11, R5, R13, R11 ;  /* 0x0000000d050b7224 */ /* 0x000fe400078e020b */
[----:B------:R-:W-:Y:S01]  /*1c60*/  IMAD.HI.U32 R12, R4, R7, RZ ;  /* 0x00000007040c7227 */ /* 0x000fe200078e00ff */
[----:B------:R-:W4:Y:S03]  /*1c70*/  LDL R10, [R1+0xa0] ;  /* 0x0000a000010a7983 */ /* 0x000f260000100800 */
[----:B------:R-:W-:-:S04]  /*1c80*/  IMAD.MOV R12, RZ, RZ, -R12 ;  /* 0x000000ffff0c7224 */ /* 0x000fc800078e0a0c */
[----:B------:R-:W-:Y:S01]  /*1c90*/  IMAD R7, R5, R12, R7 ;  /* 0x0000000c05077224 */ /* 0x000fe200078e0207 */
[----:B--2---:R-:W-:Y:S02]  /*1ca0*/  ISETP.GE.AND P6, PT, R28, RZ, PT ;  /* 0x000000ff1c00720c */ /* 0x004fe40003fc6270 */
[----:B------:R-:W2:Y:S04]  /*1cb0*/  LDL R28, [R1+0xa8] ;  /* 0x0000a800011c7983 */ /* 0x000ea80000100800 */
[----:B------:R-:W2:Y:S01]  /*1cc0*/  LDL.LU R13, [R1+0xa4] ;  /* 0x0000a400010d7983 */ /* 0x000ea20000300800 */
[----:B------:R-:W-:-:S04]  /*1cd0*/  IMAD.HI.U32 R12, R4, R0, RZ ;  /* 0x00000000040c7227 */ /* 0x000fc800078e00ff */
[----:B------:R-:W-:-:S04]  /*1ce0*/  IMAD.MOV R12, RZ, RZ, -R12 ;  /* 0x000000ffff0c7224 */ /* 0x000fc800078e0a0c */
[C---:B------:R-:W-:Y:S02]  /*1cf0*/  IMAD R0, R5.reuse, R12, R0 ;  /* 0x0000000c05007224 */ /* 0x040fe400078e0200 */
[----:B------:R-:W-:Y:S01]  /*1d00*/  IMAD.MOV.U32 R12, RZ, RZ, R6 ;  /* 0x000000ffff0c7224 */ /* 0x000fe200078e0006 */
[----:B------:R-:W-:-:S03]  /*1d10*/  ISETP.GT.U32.AND P5, PT, R5, R11, PT ;  /* 0x0000000b0500720c */ /* 0x000fc60003fa4070 */
[----:B------:R-:W-:Y:S01]  /*1d20*/  @!P6 IMAD.MOV R12, RZ, RZ, -R12 ;  /* 0x000000ffff0ce224 */ /* 0x000fe200078e0a0c */
[----:B------:R-:W-:-:S09]  /*1d30*/  @!P2 LOP3.LUT R12, RZ, R2, RZ, 0x33, !PT ;  /* 0x00000002ff0ca212 */ /* 0x000fd200078e33ff */
[----:B------:R-:W-:Y:S01]  /*1d40*/  @!P5 IMAD.IADD R11, R11, 0x1, -R5 ;  /* 0x000000010b0bd824 */ /* 0x000fe200078e0a05 */
[----:B------:R-:W-:Y:S02]  /*1d50*/  ISETP.GE.AND P5, PT, R29, RZ, PT ;  /* 0x000000ff1d00720c */ /* 0x000fe40003fa6270 */
[----:B----4-:R-:W-:Y:S02]  /*1d60*/  IABS R6, R10 ;  /* 0x0000000a00067213 */ /* 0x010fe40000000000 */
[----:B---3--:R-:W-:Y:S02]  /*1d70*/  ISETP.GE.AND P2, PT, R9, RZ, PT ;  /* 0x000000ff0900720c */ /* 0x008fe40003f46270 */
[----:B--2---:R-:W-:Y:S01]  /*1d80*/  IABS R10, R13 ;  /* 0x0000000d000a7213 */ /* 0x004fe20000000000 */
[----:B------:R-:W-:Y:S04]  /*1d90*/  STL [R1+0x1374], R13 ;  /* 0x0013740d01007387 */ /* 0x000fe80000100800 */
[----:B------:R-:W-:Y:S01]  /*1da0*/  IMAD.MOV.U32 R2, RZ, RZ, R10 ;  /* 0x000000ffff027224 */ /* 0x000fe200078e000a */
[----:B------:R0:W-:Y:S03]  /*1db0*/  STL [R1+0xb60], R12 ;  /* 0x000b600c01007387 */ /* 0x0001e60000100800 */
[----:B------:R-:W-:-:S04]  /*1dc0*/  IMAD.HI.U32 R10, R4, R2, RZ ;  /* 0x00000002040a7227 */ /* 0x000fc800078e00ff */
[----:B0-----:R-:W-:-:S04]  /*1dd0*/  IMAD.HI.U32 R12, R4, R6, RZ ;  /* 0x00000006040c7227 */ /* 0x001fc800078e00ff */
[----:B------:R-:W-:Y:S02]  /*1de0*/  IMAD.MOV R12, RZ, RZ, -R12 ;  /* 0x000000ffff0c7224 */ /* 0x000fe400078e0a0c */
[----:B------:R-:W-:Y:S01]  /*1df0*/  IMAD.MOV R10, RZ, RZ, -R10 ;  /* 0x000000ffff0a7224 */ /* 0x000fe200078e0a0a */
[----:B------:R0:W-:Y:S01]  /*1e00*/  STL [R1+0x1378], R26 ;  /* 0x0013781a01007387 */ /* 0x0001e20000100800 */
[----:B------:R-:W-:Y:S01]  /*1e10*/  IABS R9, R28 ;  /* 0x0000001c00097213 */ /* 0x000fe20000000000 */
[C---:B------:R-:W-:Y:S02]  /*1e20*/  IMAD R6, R5.reuse, R12, R6 ;  /* 0x0000000c05067224 */ /* 0x040fe400078e0206 */
[----:B------:R-:W2:Y:S01]  /*1e30*/  LDL.LU R13, [R1+0xa0] ;  /* 0x0000a000010d7983 */ /* 0x000ea20000300800 */
[----:B------:R-:W-:-:S03]  /*1e40*/  IMAD R2, R5, R10, R2 ;  /* 0x0000000a05027224 */ /* 0x000fc600078e0202 */
[----:B------:R-:W3:Y:S04]  /*1e50*/  LDL R28, [R1+0xb8] ;  /* 0x0000b800011c7983 */ /* 0x000ee80000100800 */
[----:B------:R-:W4:Y:S04]  /*1e60*/  LDL R12, [R1+0xb4] ;  /* 0x0000b400010c7983 */ /* 0x000f280000100800 */
[----:B------:R-:W3:Y:S04]  /*1e70*/  LDL.LU R29, [R1+0xac] ;  /* 0x0000ac00011d7983 */ /* 0x000ee80000300800 */
[----:B------:R-:W4:Y:S01]  /*1e80*/  LDL R10, [R1+0xb0] ;  /* 0x0000b000010a7983 */ /* 0x000f220000100800 */
[----:B------:R-:W-:-:S02]  /*1e90*/  ISETP.GT.U32.AND P1, PT, R5, R7, PT ;  /* 0x000000070500720c */ /* 0x000fc40003f24070 */
[----:B------:R-:W-:-:S11]  /*1ea0*/  ISETP.GT.U32.AND P4, PT, R5, R8, PT ;  /* 0x000000080500720c */ /* 0x000fd60003f84070 */
[----:B------:R-:W-:-:S05]  /*1eb0*/  @!P1 IMAD.IADD R7, R7, 0x1, -R5 ;  /* 0x0000000107079824 */ /* 0x000fca00078e0a05 */
[----:B------:R-:W-:Y:S01]  /*1ec0*/  ISETP.GT.U32.AND P1, PT, R5, R7, PT ;  /* 0x000000070500720c */ /* 0x000fe20003f24070 */
[----:B------:R-:W-:-:S05]  /*1ed0*/  @!P4 IMAD.IADD R8, R8, 0x1, -R5 ;  /* 0x000000010808c824 */ /* 0x000fca00078e0a05 */
[----:B------:R-:W-:-:S07]  /*1ee0*/  ISETP.GT.U32.AND P4, PT, R5, R8, PT ;  /* 0x000000080500720c */ /* 0x000fce0003f84070 */
[----:B------:R-:W-:-:S04]  /*1ef0*/  @!P1 IMAD.IADD R7, R7, 0x1, -R5 ;  /* 0x0000000107079824 */ /* 0x000fc800078e0a05 */
[----:B0-----:R-:W-:Y:S02]  /*1f00*/  IMAD.MOV.U32 R26, RZ, RZ, R7 ;  /* 0x000000ffff1a7224 */ /* 0x001fe400078e0007 */
[----:B------:R-:W-:-:S04]  /*1f10*/  IMAD.HI.U32 R7, R4, R9, RZ ;  /* 0x0000000904077227 */ /* 0x000fc800078e00ff */
[----:B------:R-:W-:Y:S02]  /*1f20*/  IMAD.MOV R7, RZ, RZ, -R7 ;  /* 0x000000ffff077224 */ /* 0x000fe400078e0a07 */
[----:B------:R-:W-:Y:S02]  /*1f30*/  @!P4 IMAD.IADD R8, R8, 0x1, -R5 ;  /* 0x000000010808c824 */ /* 0x000fe400078e0a05 */
[----:B------:R-:W-:Y:S02]  /*1f40*/  IMAD R9, R5, R7, R9 ;  /* 0x0000000705097224 */ /* 0x000fe400078e0209 */
[----:B------:R-:W-:-:S05]  /*1f50*/  @!P2 IMAD.MOV R26, RZ, RZ, -R26 ;  /* 0x000000ffff1aa224 */ /* 0x000fca00078e0a1a */
[----:B------:R0:W-:Y:S04]  /*1f60*/  STL [R1+0x23c], R26 ;  /* 0x00023c1a01007387 */ /* 0x0001e80000100800 */
[----:B0-----:R-:W3:Y:S01]  /*1f70*/  LDL.LU R26, [R1+0x1378] ;  /* 0x00137800011a7983 */ /* 0x001ee20000300800 */
[----:B--2---:R-:W-:-:S03]  /*1f80*/  ISETP.GE.AND P4, PT, R13, RZ, PT ;  /* 0x000000ff0d00720c */ /* 0x004fc60003f86270 */
[----:B------:R-:W2:Y:S01]  /*1f90*/  LDL.LU R13, [R1+0x1374] ;  /* 0x00137400010d7983 */ /* 0x000ea20000300800 */
[----:B----4-:R-:W-:Y:S02]  /*1fa0*/  IABS R7, R10 ;  /* 0x0000000a00077213 */ /* 0x010fe40000000000 */
[----:B------:R-:W-:Y:S02]  /*1fb0*/  IABS R10, R12 ;  /* 0x0000000c000a7213 */ /* 0x000fe40000000000 */
[----:B---3--:R-:W-:Y:S01]  /*1fc0*/  IABS R12, R28 ;  /* 0x0000001c000c7213 */ /* 0x008fe20000000000 */
[----:B------:R-:W-:-:S04]  /*1fd0*/  IMAD.MOV.U32 R28, RZ, RZ, R8 ;  /* 0x000000ffff1c7224 */ /* 0x000fc800078e0008 */
[----:B------:R-:W-:-:S05]  /*1fe0*/  @!P0 IMAD.MOV R28, RZ, RZ, -R28 ;  /* 0x000000ffff1c8224 */ /* 0x000fca00078e0a1c */
[----:B------:R0:W-:Y:S02]  /*1ff0*/  STL [R1+0x1e4], R28 ;  /* 0x0001e41c01007387 */ /* 0x0001e40000100800 */
[----:B0-----:R-:W-:Y:S02]  /*2000*/  IMAD.MOV.U32 R28, RZ, RZ, R3 ;  /* 0x000000ffff1c7224 */ /* 0x001fe400078e0003 */
[----:B------:R-:W-:Y:S02]  /*2010*/  IMAD.MOV.U32 R3, RZ, RZ, R15 ;  /* 0x000000ffff037224 */ /* 0x000fe400078e000f */
[----:B------:R-:W3:Y:S01]  /*2020*/  LDL.LU R15, [R1+0xbc] ;  /* 0x0000bc00010f7983 */ /* 0x000ee20000300800 */
[----:B------:R-:W-:-:S13]  /*2030*/  ISETP.GT.U32.AND P6, PT, R5, R11, PT ;  /* 0x0000000b0500720c */ /* 0x000fda0003fc4070 */
[----:B------:R-:W-:Y:S01]  /*2040*/  @!P6 IMAD.IADD R11, R11, 0x1, -R5 ;  /* 0x000000010b0be824 */ /* 0x000fe200078e0a05 */
[----:B---3--:R0:W-:Y:S03]  /*2050*/  STL [R1+0x1370], R15 ;  /* 0x0013700f01007387 */ /* 0x0081e60000100800 */
[----:B0-----:R-:W-:Y:S02]  /*2060*/  IMAD.MOV.U32 R15, RZ, RZ, R11 ;  /* 0x000000ffff0f7224 */ /* 0x001fe400078e000b */
[----:B------:R-:W3:Y:S02]  /*2070*/  LDL.LU R11, [R1+0xa8] ;  /* 0x0000a800010b7983 */ /* 0x000ee40000300800 */
[----:B------:R-:W-:-:S05]  /*2080*/  @!P3 IMAD.MOV R15, RZ, RZ, -R15 ;  /* 0x000000ffff0fb224 */ /* 0x000fca00078e0a0f */
[----:B------:R0:W-:Y:S04]  /*2090*/  STL [R1+0x1e0], R15 ;  /* 0x0001e00f01007387 */ /* 0x0001e80000100800 */
[----:B0-----:R-:W4:Y:S01]  /*20a0*/  LDL.LU R15, [R1+0xb0] ;  /* 0x0000b000010f7983 */ /* 0x001f220000300800 */
[----:B------:R-:W-:-:S13]  /*20b0*/  ISETP.GT.U32.AND P3, PT, R5, R9, PT ;  /* 0x000000090500720c */ /* 0x000fda0003f64070 */
[----:B------:R-:W-:Y:S01]  /*20c0*/  @!P3 IMAD.IADD R9, R9, 0x1, -R5 ;  /* 0x000000010909b824 */ /* 0x000fe200078e0a05 */
[C---:B------:R-:W-:Y:S02]  /*20d0*/  ISETP.GT.U32.AND P1, PT, R5.reuse, R0, PT ;  /* 0x000000000500720c */ /* 0x040fe40003f24070 */
[C---:B------:R-:W-:Y:S02]  /*20e0*/  ISETP.GT.U32.AND P2, PT, R5.reuse, R6, PT ;  /* 0x000000060500720c */ /* 0x040fe40003f44070 */
[----:B------:R-:W-:-:S09]  /*20f0*/  ISETP.GT.U32.AND P6, PT, R5, R2, PT ;  /* 0x000000020500720c */ /* 0x000fd20003fc4070 */
[--C-:B------:R-:W-:Y:S01]  /*2100*/  @!P1 IMAD.IADD R0, R0, 0x1, -R5.reuse ;  /* 0x0000000100009824 */ /* 0x100fe200078e0a05 */
[----:B--2---:R-:W-:Y:S01]  /*2110*/  ISETP.GE.AND P1, PT, R13, RZ, PT ;  /* 0x000000ff0d00720c */ /* 0x004fe20003f26270 */
[--C-:B------:R-:W-:Y:S01]  /*2120*/  @!P2 IMAD.IADD R6, R6, 0x1, -R5.reuse ;  /* 0x000000010606a824 */ /* 0x100fe200078e0a05 */
[----:B------:R-:W-:Y:S01]  /*2130*/  IABS R13, R29 ;  /* 0x0000001d000d7213 */ /* 0x000fe20000000000 */
[----:B------:R-:W-:-:S03]  /*2140*/  @!P6 IMAD.IADD R2, R2, 0x1, -R5 ;  /* 0x000000010202e824 */ /* 0x000fc600078e0a05 */
[----:B------:R-:W-:Y:S01]  /*2150*/  ISETP.GT.U32.AND P6, PT, R5, R6, PT ;  /* 0x000000060500720c */ /* 0x000fe20003fc4070 */
[----:B------:R-:W-:-:S04]  /*2160*/  IMAD.HI.U32 R8, R4, R13, RZ ;  /* 0x0000000d04087227 */ /* 0x000fc800078e00ff */
[----:B------:R-:W-:Y:S01]  /*2170*/  IMAD.MOV R8, RZ, RZ, -R8 ;  /* 0x000000ffff087224 */ /* 0x000fe200078e0a08 */
[----:B----4-:R-:W-:Y:S02]  /*2180*/  ISETP.GE.AND P3, PT, R15, RZ, PT ;  /* 0x000000ff0f00720c */ /* 0x010fe40003f66270 */
[----:B------:R-:W2:Y:S01]  /*2190*/  LDL.LU R15, [R1+0x1370] ;  /* 0x00137000010f7983 */ /* 0x000ea20000300800 */
[C---:B------:R-:W-:Y:S01]  /*21a0*/  IMAD R8, R5.reuse, R8, R13 ;  /* 0x0000000805087224 */ /* 0x040fe200078e020d */
[----:B------:R-:W-:-:S03]  /*21b0*/  ISETP.GT.U32.AND P2, PT, R5, R0, PT ;  /* 0x000000000500720c */ /* 0x000fc60003f44070 */
[----:B------:R-:W-:Y:S01]  /*21c0*/  @!P6 IMAD.IADD R6, R6, 0x1, -R5 ;  /* 0x000000010606e824 */ /* 0x000fe200078e0a05 */
[C---:B------:R-:W-:Y:S01]  /*21d0*/  ISETP.GT.U32.AND P6, PT, R5.reuse, R8, PT ;  /* 0x000000080500720c */ /* 0x040fe20003fc4070 */
[----:B------:R-:W-:Y:S01]  /*21e0*/  IMAD.HI.U32 R13, R4, R7, RZ ;  /* 0x00000007040d7227 */ /* 0x000fe200078e00ff */
[----:B------:R-:W-:-:S03]  /*21f0*/  ISETP.GT.U32.AND P0, PT, R5, R2, PT ;  /* 0x000000020500720c */ /* 0x000fc60003f04070 */
[----:B------:R-:W-:-:S04]  /*2200*/  IMAD.MOV R13, RZ, RZ, -R13 ;  /* 0x000000ffff0d7224 */ /* 0x000fc800078e0a0d */
[----:B------:R-:W-:Y:S01]  /*2210*/  @!P2 IMAD.IADD R0, R0, 0x1, -R5 ;  /* 0x000000010000a824 */ /* 0x000fe200078e0a05 */
[----:B---3--:R-:W-:Y:S01]  /*2220*/  ISETP.GE.AND P2, PT, R11, RZ, PT ;  /* 0x000000ff0b00720c */ /* 0x008fe20003f46270 */
[----:B------:R-:W-:-:S04]  /*2230*/  IMAD.HI.U32 R11, R4, R10, RZ ;  /* 0x0000000a040b7227 */ /* 0x000fc800078e00ff */
[C---:B------:R-:W-:Y:S02]  /*2240*/  IMAD R7, R5.reuse, R13, R7 ;  /* 0x0000000d05077224 */ /* 0x040fe400078e0207 */
[----:B------:R-:W-:Y:S02]  /*2250*/  @!P6 IMAD.IADD R8, R8, 0x1, -R5 ;  /* 0x000000010808e824 */ /* 0x000fe400078e0a05 */
[----:B------:R-:W-:Y:S02]  /*2260*/  IMAD.MOV.U32 R13, RZ, RZ, R0 ;  /* 0x000000ffff0d7224 */ /* 0x000fe400078e0000 */
[----:B------:R-:W-:Y:S01]  /*2270*/  IMAD.MOV R11, RZ, RZ, -R11 ;  /* 0x000000ffff0b7224 */ /* 0x000fe200078e0a0b */
[----:B------:R-:W3:Y:S01]  /*2280*/  LDL R0, [R1+0xc0] ;  /* 0x0000c00001007983 */ /* 0x000ee20000100800 */
[----:B------:R-:W-:Y:S01]  /*2290*/  @!P4 IMAD.MOV R6, RZ, RZ, -R6 ;  /* 0x000000ffff06c224 */ /* 0x000fe200078e0a06 */
[C---:B------:R-:W-:Y:S01]  /*22a0*/  ISETP.GT.U32.AND P4, PT, R5.reuse, R8, PT ;  /* 0x000000080500720c */ /* 0x040fe20003f84070 */
[----:B------:R-:W-:Y:S01]  /*22b0*/  @!P5 IMAD.MOV R13, RZ, RZ, -R13 ;  /* 0x000000ffff0dd224 */ /* 0x000fe200078e0a0d */
[C---:B------:R-:W-:Y:S01]  /*22c0*/  ISETP.GT.U32.AND P5, PT, R5.reuse, R9, PT ;  /* 0x000000090500720c */ /* 0x040fe20003fa4070 */
[----:B------:R-:W-:-:S02]  /*22d0*/  IMAD R10, R5, R11, R10 ;  /* 0x0000000b050a7224 */ /* 0x000fc400078e020a */
[----:B------:R-:W-:Y:S01]  /*22e0*/  @!P0 IMAD.IADD R2, R2, 0x1, -R5 ;  /* 0x0000000102028824 */ /* 0x000fe200078e0a05 */
[----:B------:R-:W4:Y:S01]  /*22f0*/  LDL R11, [R1+0xc4] ;  /* 0x0000c400010b7983 */ /* 0x000f220000100800 */
[----:B------:R-:W-:Y:S01]  /*2300*/  ISETP.GE.AND P0, PT, R29, RZ, PT ;  /* 0x000000ff1d00720c */ /* 0x000fe20003f06270 */
[----:B------:R-:W-:Y:S02]  /*2310*/  IMAD.MOV.U32 R29, RZ, RZ, R28 ;  /* 0x000000ffff1d7224 */ /* 0x000fe400078e001c */
[----:B------:R0:W-:Y:S01]  /*2320*/  STL [R1+0x1dc], R13 ;  /* 0x0001dc0d01007387 */ /* 0x0001e20000100800 */
[----:B------:R-:W-:Y:S02]  /*2330*/  IMAD.MOV.U32 R28, RZ, RZ, R3 ;  /* 0x000000ffff1c7224 */ /* 0x000fe400078e0003 */
[----:B------:R-:W-:Y:S02]  /*2340*/  IMAD.MOV.U32 R3, RZ, RZ, R14 ;  /* 0x000000ffff037224 */ /* 0x000fe400078e000e */
[----:B------:R-:W-:Y:S01]  /*2350*/  IMAD.HI.U32 R14, R4, R12, RZ ;  /* 0x0000000c040e7227 */ /* 0x000fe200078e00ff */
[----:B0-----:R-:W4:Y:S04]  /*2360*/  LDL.LU R13, [R1+0xb4] ;  /* 0x0000b400010d7983 */ /* 0x001f280000300800 */
[----:B------:R0:W-:Y:S01]  /*2370*/  STL [R1+0x1d8], R6 ;  /* 0x0001d80601007387 */ /* 0x0001e20000100800 */
[----:B------:R-:W-:-:S02]  /*2380*/  IMAD.MOV R14, RZ, RZ, -R14 ;  /* 0x000000ffff0e7224 */ /* 0x000fc400078e0a0e */
[--C-:B------:R-:W-:Y:S02]  /*2390*/  @!P4 IMAD.IADD R8, R8, 0x1, -R5.reuse ;  /* 0x000000010808c824 */ /* 0x100fe400078e0a05 */
[----:B0-----:R-:W-:Y:S02]  /*23a0*/  IMAD.MOV.U32 R6, RZ, RZ, R2 ;  /* 0x000000ffff067224 */ /* 0x001fe400078e0002 */
[----:B------:R-:W-:Y:S02]  /*23b0*/  @!P5 IMAD.IADD R9, R9, 0x1, -R5 ;  /* 0x000000010909d824 */ /* 0x000fe400078e0a05 */
[----:B------:R-:W-:Y:S02]  /*23c0*/  @!P1 IMAD.MOV R6, RZ, RZ, -R6 ;  /* 0x000000ffff069224 */ /* 0x000fe400078e0a06 */
[----:B------:R-:W-:Y:S01]  /*23d0*/  IMAD R12, R5, R14, R12 ;  /* 0x0000000e050c7224 */ /* 0x000fe200078e020c */
[----:B--2---:R0:W-:Y:S01]  /*23e0*/  STL [R1+0x136c], R15 ;  /* 0x00136c0f01007387 */ /* 0x0041e20000100800 */
[----:B------:R-:W-:-:S03]  /*23f0*/  IABS R2, R15 ;  /* 0x0000000f00027213 */ /* 0x000fc60000000000 */
[----:B------:R-:W-:Y:S04]  /*2400*/  STL [R1+0x1d4], R6 ;  /* 0x0001d40601007387 */ /* 0x000fe80000100800 */
[----:B------:R1:W-:Y:S01]  /*2410*/  STL [R1+0x1368], R8 ;  /* 0x0013680801007387 */ /* 0x0003e20000100800 */
[----:B0-----:R-:W-:-:S03]  /*2420*/  IMAD.MOV.U32 R15, RZ, RZ, R9 ;  /* 0x000000ffff0f7224 */ /* 0x001fc600078e0009 */
[----:B------:R-:W2:Y:S04]  /*2430*/  LDL R14, [R1+0xcc] ;  /* 0x0000cc00010e7983 */ /* 0x000ea80000100800 */
[----:B-1----:R-:W4:Y:S04]  /*2440*/  LDL R8, [R1+0xc8] ;  /* 0x0000c80001087983 */ /* 0x002f280000100800 */
[----:B------:R-:W2:Y:S01]  /*2450*/  LDL.LU R9, [R1+0xb8] ;  /* 0x0000b80001097983 */ /* 0x000ea20000300800 */
[----:B------:R-:W-:Y:S02]  /*2460*/  ISETP.GT.U32.AND P5, PT, R5, R12, PT ;  /* 0x0000000c0500720c */ /* 0x000fe40003fa4070 */
[----:B---3--:R-:W-:Y:S01]  /*2470*/  IABS R0, R0 ;  /* 0x0000000000007213 */ /* 0x008fe20000000000 */
[----:B------:R-:W-:-:S04]  /*2480*/  @!P2 IMAD.MOV R15, RZ, RZ, -R15 ;  /* 0x000000ffff0fa224 */ /* 0x000fc800078e0a0f */
[----:B------:R-:W-:Y:S01]  /*2490*/  IMAD.HI.U32 R6, R4, R0, RZ ;  /* 0x0000000004067227 */ /* 0x000fe200078e00ff */
[----:B------:R0:W-:Y:S03]  /*24a0*/  STL [R1+0x230], R15 ;  /* 0x0002300f01007387 */ /* 0x0001e60000100800 */
[----:B------:R-:W-:Y:S02]  /*24b0*/  IMAD.MOV R6, RZ, RZ, -R6 ;  /* 0x000000ffff067224 */ /* 0x000fe400078e0a06 */
[----:B------:R-:W-:Y:S02]  /*24c0*/  @!P5 IMAD.IADD R12, R12, 0x1, -R5 ;  /* 0x000000010c0cd824 */ /* 0x000fe400078e0a05 */
[C---:B------:R-:W-:Y:S01]  /*24d0*/  IMAD R0, R5.reuse, R6, R0 ;  /* 0x0000000605007224 */ /* 0x040fe200078e0200 */
[----:B0-----:R-:W3:Y:S01]  /*24e0*/  LDL.LU R15, [R1+0x136c] ;  /* 0x00136c00010f7983 */ /* 0x001ee20000300800 */
[----:B------:R-:W-:-:S02]  /*24f0*/  ISETP.GT.U32.AND P1, PT, R5, R10, PT ;  /* 0x0000000a0500720c */ /* 0x000fc40003f24070 */
[----:B----4-:R-:W-:Y:S02]  /*2500*/  IABS R6, R8 ;  /* 0x0000000800067213 */ /* 0x010fe40000000000 */
[----:B--2---:R-:W-:Y:S02]  /*2510*/  ISETP.GE.AND P5, PT, R9, RZ, PT ;  /* 0x000000ff0900720c */ /* 0x004fe40003fa6270 */
[----:B------:R-:W-:Y:S02]  /*2520*/  IABS R9, R14 ;  /* 0x0000000e00097213 */ /* 0x000fe40000000000 */
[----:B------:R-:W2:Y:S04]  /*2530*/  LDL R14, [R1+0xd0] ;  /* 0x0000d000010e7983 */ /* 0x000ea80000100800 */
[----:B------:R-:W4:Y:S01]  /*2540*/  LDL.LU R8, [R1+0xc0] ;  /* 0x0000c00001087983 */ /* 0x000f220000300800 */
[----:B------:R-:W-:-:S05]  /*2550*/  @!P1 IMAD.IADD R10, R10, 0x1, -R5 ;  /* 0x000000010a0a9824 */ /* 0x000fca00078e0a05 */
[C---:B------:R-:W-:Y:S02]  /*2560*/  ISETP.GT.U32.AND P1, PT, R5.reuse, R10, PT ;  /* 0x0000000a0500720c */ /* 0x040fe40003f24070 */
[----:B------:R-:W-:-:S11]  /*2570*/  ISETP.GT.U32.AND P2, PT, R5, R12, PT ;  /* 0x0000000c0500720c */ /* 0x000fd60003f44070 */
[--C-:B------:R-:W-:Y:S01]  /*2580*/  @!P1 IMAD.IADD R10, R10, 0x1, -R5.reuse ;  /* 0x000000010a0a9824 */ /* 0x100fe200078e0a05 */
[----:B------:R-:W-:Y:S01]  /*2590*/  ISETP.GT.U32.AND P1, PT, R5, R0, PT ;  /* 0x000000000500720c */ /* 0x000fe20003f24070 */
[----:B------:R-:W-:-:S05]  /*25a0*/  @!P2 IMAD.IADD R12, R12, 0x1, -R5 ;  /* 0x000000010c0ca824 */ /* 0x000fca00078e0a05 */
[----:B------:R0:W-:Y:S07]  /*25b0*/  STL [R1+0x1364], R12 ;  /* 0x0013640c01007387 */ /* 0x0001ee0000100800 */
[----:B------:R-:W-:Y:S01]  /*25c0*/  @!P1 IMAD.IADD R0, R0, 0x1, -R5 ;  /* 0x0000000100009824 */ /* 0x000fe200078e0a05 */
[----:B0-----:R-:W2:Y:S01]  /*25d0*/  LDL R12, [R1+0xd4] ;  /* 0x0000d400010c7983 */ /* 0x001ea20000100800 */
[----:B----4-:R-:W-:-:S03]  /*25e0*/  ISETP.GE.AND P1, PT, R8, RZ, PT ;  /* 0x000000ff0800720c */ /* 0x010fc60003f26270 */
[----:B------:R-:W4:Y:S01]  /*25f0*/  LDL.LU R8, [R1+0x1368] ;  /* 0x0013680001087983 */ /* 0x000f220000300800 */
[----:B------:R-:W-:Y:S02]  /*2600*/  ISETP.GT.U32.AND P6, PT, R5, R7, PT ;  /* 0x000000070500720c */ /* 0x000fe40003fc4070 */
[----:B------:R-:W-:Y:S01]  /*2610*/  ISETP.GE.AND P4, PT, R13, RZ, PT ;  /* 0x000000ff0d00720c */ /* 0x000fe20003f86270 */
[----:B------:R-:W-:Y:S01]  /*2620*/  IMAD.HI.U32 R13, R4, R2, RZ ;  /* 0x00000002040d7227 */ /* 0x000fe200078e00ff */
[----:B------:R-:W-:-:S03]  /*2630*/  IABS R11, R11 ;  /* 0x0000000b000b7213 */ /* 0x000fc60000000000 */
[----:B------:R-:W-:-:S04]  /*2640*/  IMAD.MOV R13, RZ, RZ, -R13 ;  /* 0x000000ffff0d7224 */ /* 0x000fc800078e0a0d */
[----:B------:R-:W-:Y:S02]  /*2650*/  IMAD R2, R5, R13, R2 ;  /* 0x0000000d05027224 */ /* 0x000fe400078e0202 */
[----:B------:R-:W-:-:S04]  /*2660*/  IMAD.HI.U32 R13, R4, R11, RZ ;  /* 0x0000000b040d7227 */ /* 0x000fc800078e00ff */
[----:B------:R-:W-:Y:S02]  /*2670*/  @!P6 IMAD.IADD R7, R7, 0x1, -R5 ;  /* 0x000000010707e824 */ /* 0x000fe400078e0a05 */
[----:B------:R-:W-:Y:S01]  /*2680*/  IMAD.MOV R13, RZ, RZ, -R13 ;  /* 0x000000ffff0d7224 */ /* 0x000fe200078e0a0d */
[----:B---3--:R-:W-:Y:S02]  /*2690*/  ISETP.GE.AND P2, PT, R15, RZ, PT ;  /* 0x000000ff0f00720c */ /* 0x008fe40003f46270 */
[C---:B------:R-:W-:Y:S01]  /*26a0*/  ISETP.GT.U32.AND P6, PT, R5.reuse, R7, PT ;  /* 0x000000070500720c */ /* 0x040fe20003fc4070 */
[----:B------:R-:W-:Y:S02]  /*26b0*/  IMAD R11, R5, R13, R11 ;  /* 0x0000000d050b7224 */ /* 0x000fe400078e020b */
[----:B------:R-:W-:-:S04]  /*26c0*/  IMAD.HI.U32 R15, R4, R6, RZ ;  /* 0x00000006040f7227 */ /* 0x000fc800078e00ff */
[----:B------:R-:W-:-:S04]  /*26d0*/  IMAD.HI.U32 R13, R4, R9, RZ ;  /* 0x00000009040d7227 */ /* 0x000fc800078e00ff */
[----:B------:R-:W-:Y:S02]  /*26e0*/  IMAD.MOV R15, RZ, RZ, -R15 ;  /* 0x000000ffff0f7224 */ /* 0x000fe400078e0a0f */
[----:B------:R-:W-:Y:S02]  /*26f0*/  IMAD.MOV R13, RZ, RZ, -R13 ;  /* 0x000000ffff0d7224 */ /* 0x000fe400078e0a0d */
[C---:B------:R-:W-:Y:S02]  /*2700*/  IMAD R6, R5.reuse, R15, R6 ;  /* 0x0000000f05067224 */ /* 0x040fe400078e0206 */
[----:B------:R-:W-:Y:S01]  /*2710*/  IMAD R13, R5, R13, R9 ;  /* 0x0000000d050d7224 */ /* 0x000fe200078e0209 */
[----:B--2---:R-:W-:Y:S01]  /*2720*/  IABS R9, R12 ;  /* 0x0000000c00097213 */ /* 0x004fe20000000000 */
[----:B------:R-:W-:Y:S01]  /*2730*/  @!P6 IMAD.IADD R7, R7, 0x1, -R5 ;  /* 0x000000010707e824 */ /* 0x000fe200078e0a05 */
[----:B------:R0:W-:Y:S04]  /*2740*/  STL [R1+0x1360], R6 ;  /* 0x0013600601007387 */ /* 0x0001e80000100800 */
[----:B------:R-:W2:Y:S01]  /*2750*/  LDL.LU R15, [R1+0xc4] ;  /* 0x0000c400010f7983 */ /* 0x000ea20000300800 */
[----:B0-----:R-:W-:-:S02]  /*2760*/  IMAD.MOV.U32 R6, RZ, RZ, R7 ;  /* 0x000000ffff067224 */ /* 0x001fc400078e0007 */
[----:B----4-:R-:W-:-:S04]  /*2770*/  IMAD.MOV.U32 R12, RZ, RZ, R8 ;  /* 0x000000ffff0c7224 */ /* 0x010fc800078e0008 */
[----:B------:R-:W-:Y:S01]  /*2780*/  IMAD.MOV.U32 R7, RZ, RZ, R12 ;  /* 0x000000ffff077224 */ /* 0x000fe200078e000c */
[----:B------:R0:W-:Y:S04]  /*2790*/  STL [R1+0x1cc], R12 ;  /* 0x0001cc0c01007387 */ /* 0x0001e80000100800 */
[----:B0-----:R-:W3:Y:S01]  /*27a0*/  LDL.LU R12, [R1+0x1364] ;  /* 0x00136400010c7983 */ /* 0x001ee20000300800 */
[----:B------:R-:W-:Y:S02]  /*27b0*/  @!P0 IMAD.MOV R7, RZ, RZ, -R7 ;  /* 0x000000ffff078224 */ /* 0x000fe400078e0a07 */
[----:B------:R-:W-:-:S03]  /*27c0*/  @!P3 IMAD.MOV R6, RZ, RZ, -R6 ;  /* 0x000000ffff06b224 */ /* 0x000fc600078e0a06 */
[----:B------:R0:W-:Y:S04]  /*27d0*/  @!P0 STL [R1+0x1cc], R7 ;  /* 0x0001cc0701008387 */ /* 0x0001e80000100800 */
[----:B0-----:R-:W4:Y:S04]  /*27e0*/  LDL.LU R7, [R1+0xc8] ;  /* 0x0000c80001077983 */ /* 0x001f280000300800 */
[----:B------:R0:W-:Y:S02]  /*27f0*/  STL [R1+0x22c], R6 ;  /* 0x00022c0601007387 */ /* 0x0001e40000100800 */
[----:B0-----:R-:W-:-:S04]  /*2800*/  IMAD.MOV.U32 R6, RZ, RZ, R10 ;  /* 0x000000ffff067224 */ /* 0x001fc800078e000a */
[----:B------:R-:W-:Y:S01]  /*2810*/  @!P4 IMAD.MOV R6, RZ, RZ, -R6 ;  /* 0x000000ffff06c224 */ /* 0x000fe200078e0a06 */
[----:B------:R-:W-:-:S05]  /*2820*/  IABS R14, R14 ;  /* 0x0000000e000e7213 */ /* 0x000fca0000000000 */
[----:B------:R-:W-:-:S04]  /*2830*/  IMAD.HI.U32 R8, R4, R14, RZ ;  /* 0x0000000e04087227 */ /* 0x000fc800078e00ff */
[----:B------:R-:W-:-:S04]  /*2840*/  IMAD.MOV R8, RZ, RZ, -R8 ;  /* 0x000000ffff087224 */ /* 0x000fc800078e0a08 */
[----:B------:R-:W-:Y:S02]  /*2850*/  IMAD R8, R5, R8, R14 ;  /* 0x0000000805087224 */ /* 0x000fe400078e020e */
[----:B---3--:R-:W-:Y:S02]  /*2860*/  IMAD.MOV.U32 R10, RZ, RZ, R12 ;  /* 0x000000ffff0a7224 */ /* 0x008fe400078e000c */
[----:B------:R-:W3:Y:S04]  /*2870*/  LDL.LU R12, [R1+0xd8] ;  /* 0x0000d800010c7983 */ /* 0x000ee80000300800 */
[----:B------:R0:W-:Y:S01]  /*2880*/  STL [R1+0x228], R6 ;  /* 0x0002280601007387 */ /* 0x0001e20000100800 */
[----:B------:R-:W-:-:S03]  /*2890*/  @!P5 IMAD.MOV R10, RZ, RZ, -R10 ;  /* 0x000000ffff0ad224 */ /* 0x000fc600078e0a0a */
[----:B0-----:R-:W3:Y:S01]  /*28a0*/  LDL.LU R6, [R1+0x1360] ;  /* 0x0013600001067983 */ /* 0x001ee20000300800 */
[----:B--2---:R-:W-:-:S03]  /*28b0*/  ISETP.GE.AND P5, PT, R15, RZ, PT ;  /* 0x000000ff0f00720c */ /* 0x004fc60003fa6270 */
[----:B------:R0:W-:Y:S04]  /*28c0*/  STL [R1+0x224], R10 ;  /* 0x0002240a01007387 */ /* 0x0001e80000100800 */
[----:B------:R-:W2:Y:S04]  /*28d0*/  LDL.LU R15, [R1+0xd0] ;  /* 0x0000d000010f7983 */ /* 0x000ea80000300800 */
[----:B0-----:R-:W2:Y:S04]  /*28e0*/  LDL R10, [R1+0xdc] ;  /* 0x0000dc00010a7983 */ /* 0x001ea80000100800 */
[----:B------:R-:W2:Y:S01]  /*28f0*/  LDL.LU R14, [R1+0xcc] ;  /* 0x0000cc00010e7983 */ /* 0x000ea20000300800 */
[----:B------:R-:W-:-:S13]  /*2900*/  ISETP.GT.U32.AND P6, PT, R5, R2, PT ;  /* 0x000000020500720c */ /* 0x000fda0003fc4070 */
[----:B------:R-:W-:-:S05]  /*2910*/  @!P6 IMAD.IADD R2, R2, 0x1, -R5 ;  /* 0x000000010202e824 */ /* 0x000fca00078e0a05 */
[C---:B------:R-:W-:Y:S02]  /*2920*/  ISETP.GT.U32.AND P0, PT, R5.reuse, R2, PT ;  /* 0x000000020500720c */ /* 0x040fe40003f04070 */
[----:B------:R-:W-:-:S11]  /*2930*/  ISETP.GT.U32.AND P3, PT, R5, R0, PT ;  /* 0x000000000500720c */ /* 0x000fd60003f64070 */
[--C-:B------:R-:W-:Y:S01]  /*2940*/  @!P0 IMAD.IADD R2, R2, 0x1, -R5.reuse ;  /* 0x0000000102028824 */ /* 0x100fe200078e0a05 */
[----:B------:R-:W-:Y:S01]  /*2950*/  ISETP.GT.U32.AND P0, PT, R5, R13, PT ;  /* 0x0000000d0500720c */ /* 0x000fe20003f04070 */
[----:B------:R-:W-:Y:S01]  /*2960*/  @!P3 IMAD.IADD R0, R0, 0x1, -R5 ;  /* 0x000000010000b824 */ /* 0x000fe200078e0a05 */
[----:B----4-:R-:W-:Y:S01]  /*2970*/  ISETP.GE.AND P3, PT, R7, RZ, PT ;  /* 0x000000ff0700720c */ /* 0x010fe20003f66270 */
[----:B------:R-:W-:-:S04]  /*2980*/  IMAD.HI.U32 R7, R4, R9, RZ ;  /* 0x0000000904077227 */ /* 0x000fc800078e00ff */
[----:B------:R-:W-:Y:S02]  /*2990*/  @!P2 IMAD.MOV R2, RZ, RZ, -R2 ;  /* 0x000000ffff02a224 */ /* 0x000fe400078e0a02 */
[----:B------:R-:W-:-:S04]  /*29a0*/  IMAD.MOV R7, RZ, RZ, -R7 ;  /* 0x000000ffff077224 */ /* 0x000fc800078e0a07 */
[----:B------:R-:W-:Y:S01]  /*29b0*/  @!P0 IMAD.IADD R13, R13, 0x1, -R5 ;  /* 0x000000010d0d8824 */ /* 0x000fe200078e0a05 */
[----:B------:R-:W-:Y:S01]  /*29c0*/  STL [R1+0x220], R2 ;  /* 0x0002200201007387 */ /* 0x000fe20000100800 */
[C---:B------:R-:W-:Y:S01]  /*29d0*/  IMAD R7, R5.reuse, R7, R9 ;  /* 0x0000000705077224 */ /* 0x040fe200078e0209 */
[----:B---3--:R-:W-:Y:S02]  /*29e0*/  ISETP.GT.U32.AND P4, PT, R5, R6, PT ;  /* 0x000000060500720c */ /* 0x008fe40003f84070 */
[----:B--2---:R-:W-:Y:S01]  /*29f0*/  ISETP.GE.AND P0, PT, R15, RZ, PT ;  /* 0x000000ff0f00720c */ /* 0x004fe20003f06270 */
[----:B------:R-:W-:-:S10]  /*2a00*/  IMAD.MOV.U32 R15, RZ, RZ, R29 ;  /* 0x000000ffff0f7224 */ /* 0x000fd400078e001d */
[----:B------:R-:W-:Y:S01]  /*2a10*/  @!P4 IMAD.IADD R6, R6, 0x1, -R5 ;  /* 0x000000010606c824 */ /* 0x000fe200078e0a05 */
[----:B------:R-:W-:Y:S01]  /*2a20*/  ISETP.GE.AND P4, PT, R14, RZ, PT ;  /* 0x000000ff0e00720c */ /* 0x000fe20003f86270 */
[----:B------:R-:W-:Y:S01]  /*2a30*/  IMAD.MOV.U32 R14, RZ, RZ, R0 ;  /* 0x000000ffff0e7224 */ /* 0x000fe200078e0000 */
[----:B------:R-:W-:Y:S03]  /*2a40*/  STL [R1+0x135c], R15 ;  /* 0x00135c0f01007387 */ /* 0x000fe60000100800 */
[----:B------:R-:W-:Y:S01]  /*2a50*/  @!P1 IMAD.MOV R14, RZ, RZ, -R14 ;  /* 0x000000ffff0e9224 */ /* 0x000fe200078e0a0e */
[----:B------:R-:W2:Y:S04]  /*2a60*/  LDL.LU R29, [R1+0xe8] ;  /* 0x0000e800011d7983 */ /* 0x000ea80000300800 */
[----:B------:R-:W3:Y:S04]  /*2a70*/  LDL.LU R9, [R1+0xdc] ;  /* 0x0000dc0001097983 */ /* 0x000ee80000300800 */
[----:B------:R0:W-:Y:S04]  /*2a80*/  STL [R1+0x21c], R14 ;  /* 0x00021c0e01007387 */ /* 0x0001e80000100800 */
[----:B0-----:R-:W4:Y:S01]  /*2a90*/  LDL.LU R14, [R1+0xe4] ;  /* 0x0000e400010e7983 */ /* 0x001f220000300800 */
[----:B------:R-:W-:-:S02]  /*2aa0*/  ISETP.GT.U32.AND P6, PT, R5, R11, PT ;  /* 0x0000000b0500720c */ /* 0x000fc40003fc4070 */
[----:B------:R-:W-:-:S11]  /*2ab0*/  ISETP.GT.U32.AND P2, PT, R5, R6, PT ;  /* 0x000000060500720c */ /* 0x000fd60003f44070 */
[----:B------:R-:W-:-:S05]  /*2ac0*/  @!P6 IMAD.IADD R11, R11, 0x1, -R5 ;  /* 0x000000010b0be824 */ /* 0x000fca00078e0a05 */
[C---:B------:R-:W-:Y:S01]  /*2ad0*/  ISETP.GT.U32.AND P6, PT, R5.reuse, R11, PT ;  /* 0x0000000b0500720c */ /* 0x040fe20003fc4070 */
[----:B------:R-:W-:Y:S01]  /*2ae0*/  @!P2 IMAD.IADD R6, R6, 0x1, -R5 ;  /* 0x000000010606a824 */ /* 0x000fe200078e0a05 */
[C---:B------:R-:W-:Y:S02]  /*2af0*/  ISETP.GT.U32.AND P1, PT, R5.reuse, R13, PT ;  /* 0x0000000d0500720c */ /* 0x040fe40003f24070 */
[----:B------:R-:W-:Y:S02]  /*2b00*/  ISETP.GT.U32.AND P2, PT, R5, R7, PT ;  /* 0x000000070500720c */ /* 0x000fe40003f44070 */
[----:B------:R-:W-:-:S07]  /*2b10*/  IABS R2, R12 ;  /* 0x0000000c00027213 */ /* 0x000fce0000000000 */
[----:B------:R-:W-:-:S04]  /*2b20*/  @!P6 IMAD.IADD R11, R11, 0x1, -R5 ;  /* 0x000000010b0be824 */ /* 0x000fc800078e0a05 */
[----:B------:R-:W-:Y:S02]  /*2b30*/  IMAD.MOV.U32 R15, RZ, RZ, R11 ;  /* 0x000000ffff0f7224 */ /* 0x000fe400078e000b */
[----:B------:R-:W-:Y:S02]  /*2b40*/  IMAD.MOV.U32 R11, RZ, RZ, R12 ;  /* 0x000000ffff0b7224 */ /* 0x000fe400078e000c */
[----:B------:R-:W-:Y:S02]  /*2b50*/  IMAD.MOV.U32 R12, RZ, RZ, R6 ;  /* 0x000000ffff0c7224 */ /* 0x000fe400078e0006 */
[----:B------:R-:W-:Y:S01]  /*2b60*/  @!P5 IMAD.MOV R15, RZ, RZ, -R15 ;  /* 0x000000ffff0fd224 */ /* 0x000fe200078e0a0f */
[----:B------:R-:W2:Y:S01]  /*2b70*/  LDL.LU R6, [R1+0xd4] ;  /* 0x0000d40001067983 */ /* 0x000ea20000300800 */
[----:B------:R-:W-:Y:S02]  /*2b80*/  @!P3 IMAD.MOV R12, RZ, RZ, -R12 ;  /* 0x000000ffff0cb224 */ /* 0x000fe400078e0a0c */
[--C-:B------:R-:W-:Y:S01]  /*2b90*/  @!P1 IMAD.IADD R13, R13, 0x1, -R5.reuse ;  /* 0x000000010d0d9824 */ /* 0x100fe200078e0a05 */
[----:B------:R0:W-:Y:S01]  /*2ba0*/  STL [R1+0x218], R15 ;  /* 0x0002180f01007387 */ /* 0x0001e20000100800 */
[----:B------:R-:W-:-:S03]  /*2bb0*/  @!P2 IMAD.IADD R7, R7, 0x1, -R5 ;  /* 0x000000010707a824 */ /* 0x000fc600078e0a05 */
[----:B0-----:R-:W2:Y:S04]  /*2bc0*/  LDL.LU R15, [R1+0x135c] ;  /* 0x00135c00010f7983 */ /* 0x001ea80000300800 */
[----:B------:R0:W-:Y:S04]  /*2bd0*/  STL [R1+0x214], R12 ;  /* 0x0002140c01007387 */ /* 0x0001e80000100800 */
[----:B0-----:R-:W2:Y:S01]  /*2be0*/  LDL R12, [R1+0xf0] ;  /* 0x0000f000010c7983 */ /* 0x001ea20000100800 */
[----:B---3--:R-:W-:Y:S02]  /*2bf0*/  ISETP.GE.AND P1, PT, R9, RZ, PT ;  /* 0x000000ff0900720c */ /* 0x008fe40003f26270 */
[----:B----4-:R-:W-:-:S02]  /*2c00*/  ISETP.GE.AND P2, PT, R14, RZ, PT ;  /* 0x000000ff0e00720c */ /* 0x010fc40003f46270 */
[----:B------:R-:W-:Y:S02]  /*2c10*/  IABS R9, R14 ;  /* 0x0000000e00097213 */ /* 0x000fe40000000000 */
[----:B------:R-:W3:Y:S01]  /*2c20*/  LDL.LU R14, [R1+0xf8] ;  /* 0x0000f800010e7983 */ /* 0x000ee20000300800 */
[----:B------:R-:W-:-:S13]  /*2c30*/  ISETP.GT.U32.AND P6, PT, R5, R8, PT ;  /* 0x000000080500720c */ /* 0x000fda0003fc4070 */
[----:B------:R-:W-:-:S05]  /*2c40*/  @!P6 IMAD.IADD R8, R8, 0x1, -R5 ;  /* 0x000000010808e824 */ /* 0x000fca00078e0a05 */
[----:B------:R-:W-:-:S13]  /*2c50*/  ISETP.GT.U32.AND P6, PT, R5, R8, PT ;  /* 0x000000080500720c */ /* 0x000fda0003fc4070 */
[----:B------:R-:W-:Y:S01]  /*2c60*/  @!P6 IMAD.IADD R8, R8, 0x1, -R5 ;  /* 0x000000010808e824 */ /* 0x000fe200078e0a05 */
[----:B---3--:R0:W-:Y:S02]  /*2c70*/  STL [R1+0x1358], R14 ;  /* 0x0013580e01007387 */ /* 0x0081e40000100800 */
[----:B0-----:R-:W-:-:S04]  /*2c80*/  IMAD.MOV.U32 R14, RZ, RZ, R13 ;  /* 0x000000ffff0e7224 */ /* 0x001fc800078e000d */
[----:B------:R-:W-:Y:S02]  /*2c90*/  @!P4 IMAD.MOV R14, RZ, RZ, -R14 ;  /* 0x000000ffff0ec224 */ /* 0x000fe400078e0a0e */
[----:B------:R-:W-:-:S03]  /*2ca0*/  IMAD.HI.U32 R13, R4, R9, RZ ;  /* 0x00000009040d7227 */ /* 0x000fc600078e00ff */
[----:B------:R0:W-:Y:S02]  /*2cb0*/  STL [R1+0x1ac], R14 ;  /* 0x0001ac0e01007387 */ /* 0x0001e40000100800 */
[----:B0-----:R-:W-:-:S04]  /*2cc0*/  IMAD.MOV.U32 R14, RZ, RZ, R8 ;  /* 0x000000ffff0e7224 */ /* 0x001fc800078e0008 */
[----:B------:R-:W-:Y:S02]  /*2cd0*/  @!P0 IMAD.MOV R14, RZ, RZ, -R14 ;  /* 0x000000ffff0e8224 */ /* 0x000fe400078e0a0e */
[----:B------:R-:W-:Y:S02]  /*2ce0*/  IMAD.MOV R8, RZ, RZ, -R13 ;  /* 0x000000ffff087224 */ /* 0x000fe400078e0a0d */
[----:B------:R-:W3:Y:S04]  /*2cf0*/  LDL R13, [R1+0xf4] ;  /* 0x0000f400010d7983 */ /* 0x000ee80000100800 */
[----:B------:R0:W-:Y:S04]  /*2d00*/  STL [R1+0x210], R14 ;  /* 0x0002100e01007387 */ /* 0x0001e80000100800 */
[----:B0-----:R-:W4:Y:S01]  /*2d10*/  LDL.LU R14, [R1+0x1358] ;  /* 0x00135800010e7983 */ /* 0x001f220000300800 */
[----:B------:R-:W-:-:S04]  /*2d20*/  IMAD.HI.U32 R0, R4, R2, RZ ;  /* 0x0000000204007227 */ /* 0x000fc800078e00ff */
[----:B------:R-:W-:Y:S01]  /*2d30*/  IMAD.MOV R0, RZ, RZ, -R0 ;  /* 0x000000ffff007224 */ /* 0x000fe200078e0a00 */
[----:B------:R-:W-:-:S03]  /*2d40*/  IABS R10, R10 ;  /* 0x0000000a000a7213 */ /* 0x000fc60000000000 */
[----:B------:R-:W-:Y:S01]  /*2d50*/  IMAD R0, R5, R0, R2 ;  /* 0x0000000005007224 */ /* 0x000fe200078e0202 */
[----:B--2---:R-:W-:Y:S01]  /*2d60*/  ISETP.GE.AND P5, PT, R6, RZ, PT ;  /* 0x000000ff0600720c */ /* 0x004fe20003fa6270 */
[----:B------:R-:W-:-:S03]  /*2d70*/  IMAD.HI.U32 R6, R4, R10, RZ ;  /* 0x0000000a04067227 */ /* 0x000fc600078e00ff */
[----:B------:R-:W-:Y:S01]  /*2d80*/  ISETP.GT.U32.AND P6, PT, R5, R0, PT ;  /* 0x000000000500720c */ /* 0x000fe20003fc4070 */
[----:B------:R-:W-:-:S04]  /*2d90*/  IMAD.MOV R6, RZ, RZ, -R6 ;  /* 0x000000ffff067224 */ /* 0x000fc800078e0a06 */
[C---:B------:R-:W-:Y:S01]  /*2da0*/  IMAD R10, R5.reuse, R6, R10 ;  /* 0x00000006050a7224 */ /* 0x040fe200078e020a */
[C---:B------:R-:W-:Y:S02]  /*2db0*/  ISETP.GT.U32.AND P4, PT, R5.reuse, R7, PT ;  /* 0x000000070500720c */ /* 0x040fe40003f84070 */
[----:B------:R-:W-:Y:S02]  /*2dc0*/  IABS R6, R15 ;  /* 0x0000000f00067213 */ /* 0x000fe40000000000 */
[----:B------:R-:W-:-:S03]  /*2dd0*/  ISETP.GT.U32.AND P0, PT, R5, R10, PT ;  /* 0x0000000a0500720c */ /* 0x000fc60003f04070 */
[----:B------:R-:W-:Y:S02]  /*2de0*/  @!P6 IMAD.IADD R0, R0, 0x1, -R5 ;  /* 0x000000010000e824 */ /* 0x000fe400078e0a05 */
[----:B------:R-:W-:-:S03]  /*2df0*/  IMAD R8, R5, R8, R9 ;  /* 0x0000000805087224 */ /* 0x000fc600078e0209 */
[----:B------:R-:W-:Y:S01]  /*2e00*/  ISETP.GT.U32.AND P6, PT, R5, R0, PT ;  /* 0x000000000500720c */ /* 0x000fe20003fc4070 */
[----:B------:R-:W-:Y:S01]  /*2e10*/  IMAD.HI.U32 R9, R4, R6, RZ ;  /* 0x0000000604097227 */ /* 0x000fe200078e00ff */
[----:B------:R-:W-:-:S03]  /*2e20*/  ISETP.GE.AND P3, PT, R11, RZ, PT ;  /* 0x000000ff0b00720c */ /* 0x000fc60003f66270 */
[----:B------:R-:W-:Y:S01]  /*2e30*/  IMAD.MOV R9, RZ, RZ, -R9 ;  /* 0x000000ffff097224 */ /* 0x000fe200078e0a09 */
[----:B------:R-:W-:Y:S01]  /*2e40*/  IABS R2, R29 ;  /* 0x0000001d00027213 */ /* 0x000fe20000000000 */
[--C-:B------:R-:W-:Y:S02]  /*2e50*/  @!P4 IMAD.IADD R7, R7, 0x1, -R5.reuse ;  /* 0x000000010707c824 */ /* 0x100fe400078e0a05 */
[--C-:B------:R-:W-:Y:S01]  /*2e60*/  @!P0 IMAD.IADD R10, R10, 0x1, -R5.reuse ;  /* 0x000000010a0a8824 */ /* 0x100fe200078e0a05 */
[----:B------:R-:W-:Y:S01]  /*2e70*/  ISETP.GE.AND P0, PT, R29, RZ, PT ;  /* 0x000000ff1d00720c */ /* 0x000fe20003f06270 */
[----:B------:R-:W-:Y:S01]  /*2e80*/  IMAD R6, R5, R9, R6 ;  /* 0x0000000905067224 */ /* 0x000fe200078e0206 */
[----:B------:R-:W2:Y:S01]  /*2e90*/  LDL.LU R29, [R1+0x100] ;  /* 0x00010000011d7983 */ /* 0x000ea20000300800 */
[----:B------:R-:W-:-:S04]  /*2ea0*/  @!P6 IMAD.IADD R0, R0, 0x1, -R5 ;  /* 0x000000010000e824 */ /* 0x000fc800078e0a05 */
[----:B------:R-:W-:Y:S01]  /*2eb0*/  @!P3 IMAD.MOV R0, RZ, RZ, -R0 ;  /* 0x000000ffff00b224 */ /* 0x000fe200078e0a00 */
[----:B----4-:R-:W-:Y:S01]  /*2ec0*/  IABS R9, R14 ;  /* 0x0000000e00097213 */ /* 0x010fe20000000000 */
[----:B------:R0:W-:Y:S02]  /*2ed0*/  STL [R1+0x1350], R14 ;  /* 0x0013500e01007387 */ /* 0x0001e40000100800 */
[----:B0-----:R-:W-:Y:S02]  /*2ee0*/  IMAD.MOV.U32 R14, RZ, RZ, R7 ;  /* 0x000000ffff0e7224 */ /* 0x001fe400078e0007 */
[----:B------:R-:W4:Y:S02]  /*2ef0*/  LDL R7, [R1+0xfc] ;  /* 0x0000fc0001077983 */ /* 0x000f240000100800 */
[----:B------:R-:W-:-:S05]  /*2f00*/  @!P5 IMAD.MOV R14, RZ, RZ, -R14 ;  /* 0x000000ffff0ed224 */ /* 0x000fca00078e0a0e */
[----:B------:R0:W-:Y:S04]  /*2f10*/  STL [R1+0x1a0], R14 ;  /* 0x0001a00e01007387 */ /* 0x0001e80000100800 */
[----:B------:R-:W-:Y:S01]  /*2f20*/  STL [R1+0x20c], R0 ;  /* 0x00020c0001007387 */ /* 0x000fe20000100800 */
[----:B0-----:R-:W-:-:S03]  /*2f30*/  IMAD.MOV.U32 R14, RZ, RZ, R15 ;  /* 0x000000ffff0e7224 */ /* 0x001fc600078e000f */
[----:B------:R-:W3:Y:S01]  /*2f40*/  LDL.LU R15, [R1+0x108] ;  /* 0x00010800010f7983 */ /* 0x000ee20000300800 */
[----:B------:R-:W-:Y:S01]  /*2f50*/  IABS R11, R12 ;  /* 0x0000000c000b7213 */ /* 0x000fe20000000000 */
[----:B------:R-:W-:-:S04]  /*2f60*/  IMAD.HI.U32 R12, R4, R2, RZ ;  /* 0x00000002040c7227 */ /* 0x000fc800078e00ff */
[----:B------:R-:W-:-:S04]  /*2f70*/  IMAD.MOV R12, RZ, RZ, -R12 ;  /* 0x000000ffff0c7224 */ /* 0x000fc800078e0a0c */
[----:B------:R-:W-:-:S05]  /*2f80*/  IMAD R2, R5, R12, R2 ;  /* 0x0000000c05027224 */ /* 0x000fca00078e0202 */
[----:B------:R-:W-:-:S13]  /*2f90*/  ISETP.GT.U32.AND P6, PT, R5, R2, PT ;  /* 0x000000020500720c */ /* 0x000fda0003fc4070 */
[----:B------:R-:W-:-:S05]  /*2fa0*/  @!P6 IMAD.IADD R2, R2, 0x1, -R5 ;  /* 0x000000010202e824 */ /* 0x000fca00078e0a05 */
[----:B------:R-:W-:-:S13]  /*2fb0*/  ISETP.GT.U32.AND P5, PT, R5, R2, PT ;  /* 0x000000020500720c */ /* 0x000fda0003fa4070 */
[----:B------:R-:W-:Y:S01]  /*2fc0*/  @!P5 IMAD.IADD R2, R2, 0x1, -R5 ;  /* 0x000000010202d824 */ /* 0x000fe200078e0a05 */
[----:B------:R-:W-:Y:S01]  /*2fd0*/  ISETP.GE.AND P5, PT, R14, RZ, PT ;  /* 0x000000ff0e00720c */ /* 0x000fe20003fa6270 */
[----:B---3--:R0:W-:Y:S04]  /*2fe0*/  STL [R1+0x1354], R15 ;  /* 0x0013540f01007387 */ /* 0x0081e80000100800 */
[----:B0-----:R-:W3:Y:S04]  /*2ff0*/  LDL.LU R15, [R1+0xf0] ;  /* 0x0000f000010f7983 */ /* 0x001ee80000300800 */
[----:B------:R-:W2:Y:S01]  /*3000*/  LDL.LU R14, [R1+0xf4] ;  /* 0x0000f400010e7983 */ /* 0x000ea20000300800 */
[----:B------:R-:W-:-:S02]  /*3010*/  ISETP.GT.U32.AND P4, PT, R5, R8, PT ;  /* 0x000000080500720c */ /* 0x000fc40003f84070 */
[----:B------:R-:W-:-:S11]  /*3020*/  ISETP.GT.U32.AND P3, PT, R5, R6, PT ;  /* 0x000000060500720c */ /* 0x000fd60003f64070 */
[----:B------:R-:W-:Y:S01]  /*3030*/  @!P4 IMAD.IADD R8, R8, 0x1, -R5 ;  /* 0x000000010808c824 */ /* 0x000fe200078e0a05 */
[----:B------:R-:W-:-:S04]  /*3040*/  ISETP.GT.U32.AND P4, PT, R5, R10, PT ;  /* 0x0000000a0500720c */ /* 0x000fc80003f84070 */
[----:B------:R-:W-:Y:S01]  /*3050*/  ISETP.GT.U32.AND P6, PT, R5, R8, PT ;  /* 0x000000080500720c */ /* 0x000fe20003fc4070 */
[----:B------:R-:W-:-:S08]  /*3060*/  @!P3 IMAD.IADD R6, R6, 0x1, -R5 ;  /* 0x000000010606b824 */ /* 0x000fd000078e0a05 */
[----:B------:R-:W-:-:S04]  /*3070*/  @!P4 IMAD.IADD R10, R10, 0x1, -R5 ;  /* 0x000000010a0ac824 */ /* 0x000fc800078e0a05 */
[----:B------:R-:W-:Y:S02]  /*3080*/  @!P6 IMAD.IADD R8, R8, 0x1, -R5 ;  /* 0x000000010808e824 */ /* 0x000fe400078e0a05 */
[----:B------:R-:W-:Y:S01]  /*3090*/  @!P1 IMAD.MOV R10, RZ, RZ, -R10 ;  /* 0x000000ffff0a9224 */ /* 0x000fe200078e0a0a */
[----:B---3--:R-:W-:Y:S01]  /*30a0*/  ISETP.GE.AND P3, PT, R15, RZ, PT ;  /* 0x000000ff0f00720c */ /* 0x008fe20003f66270 */
[----:B------:R-:W-:Y:S02]  /*30b0*/  IMAD.MOV.U32 R15, RZ, RZ, R8 ;  /* 0x000000ffff0f7224 */ /* 0x000fe400078e0008 */
[----:B------:R-:W3:Y:S02]  /*30c0*/  LDL R8, [R1+0x104] ;  /* 0x0001040001087983 */ /* 0x000ee40000100800 */
[----:B------:R-:W-:Y:S02]  /*30d0*/  @!P2 IMAD.MOV R15, RZ, RZ, -R15 ;  /* 0x000000ffff0fa224 */ /* 0x000fe400078e0a0f */
[----:B------:R0:W-:Y:S01]  /*30e0*/  STL [R1+0x194], R10 ;  /* 0x0001940a01007387 */ /* 0x0001e20000100800 */
[----:B--2---:R-:W-:-:S03]  /*30f0*/  ISETP.GE.AND P2, PT, R14, RZ, PT ;  /* 0x000000ff0e00720c */ /* 0x004fc60003f46270 */
[----:B0-----:R-:W2:Y:S04]  /*3100*/  LDL.LU R10, [R1+0xfc] ;  /* 0x0000fc00010a7983 */ /* 0x001ea80000300800 */
[----:B------:R0:W-:Y:S04]  /*3110*/  STL [R1+0x190], R15 ;  /* 0x0001900f01007387 */ /* 0x0001e80000100800 */
[----:B0-----:R-:W3:Y:S04]  /*3120*/  LDL.LU R15, [R1+0x1354] ;  /* 0x00135400010f7983 */ /* 0x001ee80000300800 */
[----:B------:R-:W2:Y:S01]  /*3130*/  LDL.LU R14, [R1+0x1350] ;  /* 0x00135000010e7983 */ /* 0x000ea20000300800 */
[----:B------:R-:W-:Y:S01]  /*3140*/  IABS R12, R13 ;  /* 0x0000000d000c7213 */ /* 0x000fe20000000000 */
[----:B------:R-:W-:-:S04]  /*3150*/  IMAD.HI.U32 R13, R4, R11, RZ ;  /* 0x0000000b040d7227 */ /* 0x000fc800078e00ff */
[----:B------:R-:W-:-:S04]  /*3160*/  IMAD.MOV R13, RZ, RZ, -R13 ;  /* 0x000000ffff0d7224 */ /* 0x000fc800078e0a0d */
[----:B------:R-:W-:Y:S01]  /*3170*/  IMAD R11, R5, R13, R11 ;  /* 0x0000000d050b7224 */ /* 0x000fe200078e020b */
[----:B----4-:R-:W-:Y:S01]  /*3180*/  IABS R0, R7 ;  /* 0x0000000700007213 */ /* 0x010fe20000000000 */
[----:B------:R-:W-:-:S03]  /*3190*/  IMAD.HI.U32 R7, R4, R9, RZ ;  /* 0x0000000904077227 */ /* 0x000fc600078e00ff */
[----:B------:R-:W-:Y:S01]  /*31a0*/  ISETP.GT.U32.AND P4, PT, R5, R11, PT ;  /* 0x0000000b0500720c */ /* 0x000fe20003f84070 */
[----:B------:R-:W-:-:S04]  /*31b0*/  IMAD.MOV R7, RZ, RZ, -R7 ;  /* 0x000000ffff077224 */ /* 0x000fc800078e0a07 */
[----:B------:R-:W-:Y:S02]  /*31c0*/  IMAD R7, R5, R7, R9 ;  /* 0x0000000705077224 */ /* 0x000fe400078e0209 */
[----:B------:R-:W-:-:S03]  /*31d0*/  @!P0 IMAD.MOV R2, RZ, RZ, -R2 ;  /* 0x000000ffff028224 */ /* 0x000fc600078e0a02 */
[----:B------:R-:W-:-:S03]  /*31e0*/  ISETP.GT.U32.AND P0, PT, R5, R7, PT ;  /* 0x000000070500720c */ /* 0x000fc60003f04070 */
[----:B------:R-:W-:Y:S01]  /*31f0*/  @!P4 IMAD.IADD R11, R11, 0x1, -R5 ;  /* 0x000000010b0bc824 */ /* 0x000fe200078e0a05 */
[----:B------:R-:W-:Y:S01]  /*3200*/  ISETP.GT.U32.AND P4, PT, R5, R6, PT ;  /* 0x000000060500720c */ /* 0x000fe20003f84070 */
[----:B------:R-:W-:Y:S01]  /*3210*/  STL [R1+0x18c], R2 ;  /* 0x00018c0201007387 */ /* 0x000fe20000100800 */
[----:B------:R-:W-:-:S07]  /*3220*/  IABS R9, R29 ;  /* 0x0000001d00097213 */ /* 0x000fce0000000000 */
[----:B------:R-:W-:Y:S01]  /*3230*/  @!P0 IMAD.IADD R7, R7, 0x1, -R5 ;  /* 0x0000000107078824 */ /* 0x000fe200078e0a05 */
[----:B------:R-:W-:-:S03]  /*3240*/  ISETP.GE.AND P0, PT, R29, RZ, PT ;  /* 0x000000ff1d00720c */ /* 0x000fc60003f06270 */
[----:B------:R-:W-:Y:S01]  /*3250*/  @!P4 IMAD.IADD R6, R6, 0x1, -R5 ;  /* 0x000000010606c824 */ /* 0x000fe200078e0a05 */
[----:B--2---:R-:W-:Y:S02]  /*3260*/  ISETP.GE.AND P4, PT, R14, RZ, PT ;  /* 0x000000ff0e00720c */ /* 0x004fe40003f86270 */
[----:B------:R-:W2:Y:S04]  /*3270*/  LDL R14, [R1+0x10c] ;  /* 0x00010c00010e7983 */ /* 0x000ea80000100800 */
[----:B---3--:R0:W-:Y:S04]  /*3280*/  STL [R1+0x1348], R15 ;  /* 0x0013480f01007387 */ /* 0x0081e80000100800 */
[----:B------:R-:W3:Y:S01]  /*3290*/  LDL.LU R29, [R1+0x11c] ;  /* 0x00011c00011d7983 */ /* 0x000ee20000300800 */
[----:B------:R-:W-:-:S04]  /*32a0*/  IMAD.HI.U32 R13, R4, R12, RZ ;  /* 0x0000000c040d7227 */ /* 0x000fc800078e00ff */
[----:B------:R-:W-:-:S04]  /*32b0*/  IMAD.MOV R13, RZ, RZ, -R13 ;  /* 0x000000ffff0d7224 */ /* 0x000fc800078e0a0d */
[----:B------:R-:W-:-:S05]  /*32c0*/  IMAD R12, R5, R13, R12 ;  /* 0x0000000d050c7224 */ /* 0x000fca00078e020c */
[----:B------:R-:W-:-:S13]  /*32d0*/  ISETP.GT.U32.AND P6, PT, R5, R12, PT ;  /* 0x0000000c0500720c */ /* 0x000fda0003fc4070 */
[----:B------:R-:W-:-:S05]  /*32e0*/  @!P6 IMAD.IADD R12, R12, 0x1, -R5 ;  /* 0x000000010c0ce824 */ /* 0x000fca00078e0a05 */
[----:B------:R-:W-:-:S13]  /*32f0*/  ISETP.GT.U32.AND P1, PT, R5, R12, PT ;  /* 0x0000000c0500720c */ /* 0x000fda0003f24070 */
[----:B------:R-:W-:Y:S01]  /*3300*/  @!P1 IMAD.IADD R12, R12, 0x1, -R5 ;  /* 0x000000010c0c9824 */ /* 0x000fe200078e0a05 */
[----:B------:R-:W-:Y:S02]  /*3310*/  ISETP.GE.AND P1, PT, R10, RZ, PT ;  /* 0x000000ff0a00720c */ /* 0x000fe40003f26270 */
[----:B------:R-:W-:Y:S01]  /*3320*/  IABS R10, R15 ;  /* 0x0000000f000a7213 */ /* 0x000fe20000000000 */
[----:B---3--:R1:W-:Y:S04]  /*3330*/  STL [R1+0x134c], R29 ;  /* 0x00134c1d01007387 */ /* 0x0083e80000100800 */
[----:B0-----:R-:W3:Y:S01]  /*3340*/  LDL.LU R15, [R1+0x104] ;  /* 0x00010400010f7983 */ /* 0x001ee20000300800 */
[----:B------:R-:W-:Y:S01]  /*3350*/  ISETP.GT.U32.AND P6, PT, R5, R11, PT ;  /* 0x0000000b0500720c */ /* 0x000fe20003fc4070 */
[----:B------:R-:W-:-:S04]  /*3360*/  IMAD.HI.U32 R13, R4, R0, RZ ;  /* 0x00000000040d7227 */ /* 0x000fc800078e00ff */
[----:B------:R-:W-:-:S04]  /*3370*/  IMAD.MOV R13, RZ, RZ, -R13 ;  /* 0x000000ffff0d7224 */ /* 0x000fc800078e0a0d */
[----:B------:R-:W-:Y:S01]  /*3380*/  IMAD R0, R5, R13, R0 ;  /* 0x0000000d05007224 */ /* 0x000fe200078e0200 */
[----:B--2---:R-:W-:Y:S01]  /*3390*/  IABS R13, R14 ;  /* 0x0000000e000d7213 */ /* 0x004fe20000000000 */
[----:B------:R-:W-:Y:S02]  /*33a0*/  IMAD.MOV.U32 R14, RZ, RZ, R6 ;  /* 0x000000ffff0e7224 */ /* 0x000fe400078e0006 */
[----:B------:R-:W-:Y:S02]  /*33b0*/  @!P6 IMAD.IADD R11, R11, 0x1, -R5 ;  /* 0x000000010b0be824 */ /* 0x000fe400078e0a05 */
[----:B-1----:R-:W-:Y:S02]  /*33c0*/  IMAD.MOV.U32 R29, RZ, RZ, R12 ;  /* 0x000000ffff1d7224 */ /* 0x002fe400078e000c */
[----:B------:R-:W-:Y:S02]  /*33d0*/  @!P5 IMAD.MOV R14, RZ, RZ, -R14 ;  /* 0x000000ffff0ed224 */ /* 0x000fe400078e0a0e */
[----:B------:R-:W-:-:S02]  /*33e0*/  @!P3 IMAD.MOV R11, RZ, RZ, -R11 ;  /* 0x000000ffff0bb224 */ /* 0x000fc400078e0a0b */
[----:B------:R-:W-:Y:S01]  /*33f0*/  @!P2 IMAD.MOV R29, RZ, RZ, -R29 ;  /* 0x000000ffff1da224 */ /* 0x000fe200078e0a1d */
[----:B------:R0:W-:Y:S04]  /*3400*/  STL [R1+0x188], R14 ;  /* 0x0001880e01007387 */ /* 0x0001e80000100800 */
[----:B------:R1:W-:Y:S04]  /*3410*/  STL [R1+0x184], R11 ;  /* 0x0001840b01007387 */ /* 0x0003e80000100800 */
[----:B------:R-:W2:Y:S04]  /*3420*/  LDL R12, [R1+0x110] ;  /* 0x00011000010c7983 */ /* 0x000ea80000100800 */
[----:B0-----:R-:W4:Y:S04]  /*3430*/  LDL R14, [R1+0x118] ;  /* 0x00011800010e7983 */ /* 0x001f280000100800 */
[----:B-1----:R-:W2:Y:S04]  /*3440*/  LDL R11, [R1+0x114] ;  /* 0x00011400010b7983 */ /* 0x002ea80000100800 */
[----:B------:R0:W-:Y:S04]  /*3450*/  STL [R1+0x208], R29 ;  /* 0x0002081d01007387 */ /* 0x0001e80000100800 */
[----:B0-----:R-:W4:Y:S01]  /*3460*/  LDL.LU R29, [R1+0x134c] ;  /* 0x00134c00011d7983 */ /* 0x001f220000300800 */
[----:B---3--:R-:W-:-:S03]  /*3470*/  ISETP.GE.AND P2, PT, R15, RZ, PT ;  /* 0x000000ff0f00720c */ /* 0x008fc60003f46270 */
[----:B------:R-:W3:Y:S01]  /*3480*/  LDL.LU R15, [R1+0x1348] ;  /* 0x00134800010f7983 */ /* 0x000ee20000300800 */
[----:B------:R-:W-:-:S13]  /*3490*/  ISETP.GT.U32.AND P6, PT, R5, R0, PT ;  /* 0x000000000500720c */ /* 0x000fda0003fc4070 */
[----:B------:R-:W-:-:S05]  /*34a0*/  @!P6 IMAD.IADD R0, R0, 0x1, -R5 ;  /* 0x000000010000e824 */ /* 0x000fca00078e0a05 */
[----:B------:R-:W-:-:S13]  /*34b0*/  ISETP.GT.U32.AND P3, PT, R5, R0, PT ;  /* 0x000000000500720c */ /* 0x000fda0003f64070 */
[----:B------:R-:W-:-:S05]  /*34c0*/  @!P3 IMAD.IADD R0, R0, 0x1, -R5 ;  /* 0x000000010000b824 */ /* 0x000fca00078e0a05 */
[----:B------:R0:W-:Y:S01]  /*34d0*/  STL [R1+0x1344], R0 ;  /* 0x0013440001007387 */ /* 0x0001e20000100800 */
[----:B---3--:R-:W-:-:S03]  /*34e0*/  ISETP.GE.AND P3, PT, R15, RZ, PT ;  /* 0x000000ff0f00720c */ /* 0x008fc60003f66270 */
[----:B------:R-:W3:Y:S01]  /*34f0*/  LDL.LU R15, [R1+0x120] ;  /* 0x00012000010f7983 */ /* 0x000ee20000300800 */
[----:B------:R-:W-:-:S13]  /*3500*/  ISETP.GT.U32.AND P5, PT, R5, R7, PT ;  /* 0x000000070500720c */ /* 0x000fda0003fa4070 */
[----:B------:R-:W-:-:S04]  /*3510*/  @!P5 IMAD.IADD R7, R7, 0x1, -R5 ;  /* 0x000000010707d824 */ /* 0x000fc800078e0a05 */
[----:B0-----:R-:W-:-:S04]  /*3520*/  IMAD.MOV.U32 R0, RZ, RZ, R7 ;  /* 0x000000ffff007224 */ /* 0x001fc800078e0007 */
[----:B------:R-:W-:Y:S01]  /*3530*/  @!P4 IMAD.MOV R0, RZ, RZ, -R0 ;  /* 0x000000ffff00c224 */ /* 0x000fe200078e0a00 */
[----:B------:R-:W-:Y:S01]  /*3540*/  IABS R2, R8 ;  /* 0x0000000800027213 */ /* 0x000fe20000000000 */
[----:B------:R-:W-:Y:S01]  /*3550*/  IMAD.HI.U32 R8, R4, R9, RZ ;  /* 0x0000000904087227 */ /* 0x000fe200078e00ff */
[----:B---3--:R0:W-:Y:S04]  /*3560*/  STL [R1+0x1340], R15 ;  /* 0x0013400f01007387 */ /* 0x0081e80000100800 */
[----:B0-----:R-:W3:Y:S04]  /*3570*/  LDL.LU R15, [R1+0x10c] ;  /* 0x00010c00010f7983 */ /* 0x001ee80000300800 */
[----:B------:R0:W-:Y:S04]  /*3580*/  STL [R1+0x204], R0 ;  /* 0x0002040001007387 */ /* 0x0001e80000100800 */
[----:B0-----:R-:W3:Y:S01]  /*3590*/  LDL.LU R0, [R1+0x1344] ;  /* 0x0013440001007983 */ /* 0x001ee20000300800 */
[----:B------:R-:W-:-:S04]  /*35a0*/  IMAD.MOV R8, RZ, RZ, -R8 ;  /* 0x000000ffff087224 */ /* 0x000fc800078e0a08 */
[----:B------:R-:W-:Y:S02]  /*35b0*/  IMAD R9, R5, R8, R9 ;  /* 0x0000000805097224 */ /* 0x000fe400078e0209 */
[----:B------:R-:W-:-:S04]  /*35c0*/  IMAD.HI.U32 R8, R4, R2, RZ ;  /* 0x0000000204087227 */ /* 0x000fc800078e00ff */
[----:B------:R-:W-:Y:S02]  /*35d0*/  IMAD.MOV R8, RZ, RZ, -R8 ;  /* 0x000000ffff087224 */ /* 0x000fe400078e0a08 */
[----:B------:R-:W-:-:S04]  /*35e0*/  IMAD.HI.U32 R6, R4, R10, RZ ;  /* 0x0000000a04067227 */ /* 0x000fc800078e00ff */
[----:B------:R-:W-:Y:S02]  /*35f0*/  IMAD R2, R5, R8, R2 ;  /* 0x0000000805027224 */ /* 0x000fe400078e0202 */
[----:B------:R-:W-:Y:S02]  /*3600*/  IMAD.MOV R6, RZ, RZ, -R6 ;  /* 0x000000ffff067224 */ /* 0x000fe400078e0a06 */
[----:B------:R-:W-:-:S04]  /*3610*/  IMAD.HI.U32 R8, R4, R13, RZ ;  /* 0x0000000d04087227 */ /* 0x000fc800078e00ff */
[----:B------:R-:W-:Y:S01]  /*3620*/  IMAD R6, R5, R6, R10 ;  /* 0x0000000605067224 */ /* 0x000fe200078e020a */
[----:B--2---:R-:W-:Y:S01]  /*3630*/  IABS R10, R11 ;  /* 0x0000000b000a7213 */ /* 0x004fe20000000000 */
[----:B------:R-:W-:-:S04]  /*3640*/  IMAD.MOV R8, RZ, RZ, -R8 ;  /* 0x000000ffff087224 */ /* 0x000fc800078e0a08 */
[----:B------:R-:W-:Y:S01]  /*3650*/  IMAD R13, R5, R8, R13 ;  /* 0x00000008050d7224 */ /* 0x000fe200078e020d */
[----:B----4-:R-:W-:Y:S01]  /*3660*/  IABS R8, R14 ;  /* 0x0000000e00087213 */ /* 0x010fe20000000000 */
[----:B------:R-:W-:-:S04]  /*3670*/  IMAD.HI.U32 R14, R4, R10, RZ ;  /* 0x0000000a040e7227 */ /* 0x000fc800078e00ff */
[----:B------:R-:W-:-:S04]  /*3680*/  IMAD.MOV R14, RZ, RZ, -R14 ;  /* 0x000000ffff0e7224 */ /* 0x000fc800078e0a0e */
[C---:B------:R-:W-:Y:S01]  /*3690*/  IMAD R10, R5.reuse, R14, R10 ;  /* 0x0000000e050a7224 */ /* 0x040fe200078e020a */
[----:B------:R-:W-:Y:S01]  /*36a0*/  ISETP.GT.U32.AND P6, PT, R5, R9, PT ;  /* 0x000000090500720c */ /* 0x000fe20003fc4070 */
[----:B---3--:R-:W-:-:S05]  /*36b0*/  @!P1 IMAD.MOV R0, RZ, RZ, -R0 ;  /* 0x000000ffff009224 */ /* 0x008fca00078e0a00 */
[----:B------:R-:W-:Y:S04]  /*36c0*/  STL [R1+0x200], R0 ;  /* 0x0002000001007387 */ /* 0x000fe80000100800 */
[----:B------:R-:W2:Y:S01]  /*36d0*/  LDL.LU R14, [R1+0x114] ;  /* 0x00011400010e7983 */ /* 0x000ea20000300800 */
[----:B------:R-:W-:Y:S02]  /*36e0*/  ISETP.GT.U32.AND P5, PT, R5, R2, PT ;  /* 0x000000020500720c */ /* 0x000fe40003fa4070 */
[----:B------:R-:W-:Y:S01]  /*36f0*/  @!P6 IMAD.IADD R9, R9, 0x1, -R5 ;  /* 0x000000010909e824 */ /* 0x000fe200078e0a05 */
[----:B------:R-:W-:Y:S02]  /*3700*/  ISETP.GT.U32.AND P6, PT, R5, R6, PT ;  /* 0x000000060500720c */ /* 0x000fe40003fc4070 */
[----:B------:R-:W-:-:S08]  /*3710*/  IABS R12, R12 ;  /* 0x0000000c000c7213 */ /* 0x000fd00000000000 */
[----:B------:R-:W-:-:S03]  /*3720*/  @!P5 IMAD.IADD R2, R2, 0x1, -R5 ;  /* 0x000000010202d824 */ /* 0x000fc600078e0a05 */
[----:B------:R-:W-:Y:S02]  /*3730*/  @!P6 IMAD.IADD R6, R6, 0x1, -R5 ;  /* 0x000000010606e824 */ /* 0x000fe400078e0a05 */
[----:B------:R-:W-:Y:S01]  /*3740*/  IMAD.HI.U32 R7, R4, R12, RZ ;  /* 0x0000000c04077227 */ /* 0x000fe200078e00ff */
[----:B------:R-:W-:-:S03]  /*3750*/  ISETP.GT.U32.AND P6, PT, R5, R2, PT ;  /* 0x000000020500720c */ /* 0x000fc60003fc4070 */
[----:B------:R-:W-:Y:S01]  /*3760*/  IMAD.MOV R7, RZ, RZ, -R7 ;  /* 0x000000ffff077224 */ /* 0x000fe200078e0a07 */
[----:B------:R-:W-:-:S03]  /*3770*/  ISETP.GT.U32.AND P5, PT, R5, R9, PT ;  /* 0x000000090500720c */ /* 0x000fc60003fa4070 */
[----:B------:R-:W-:-:S06]  /*3780*/  IMAD R7, R5, R7, R12 ;  /* 0x0000000705077224 */ /* 0x000fcc00078e020c */
[--C-:B------:R-:W-:Y:S01]  /*3790*/  @!P6 IMAD.IADD R2, R2, 0x1, -R5.reuse ;  /* 0x000000010202e824 */ /* 0x100fe200078e0a05 */
[----:B------:R-:W-:Y:S02]  /*37a0*/  ISETP.GT.U32.AND P6, PT, R5, R7, PT ;  /* 0x000000070500720c */ /* 0x000fe40003fc4070 */
[----:B------:R-:W-:Y:S01]  /*37b0*/  IABS R11, R29 ;  /* 0x0000001d000b7213 */ /* 0x000fe20000000000 */
[----:B------:R-:W-:Y:S01]  /*37c0*/  @!P5 IMAD.IADD R9, R9, 0x1, -R5 ;  /* 0x000000010909d824 */ /* 0x000fe200078e0a05 */
[----:B------:R-:W-:-:S03]  /*37d0*/  ISETP.GE.AND P5, PT, R15, RZ, PT ;  /* 0x000000ff0f00720c */ /* 0x000fc60003fa6270 */
[----:B------:R-:W-:Y:S02]  /*37e0*/  IMAD.MOV.U32 R15, RZ, RZ, R9 ;  /* 0x000000ffff0f7224 */ /* 0x000fe400078e0009 */
[----:B------:R-:W-:Y:S01]  /*37f0*/  IMAD.HI.U32 R12, R4, R11, RZ ;  /* 0x0000000b040c7227 */ /* 0x000fe200078e00ff */
[----:B------:R-:W3:Y:S03]  /*3800*/  LDL.LU R9, [R1+0x110] ;  /* 0x0001100001097983 */ /* 0x000ee60000300800 */
[----:B------:R-:W-:Y:S02]  /*3810*/  @!P6 IMAD.IADD R7, R7, 0x1, -R5 ;  /* 0x000000010707e824 */ /* 0x000fe400078e0a05 */
[----:B------:R-:W-:Y:S02]  /*3820*/  @!P0 IMAD.MOV R15, RZ, RZ, -R15 ;  /* 0x000000ffff0f8224 */ /* 0x000fe400078e0a0f */
[----:B------:R-:W-:-:S03]  /*3830*/  IMAD.MOV R12, RZ, RZ, -R12 ;  /* 0x000000ffff0c7224 */ /* 0x000fc600078e0a0c */
[----:B------:R0:W-:Y:S01]  /*3840*/  STL [R1+0x1fc], R15 ;  /* 0x0001fc0f01007387 */ /* 0x0001e20000100800 */
[----:B------:R-:W-:-:S03]  /*3850*/  IMAD R11, R5, R12, R11 ;  /* 0x0000000c050b7224 */ /* 0x000fc600078e020b */
[----:B0-----:R-:W4:Y:S04]  /*3860*/  LDL.LU R15, [R1+0x1340] ;  /* 0x00134000010f7983 */ /* 0x001f280000300800 */
[----:B------:R-:W4:Y:S01]  /*3870*/  LDL.LU R12, [R1+0x118] ;  /* 0x00011800010c7983 */ /* 0x000f220000300800 */
[----:B--2---:R-:W-:Y:S01]  /*3880*/  ISETP.GE.AND P6, PT, R14, RZ, PT ;  /* 0x000000ff0e00720c */ /* 0x004fe20003fc6270 */
[----:B------:R-:W-:-:S04]  /*3890*/  IMAD.MOV.U32 R14, RZ, RZ, R2 ;  /* 0x000000ffff0e7224 */ /* 0x000fc800078e0002 */
[----:B------:R-:W-:-:S05]  /*38a0*/  @!P2 IMAD.MOV R14, RZ, RZ, -R14 ;  /* 0x000000ffff0ea224 */ /* 0x000fca00078e0a0e */
[----:B------:R0:W-:Y:S04]  /*38b0*/  STL [R1+0x1f8], R14 ;  /* 0x0001f80e01007387 */ /* 0x0001e80000100800 */
[----:B0-----:R-:W2:Y:S01]  /*38c0*/  LDL R14, [R1+0x128] ;  /* 0x00012800010e7983 */ /* 0x001ea20000100800 */
[C---:B------:R-:W-:Y:S02]  /*38d0*/  ISETP.GT.U32.AND P1, PT, R5.reuse, R13, PT ;  /* 0x0000000d0500720c */ /* 0x040fe40003f24070 */
[----:B------:R-:W-:-:S11]  /*38e0*/  ISETP.GT.U32.AND P4, PT, R5, R6, PT ;  /* 0x000000060500720c */ /* 0x000fd60003f84070 */
[--C-:B------:R-:W-:Y:S02]  /*38f0*/  @!P1 IMAD.IADD R13, R13, 0x1, -R5.reuse ;  /* 0x000000010d0d9824 */ /* 0x100fe400078e0a05 */
[----:B------:R-:W-:Y:S01]  /*3900*/  @!P4 IMAD.IADD R6, R6, 0x1, -R5 ;  /* 0x000000010606c824 */ /* 0x000fe200078e0a05 */
[C---:B------:R-:W-:Y:S02]  /*3910*/  ISETP.GT.U32.AND P4, PT, R5.reuse, R10, PT ;  /* 0x0000000a0500720c */ /* 0x040fe40003f84070 */
[----:B------:R-:W-:Y:S01]  /*3920*/  ISETP.GT.U32.AND P0, PT, R5, R13, PT ;  /* 0x0000000d0500720c */ /* 0x000fe20003f04070 */
[----:B------:R-:W-:-:S04]  /*3930*/  IMAD.HI.U32 R0, R4, R8, RZ ;  /* 0x0000000804007227 */ /* 0x000fc800078e00ff */
[----:B------:R-:W-:-:S06]  /*3940*/  IMAD.MOV R0, RZ, RZ, -R0 ;  /* 0x000000ffff007224 */ /* 0x000fcc00078e0a00 */
[--C-:B------:R-:W-:Y:S01]  /*3950*/  @!P4 IMAD.IADD R10, R10, 0x1, -R5.reuse ;  /* 0x000000010a0ac824 */ /* 0x100fe200078e0a05 */
[----:B------:R-:W-:Y:S01]  /*3960*/  ISETP.GT.U32.AND P4, PT, R5, R7, PT ;  /* 0x000000070500720c */ /* 0x000fe20003f84070 */
[----:B------:R-:W-:Y:S02]  /*3970*/  @!P0 IMAD.IADD R13, R13, 0x1, -R5 ;  /* 0x000000010d0d8824 */ /* 0x000fe400078e0a05 */
[----:B------:R-:W-:Y:S02]  /*3980*/  IMAD R0, R5, R0, R8 ;  /* 0x0000000005007224 */ /* 0x000fe400078e0208 */
[----:B------:R-:W-:Y:S01]  /*3990*/  IMAD.MOV.U32 R8, RZ, RZ, R13 ;  /* 0x000000ffff087224 */ /* 0x000fe200078e000d */
[----:B---3--:R-:W-:Y:S01]  /*39a0*/  ISETP.GE.AND P1, PT, R9, RZ, PT ;  /* 0x000000ff0900720c */ /* 0x008fe20003f26270 */
[----:B------:R-:W-:Y:S01]  /*39b0*/  @!P3 IMAD.MOV R6, RZ, RZ, -R6 ;  /* 0x000000ffff06b224 */ /* 0x000fe200078e0a06 */
[C---:B------:R-:W-:Y:S01]  /*39c0*/  ISETP.GT.U32.AND P2, PT, R5.reuse, R10, PT ;  /* 0x0000000a0500720c */ /* 0x040fe20003f44070 */
[----:B------:R-:W-:Y:S01]  /*39d0*/  @!P5 IMAD.MOV R8, RZ, RZ, -R8 ;  /* 0x000000ffff08d224 */ /* 0x000fe200078e0a08 */
[----:B------:R-:W-:Y:S01]  /*39e0*/  ISETP.GT.U32.AND P0, PT, R5, R0, PT ;  /* 0x000000000500720c */ /* 0x000fe20003f04070 */
[----:B------:R-:W3:Y:S02]  /*39f0*/  LDL.LU R13, [R1+0x12c] ;  /* 0x00012c00010d7983 */ /* 0x000ee40000300800 */
[----:B------:R-:W-:-:S02]  /*3a00*/  @!P4 IMAD.IADD R7, R7, 0x1, -R5 ;  /* 0x000000010707c824 */ /* 0x000fc400078e0a05 */
[----:B------:R0:W-:Y:S04]  /*3a10*/  STL [R1+0x1f4], R6 ;  /* 0x0001f40601007387 */ /* 0x0001e80000100800 */
[----:B------:R2:W-:Y:S02]  /*3a20*/  STL [R1+0x1f0], R8 ;  /* 0x0001f00801007387 */ /* 0x0005e40000100800 */
[--C-:B------:R-:W-:Y:S01]  /*3a30*/  @!P2 IMAD.IADD R10, R10, 0x1, -R5.reuse ;  /* 0x000000010a0aa824 */ /* 0x100fe200078e0a05 */
[----:B------:R-:W-:Y:S01]  /*3a40*/  ISETP.GE.AND P2, PT, R29, RZ, PT ;  /* 0x000000ff1d00720c */ /* 0x000fe20003f46270 */
[----:B------:R-:W-:Y:S01]  /*3a50*/  @!P0 IMAD.IADD R0, R0, 0x1, -R5 ;  /* 0x0000000100008824 */ /* 0x000fe200078e0a05 */
[----:B------:R-:W3:Y:S01]  /*3a60*/  LDL.LU R29, [R1+0x130] ;  /* 0x00013000011d7983 */ /* 0x000ee20000300800 */
[----:B----4-:R-:W-:-:S02]  /*3a70*/  IABS R9, R15 ;  /* 0x0000000f00097213 */ /* 0x010fc40000000000 */
[----:B------:R-:W-:Y:S02]  /*3a80*/  ISETP.GE.AND P0, PT, R15, RZ, PT ;  /* 0x000000ff0f00720c */ /* 0x000fe40003f06270 */
[----:B0-----:R-:W-:Y:S02]  /*3a90*/  IABS R6, R28 ;  /* 0x0000001c00067213 */ /* 0x001fe40000000000 */
[----:B------:R-:W-:-:S03]  /*3aa0*/  ISETP.GE.AND P3, PT, R12, RZ, PT ;  /* 0x000000ff0c00720c */ /* 0x000fc60003f66270 */
[----:B------:R-:W-:-:S04]  /*3ab0*/  IMAD.HI.U32 R12, R4, R6, RZ ;  /* 0x00000006040c7227 */ /* 0x000fc800078e00ff */
[----:B------:R-:W-:Y:S02]  /*3ac0*/  IMAD.MOV R12, RZ, RZ, -R12 ;  /* 0x000000ffff0c7224 */ /* 0x000fe400078e0a0c */
[----:B------:R-:W-:Y:S02]  /*3ad0*/  @!P6 IMAD.MOV R10, RZ, RZ, -R10 ;  /* 0x000000ffff0ae224 */ /* 0x000fe400078e0a0a */
[----:B------:R-:W-:Y:S01]  /*3ae0*/  IMAD R6, R5, R12, R6 ;  /* 0x0000000c05067224 */ /* 0x000fe200078e0206 */
[----:B--2---:R-:W-:Y:S01]  /*3af0*/  IABS R8, R14 ;  /* 0x0000000e00087213 */ /* 0x004fe20000000000 */
[----:B------:R-:W-:-:S04]  /*3b00*/  IMAD.MOV.U32 R14, RZ, RZ, R7 ;  /* 0x000000ffff0e7224 */ /* 0x000fc800078e0007 */
[----:B------:R-:W-:-:S05]  /*3b10*/  @!P1 IMAD.MOV R14, RZ, RZ, -R14 ;  /* 0x000000ffff0e9224 */ /* 0x000fca00078e0a0e */
[----:B------:R0:W-:Y:S04]  /*3b20*/  STL [R1+0x118], R14 ;  /* 0x0001180e01007387 */ /* 0x0001e80000100800 */
[----:B------:R-:W2:Y:S01]  /*3b30*/  LDL R15, [R1+0x138] ;  /* 0x00013800010f7983 */ /* 0x000ea20000100800 */
[----:B------:R-:W-:-:S03]  /*3b40*/  IMAD.MOV.U32 R7, RZ, RZ, R28 ;  /* 0x000000ffff077224 */ /* 0x000fc600078e001c */
[----:B------:R-:W4:Y:S04]  /*3b50*/  LDL R28, [R1+0x13c] ;  /* 0x00013c00011c7983 */ /* 0x000f280000100800 */
[----:B0-----:R-:W4:Y:S04]  /*3b60*/  LDL R14, [R1+0x134] ;  /* 0x00013400010e7983 */ /* 0x001f280000100800 */
[----:B------:R0:W-:Y:S04]  /*3b70*/  STL [R1+0x114], R10 ;  /* 0x0001140a01007387 */ /* 0x0001e80000100800 */
[----:B------:R-:W4:Y:S01]  /*3b80*/  LDL.LU R12, [R1+0x128] ;  /* 0x00012800010c7983 */ /* 0x000f220000300800 */
[----:B------:R-:W-:-:S04]  /*3b90*/  IMAD.HI.U32 R2, R4, R9, RZ ;  /* 0x0000000904027227 */ /* 0x000fc800078e00ff */
[----:B------:R-:W-:Y:S01]  /*3ba0*/  IMAD.MOV R2, RZ, RZ, -R2 ;  /* 0x000000ffff027224 */ /* 0x000fe200078e0a02 */
[----:B------:R-:W-:-:S03]  /*3bb0*/  ISETP.GT.U32.AND P5, PT, R5, R11, PT ;  /* 0x0000000b0500720c */ /* 0x000fc60003fa4070 */
[----:B------:R-:W-:-:S05]  /*3bc0*/  IMAD R2, R5, R2, R9 ;  /* 0x0000000205027224 */ /* 0x000fca00078e0209 */
[----:B------:R-:W-:-:S05]  /*3bd0*/  ISETP.GT.U32.AND P4, PT, R5, R2, PT ;  /* 0x000000020500720c */ /* 0x000fca0003f84070 */
[----:B------:R-:W-:-:S08]  /*3be0*/  @!P5 IMAD.IADD R11, R11, 0x1, -R5 ;  /* 0x000000010b0bd824 */ /* 0x000fd000078e0a05 */
[----:B------:R-:W-:Y:S01]  /*3bf0*/  @!P4 IMAD.IADD R2, R2, 0x1, -R5 ;  /* 0x000000010202c824 */ /* 0x000fe200078e0a05 */
[C---:B------:R-:W-:Y:S02]  /*3c00*/  ISETP.GT.U32.AND P4, PT, R5.reuse, R11, PT ;  /* 0x0000000b0500720c */ /* 0x040fe40003f84070 */
[----:B------:R-:W-:-:S11]  /*3c10*/  ISETP.GT.U32.AND P5, PT, R5, R0, PT ;  /* 0x000000000500720c */ /* 0x000fd60003fa4070 */
[----:B------:R-:W-:Y:S01]  /*3c20*/  @!P4 IMAD.IADD R11, R11, 0x1, -R5 ;  /* 0x000000010b0bc824 */ /* 0x000fe200078e0a05 */
[C---:B------:R-:W-:Y:S02]  /*3c30*/  ISETP.GT.U32.AND P4, PT, R5.reuse, R6, PT ;  /* 0x000000060500720c */ /* 0x040fe40003f84070 */
[----:B------:R-:W-:Y:S02]  /*3c40*/  ISETP.GT.U32.AND P1, PT, R5, R2, PT ;  /* 0x000000020500720c */ /* 0x000fe40003f24070 */
[----:B------:R-:W-:Y:S01]  /*3c50*/  ISETP.GE.AND P6, PT, R7, RZ, PT ;  /* 0x000000ff0700720c */ /* 0x000fe20003fc6270 */
[----:B------:R-:W-:Y:S01]  /*3c60*/  IMAD.HI.U32 R7, R4, R8, RZ ;  /* 0x0000000804077227 */ /* 0x000fe200078e00ff */
[----:B---3--:R-:W-:-:S07]  /*3c70*/  IABS R9, R13 ;  /* 0x0000000d00097213 */ /* 0x008fce0000000000 */
[----:B------:R-:W-:Y:S02]  /*3c80*/  @!P4 IMAD.IADD R6, R6, 0x1, -R5 ;  /* 0x000000010606c824 */ /* 0x000fe400078e0a05 */
[----:B------:R-:W-:-:S03]  /*3c90*/  IMAD.MOV R7, RZ, RZ, -R7 ;  /* 0x000000ffff077224 */ /* 0x000fc600078e0a07 */
[----:B------:R-:W-:Y:S01]  /*3ca0*/  ISETP.GT.U32.AND P4, PT, R5, R6, PT ;  /* 0x000000060500720c */ /* 0x000fe20003f84070 */
[----:B------:R-:W-:Y:S02]  /*3cb0*/  @!P5 IMAD.IADD R0, R0, 0x1, -R5 ;  /* 0x000000010000d824 */ /* 0x000fe400078e0a05 */
[----:B0-----:R-:W-:-:S04]  /*3cc0*/  IMAD.HI.U32 R10, R4, R9, RZ ;  /* 0x00000009040a7227 */ /* 0x001fc800078e00ff */
[----:B------:R-:W-:Y:S02]  /*3cd0*/  IMAD R8, R5, R7, R8 ;  /* 0x0000000705087224 */ /* 0x000fe400078e0208 */
[----:B------:R-:W-:Y:S02]  /*3ce0*/  IMAD.MOV R10, RZ, RZ, -R10 ;  /* 0x000000ffff0a7224 */ /* 0x000fe400078e0a0a */
[----:B------:R-:W-:Y:S01]  /*3cf0*/  @!P1 IMAD.IADD R2, R2, 0x1, -R5 ;  /* 0x0000000102029824 */ /* 0x000fe200078e0a05 */
[----:B------:R-:W-:Y:S01]  /*3d00*/  ISETP.GE.AND P1, PT, R13, RZ, PT ;  /* 0x000000ff0d00720c */ /* 0x000fe20003f26270 */
[----:B------:R-:W-:Y:S01]  /*3d10*/  @!P2 IMAD.MOV R11, RZ, RZ, -R11 ;  /* 0x000000ffff0ba224 */ /* 0x000fe200078e0a0b */
[----:B------:R-:W-:Y:S01]  /*3d20*/  IABS R13, R29 ;  /* 0x0000001d000d7213 */ /* 0x000fe20000000000 */
[----:B------:R-:W-:Y:S02]  /*3d30*/  IMAD R9, R5, R10, R9 ;  /* 0x0000000a05097224 */ /* 0x000fe400078e0209 */
[----:B------:R-:W-:-:S02]  /*3d40*/  @!P4 IMAD.IADD R6, R6, 0x1, -R5 ;  /* 0x000000010606c824 */ /* 0x000fc400078e0a05 */
[----:B------:R-:W-:Y:S01]  /*3d50*/  @!P0 IMAD.MOV R2, RZ, RZ, -R2 ;  /* 0x000000ffff028224 */ /* 0x000fe200078e0a02 */
[----:B--2---:R-:W-:Y:S01]  /*3d60*/  IABS R7, R15 ;  /* 0x0000000f00077213 */ /* 0x004fe20000000000 */
[----:B------:R-:W-:-:S04]  /*3d70*/  IMAD.MOV.U32 R15, RZ, RZ, R0 ;  /* 0x000000ffff0f7224 */ /* 0x000fc800078e0000 */
[----:B------:R-:W-:Y:S01]  /*3d80*/  @!P3 IMAD.MOV R15, RZ, RZ, -R15 ;  /* 0x000000ffff0fb224 */ /* 0x000fe200078e0a0f */
[----:B----4-:R-:W-:Y:S01]  /*3d90*/  IABS R10, R28 ;  /* 0x0000001c000a7213 */ /* 0x010fe20000000000 */
[----:B------:R-:W-:Y:S01]  /*3da0*/  IMAD.HI.U32 R0, R4, R13, RZ ;  /* 0x0000000d04007227 */ /* 0x000fe200078e00ff */
[----:B------:R-:W2:Y:S04]  /*3db0*/  LDL.LU R28, [R1+0x144] ;  /* 0x00014400011c7983 */ /* 0x000ea80000300800 */
[----:B------:R0:W-:Y:S01]  /*3dc0*/  STL [R1+0x108], R15 ;  /* 0x0001080f01007387 */ /* 0x0001e20000100800 */
[----:B------:R-:W-:-:S03]  /*3dd0*/  IMAD.MOV R0, RZ, RZ, -R0 ;  /* 0x000000ffff007224 */ /* 0x000fc600078e0a00 */
[----:B------:R1:W-:Y:S01]  /*3de0*/  STL [R1+0x104], R11 ;  /* 0x0001040b01007387 */ /* 0x0003e20000100800 */
[----:B0-----:R-:W-:Y:S02]  /*3df0*/  IMAD.MOV.U32 R15, RZ, RZ, R6 ;  /* 0x000000ffff0f7224 */ /* 0x001fe400078e0006 */
[----:B-1----:R-:W-:Y:S01]  /*3e00*/  IMAD.HI.U32 R11, R4, R7, RZ ;  /* 0x00000007040b7227 */ /* 0x002fe200078e00ff */
[----:B------:R-:W-:Y:S03]  /*3e10*/  STL [R1+0x100], R2 ;  /* 0x0001000201007387 */ /* 0x000fe60000100800 */
[----:B------:R-:W-:Y:S02]  /*3e20*/  IMAD.MOV R11, RZ, RZ, -R11 ;  /* 0x000000ffff0b7224 */ /* 0x000fe400078e0a0b */
[----:B------:R-:W-:Y:S02]  /*3e30*/  @!P6 IMAD.MOV R15, RZ, RZ, -R15 ;  /* 0x000000ffff0fe224 */ /* 0x000fe400078e0a0f */
[----:B------:R-:W-:-:S02]  /*3e40*/  IMAD R0, R5, R0, R13 ;  /* 0x0000000005007224 */ /* 0x000fc400078e020d */
[----:B------:R-:W3:Y:S01]  /*3e50*/  LDL.LU R13, [R1+0x140] ;  /* 0x00014000010d7983 */ /* 0x000ee20000300800 */
[----:B------:R-:W-:-:S03]  /*3e60*/  IMAD R7, R5, R11, R7 ;  /* 0x0000000b05077224 */ /* 0x000fc600078e0207 */
[----:B------:R0:W-:Y:S04]  /*3e70*/  STL [R1+0x133c], R17 ;  /* 0x00133c1101007387 */ /* 0x0001e80000100800 */
[----:B------:R1:W-:Y:S04]  /*3e80*/  STL [R1+0xfc], R15 ;  /* 0x0000fc0f01007387 */ /* 0x0003e80000100800 */
[----:B------:R-:W4:Y:S04]  /*3e90*/  LDL.LU R11, [R1+0x134] ;  /* 0x00013400010b7983 */ /* 0x000f280000300800 */
[----:B0-----:R-:W2:Y:S01]  /*3ea0*/  LDL.LU R17, [R1+0x138] ;  /* 0x0001380001117983 */ /* 0x001ea20000300800 */
[----:B------:R-:W-:-:S02]  /*3eb0*/  ISETP.GE.AND P5, PT, R12, RZ, PT ;  /* 0x000000ff0c00720c */ /* 0x000fc40003fa6270 */
[----:B------:R-:W-:-:S05]  /*3ec0*/  IABS R12, R14 ;  /* 0x0000000e000c7213 */ /* 0x000fca0000000000 */
[----:B------:R-:W-:-:S04]  /*3ed0*/  IMAD.HI.U32 R14, R4, R12, RZ ;  /* 0x0000000c040e7227 */ /* 0x000fc800078e00ff */
[----:B------:R-:W-:-:S04]  /*3ee0*/  IMAD.MOV R14, RZ, RZ, -R14 ;  /* 0x000000ffff0e7224 */ /* 0x000fc800078e0a0e */
[----:B------:R-:W-:Y:S02]  /*3ef0*/  IMAD R12, R5, R14, R12 ;  /* 0x0000000e050c7224 */ /* 0x000fe400078e020c */
[----:B------:R-:W4:Y:S01]  /*3f00*/  LDL.LU R14, [R1+0x13c] ;  /* 0x00013c00010e7983 */ /* 0x000f220000300800 */
[----:B-1----:R-:W-:-:S03]  /*3f10*/  IMAD.MOV.U32 R15, RZ, RZ, R3 ;  /* 0x000000ffff0f7224 */ /* 0x002fc600078e0003 */
[----:B------:R-:W4:Y:S01]  /*3f20*/  LDL.LU R3, [R1+0x148] ;  /* 0x0001480001037983 */ /* 0x000f220000300800 */
[C---:B------:R-:W-:Y:S02]  /*3f30*/  ISETP.GT.U32.AND P3, PT, R5.reuse, R8, PT ;  /* 0x000000080500720c */ /* 0x040fe40003f64070 */
[----:B------:R-:W-:-:S11]  /*3f40*/  ISETP.GT.U32.AND P4, PT, R5, R0, PT ;  /* 0x000000000500720c */ /* 0x000fd60003f84070 */
[--C-:B------:R-:W-:Y:S02]  /*3f50*/  @!P3 IMAD.IADD R8, R8, 0x1, -R5.reuse ;  /* 0x000000010808b824 */ /* 0x100fe400078e0a05 */
[----:B------:R-:W-:-:S03]  /*3f60*/  @!P4 IMAD.IADD R0, R0, 0x1, -R5 ;  /* 0x000000010000c824 */ /* 0x000fc600078e0a05 */
[C---:B------:R-:W-:Y:S02]  /*3f70*/  ISETP.GT.U32.AND P3, PT, R5.reuse, R8, PT ;  /* 0x000000080500720c */ /* 0x040fe40003f64070 */
[C---:B------:R-:W-:Y:S02]  /*3f80*/  ISETP.GT.U32.AND P4, PT, R5.reuse, R0, PT ;  /* 0x000000000500720c */ /* 0x040fe40003f84070 */
[C---:B------:R-:W-:Y:S02]  /*3f90*/  ISETP.GT.U32.AND P6, PT, R5.reuse, R12, PT ;  /* 0x0000000c0500720c */ /* 0x040fe40003fc4070 */
[----:B------:R-:W-:Y:S02]  /*3fa0*/  ISETP.GT.U32.AND P2, PT, R5, R9, PT ;  /* 0x000000090500720c */ /* 0x000fe40003f44070 */
[----:B------:R-:W-:Y:S01]  /*3fb0*/  ISETP.GE.AND P0, PT, R29, RZ, PT ;  /* 0x000000ff1d00720c */ /* 0x000fe20003f06270 */
[----:B------:R-:W-:Y:S02]  /*3fc0*/  IMAD.MOV.U32 R29, RZ, RZ, R16 ;  /* 0x000000ffff1d7224 */ /* 0x000fe400078e0010 */
[----:B------:R-:W4:Y:S02]  /*3fd0*/  LDL.LU R16, [R1+0x14c] ;  /* 0x00014c0001107983 */ /* 0x000f240000300800 */
[----:B------:R-:W-:-:S04]  /*3fe0*/  @!P3 IMAD.IADD R8, R8, 0x1, -R5 ;  /* 0x000000010808b824 */ /* 0x000fc800078e0a05 */
[----:B------:R-:W-:Y:S02]  /*3ff0*/  @!P5 IMAD.MOV R8, RZ, RZ, -R8 ;  /* 0x000000ffff08d224 */ /* 0x000fe400078e0a08 */
[--C-:B------:R-:W-:Y:S02]  /*4000*/  @!P4 IMAD.IADD R0, R0, 0x1, -R5.reuse ;  /* 0x000000010000c824 */ /* 0x100fe400078e0a05 */
[--C-:B------:R-:W-:Y:S01]  /*4010*/  @!P6 IMAD.IADD R12, R12, 0x1, -R5.reuse ;  /* 0x000000010c0ce824 */ /* 0x100fe200078e0a05 */
[----:B------:R0:W-:Y:S01]  /*4020*/  STL [R1+0xf8], R8 ;  /* 0x0000f80801007387 */ /* 0x0001e20000100800 */
[----:B------:R-:W-:-:S03]  /*4030*/  @!P2 IMAD.IADD R9, R9, 0x1, -R5 ;  /* 0x000000010909a824 */ /* 0x000fc600078e0a05 */
[C---:B------:R-:W-:Y:S02]  /*4040*/  ISETP.GT.U32.AND P5, PT, R5.reuse, R12, PT ;  /* 0x0000000c0500720c */ /* 0x040fe40003fa4070 */
[C---:B------:R-:W-:Y:S02]  /*4050*/  ISETP.GT.U32.AND P2, PT, R5.reuse, R9, PT ;  /* 0x000000090500720c */ /* 0x040fe40003f44070 */
[----:B------:R-:W-:Y:S01]  /*4060*/  ISETP.GT.U32.AND P3, PT, R5, R7, PT ;  /* 0x000000070500720c */ /* 0x000fe20003f64070 */
[----:B------:R-:W-:-:S08]  /*4070*/  IMAD.HI.U32 R2, R4, R10, RZ ;  /* 0x0000000a04027227 */ /* 0x000fd000078e00ff */
[--C-:B------:R-:W-:Y:S02]  /*4080*/  @!P5 IMAD.IADD R12, R12, 0x1, -R5.reuse ;  /* 0x000000010c0cd824 */ /* 0x100fe400078e0a05 */
[----:B------:R-:W-:Y:S02]  /*4090*/  @!P2 IMAD.IADD R9, R9, 0x1, -R5 ;  /* 0x000000010909a824 */ /* 0x000fe400078e0a05 */
[----:B------:R-:W-:Y:S02]  /*40a0*/  @!P0 IMAD.MOV R0, RZ, RZ, -R0 ;  /* 0x000000ffff008224 */ /* 0x000fe400078e0a00 */
[----:B------:R-:W-:Y:S02]  /*40b0*/  @!P1 IMAD.MOV R9, RZ, RZ, -R9 ;  /* 0x000000ffff099224 */ /* 0x000fe400078e0a09 */
[----:B------:R-:W-:Y:S02]  /*40c0*/  IMAD.MOV R2, RZ, RZ, -R2 ;  /* 0x000000ffff027224 */ /* 0x000fe400078e0a02 */
[----:B------:R-:W-:-:S02]  /*40d0*/  @!P3 IMAD.IADD R7, R7, 0x1, -R5 ;  /* 0x000000010707b824 */ /* 0x000fc400078e0a05 */
[----:B------:R-:W-:-:S05]  /*40e0*/  IMAD R10, R5, R2, R10 ;  /* 0x00000002050a7224 */ /* 0x000fca00078e020a */
[C---:B------:R-:W-:Y:S02]  /*40f0*/  ISETP.GT.U32.AND P2, PT, R5.reuse, R10, PT ;  /* 0x0000000a0500720c */ /* 0x040fe40003f44070 */
[----:B------:R-:W-:-:S11]  /*4100*/  ISETP.GT.U32.AND P1, PT, R5, R7, PT ;  /* 0x000000070500720c */ /* 0x000fd60003f24070 */
[----:B------:R-:W-:-:S05]  /*4110*/  @!P2 IMAD.IADD R10, R10, 0x1, -R5 ;  /* 0x000000010a0aa824 */ /* 0x000fca00078e0a05 */
[----:B------:R-:W-:Y:S01]  /*4120*/  ISETP.GT.U32.AND P2, PT, R5, R10, PT ;  /* 0x0000000a0500720c */ /* 0x000fe20003f44070 */
[----:B------:R-:W-:-:S12]  /*4130*/  @!P1 IMAD.IADD R7, R7, 0x1, -R5 ;  /* 0x0000000107079824 */ /* 0x000fd800078e0a05 */
[----:B------:R-:W-:Y:S01]  /*4140*/  @!P2 IMAD.IADD R10, R10, 0x1, -R5 ;  /* 0x000000010a0aa824 */ /* 0x000fe200078e0a05 */
[----:B---3--:R-:W-:Y:S02]  /*4150*/  IABS R6, R13 ;  /* 0x0000000d00067213 */ /* 0x008fe40000000000 */
[----:B--2---:R-:W-:Y:S02]  /*4160*/  ISETP.GE.AND P4, PT, R17, RZ, PT ;  /* 0x000000ff1100720c */ /* 0x004fe40003f86270 */
[----:B------:R-:W2:Y:S01]  /*4170*/  LDL.LU R17, [R1+0x133c] ;  /* 0x00133c0001117983 */ /* 0x000ea20000300800 */
[----:B----4-:R-:W-:Y:S01]  /*4180*/  ISETP.GE.AND P6, PT, R11, RZ, PT ;  /* 0x000000ff0b00720c */ /* 0x010fe20003fc6270 */
[----:B------:R-:W-:-:S04]  /*4190*/  IMAD.HI.U32 R11, R4, R6, RZ ;  /* 0x00000006040b7227 */ /* 0x000fc800078e00ff */
[----:B------:R-:W-:-:S04]  /*41a0*/  IMAD.MOV R11, RZ, RZ, -R11 ;  /* 0x000000ffff0b7224 */ /* 0x000fc800078e0a0b */
[----:B------:R-:W-:Y:S02]  /*41b0*/  IMAD R6, R5, R11, R6 ;  /* 0x0000000b05067224 */ /* 0x000fe400078e0206 */
[----:B------:R-:W-:Y:S01]  /*41c0*/  IMAD.MOV.U32 R11, RZ, RZ, R12 ;  /* 0x000000ffff0b7224 */ /* 0x000fe200078e000c */
[----:B------:R-:W-:Y:S03]  /*41d0*/  STL [R1+0xf4], R9 ;  /* 0x0000f40901007387 */ /* 0x000fe60000100800 */
[----:B------:R-:W-:Y:S01]  /*41e0*/  @!P6 IMAD.MOV R11, RZ, RZ, -R11 ;  /* 0x000000ffff0be224 */ /* 0x000fe200078e0a0b */
[----:B------:R-:W-:Y:S01]  /*41f0*/  STL [R1+0xf0], R0 ;  /* 0x0000f00001007387 */ /* 0x000fe20000100800 */
[----:B------:R-:W-:-:S03]  /*4200*/  ISETP.GE.AND P3, PT, R14, RZ, PT ;  /* 0x000000ff0e00720c */ /* 0x000fc60003f66270 */
[----:B------:R-:W-:Y:S04]  /*4210*/  STL [R1+0xec], R11 ;  /* 0x0000ec0b01007387 */ /* 0x000fe80000100800 */
[----:B------:R-:W3:Y:S01]  /*4220*/  LDL.LU R14, [R1+0x154] ;  /* 0x00015400010e7983 */ /* 0x000ee20000300800 */
[----:B------:R-:W-:-:S05]  /*4230*/  IABS R2, R28 ;  /* 0x0000001c00027213 */ /* 0x000fca0000000000 */
[----:B0-----:R-:W-:-:S04]  /*4240*/  IMAD.HI.U32 R8, R4, R2, RZ ;  /* 0x0000000204087227 */ /* 0x001fc800078e00ff */
[----:B------:R-:W-:Y:S01]  /*4250*/  IMAD.MOV R8, RZ, RZ, -R8 ;  /* 0x000000ffff087224 */ /* 0x000fe200078e0a08 */
[----:B------:R-:W-:-:S03]  /*4260*/  ISETP.GE.AND P2, PT, R3, RZ, PT ;  /* 0x000000ff0300720c */ /* 0x000fc60003f46270 */
[----:B------:R-:W-:Y:S01]  /*4270*/  IMAD R2, R5, R8, R2 ;  /* 0x0000000805027224 */ /* 0x000fe200078e0202 */
[----:B------:R-:W-:Y:S01]  /*4280*/  IABS R8, R3 ;  /* 0x0000000300087213 */ /* 0x000fe20000000000 */
[----:B------:R-:W-:Y:S02]  /*4290*/  IMAD.MOV.U32 R3, RZ, RZ, R10 ;  /* 0x000000ffff037224 */ /* 0x000fe400078e000a */
[----:B------:R-:W-:Y:S02]  /*42a0*/  @!P4 IMAD.MOV R7, RZ, RZ, -R7 ;  /* 0x000000ffff07c224 */ /* 0x000fe400078e0a07 */
[----:B------:R-:W-:-:S03]  /*42b0*/  @!P3 IMAD.MOV R3, RZ, RZ, -R3 ;  /* 0x000000ffff03b224 */ /* 0x000fc600078e0a03 */
[----:B------:R-:W-:Y:S04]  /*42c0*/  STL [R1+0x44], R7 ;  /* 0x0000440701007387 */ /* 0x000fe80000100800 */
[----:B------:R-:W-:Y:S04]  /*42d0*/  STL [R1+0x1338], R26 ;  /* 0x0013381a01007387 */ /* 0x000fe80000100800 */
[----:B------:R0:W-:Y:S04]  /*42e0*/  STL [R1+0x40], R3 ;  /* 0x0000400301007387 */ /* 0x0001e80000100800 */
[----:B0-----:R-:W4:Y:S01]  /*42f0*/  LDL.LU R3, [R1+0x164] ;  /* 0x0001640001037983 */ /* 0x001f220000300800 */
[----:B------:R-:W-:-:S02]  /*4300*/  ISETP.GT.U32.AND P5, PT, R5, R6, PT ;  /* 0x000000060500720c */ /* 0x000fc40003fa4070 */
[----:B------:R-:W-:Y:S01]  /*4310*/  ISETP.GT.U32.AND P6, PT, R5, R2, PT ;  /* 0x000000020500720c */ /* 0x000fe20003fc4070 */
[----:B------:R-:W-:Y:S01]  /*4320*/  IMAD.HI.U32 R12, R4, R8, RZ ;  /* 0x00000008040c7227 */ /* 0x000fe200078e00ff */
[----:B------:R-:W-:-:S09]  /*4330*/  IABS R9, R16 ;  /* 0x0000001000097213 */ /* 0x000fd20000000000 */
[--C-:B------:R-:W-:Y:S02]  /*4340*/  @!P5 IMAD.IADD R6, R6, 0x1, -R5.reuse ;  /* 0x000000010606d824 */ /* 0x100fe400078e0a05 */
[----:B------:R-:W-:-:S03]  /*4350*/  @!P6 IMAD.IADD R2, R2, 0x1, -R5 ;  /* 0x000000010202e824 */ /* 0x000fc600078e0a05 */
[----:B------:R-:W-:Y:S01]  /*4360*/  ISETP.GT.U32.AND P6, PT, R5, R6, PT ;  /* 0x000000060500720c */ /* 0x000fe20003fc4070 */
[----:B------:R-:W-:Y:S02]  /*4370*/  IMAD.MOV R12, RZ, RZ, -R12 ;  /* 0x000000ffff0c7224 */ /* 0x000fe400078e0a0c */
[----:B------:R-:W-:-:S04]  /*4380*/  IMAD.HI.U32 R11, R4, R9, RZ ;  /* 0x00000009040b7227 */ /* 0x000fc800078e00ff */
[----:B------:R-:W-:Y:S02]  /*4390*/  IMAD R8, R5, R12, R8 ;  /* 0x0000000c05087224 */ /* 0x000fe400078e0208 */
[----:B------:R-:W-:-:S04]  /*43a0*/  IMAD.MOV R11, RZ, RZ, -R11 ;  /* 0x000000ffff0b7224 */ /* 0x000fc800078e0a0b */
[----:B------:R-:W-:Y:S01]  /*43b0*/  @!P6 IMAD.IADD R6, R6, 0x1, -R5 ;  /* 0x000000010606e824 */ /* 0x000fe200078e0a05 */
[C---:B------:R-:W-:Y:S01]  /*43c0*/  ISETP.GT.U32.AND P6, PT, R5.reuse, R8, PT ;  /* 0x000000080500720c */ /* 0x040fe20003fc4070 */
[C---:B------:R-:W-:Y:S01]  /*43d0*/  IMAD R7, R5.reuse, R11, R9 ;  /* 0x0000000b05077224 */ /* 0x040fe200078e0209 */
[----:B------:R-:W-:Y:S02]  /*43e0*/  ISETP.GT.U32.AND P4, PT, R5, R2, PT ;  /* 0x000000020500720c */ /* 0x000fe40003f84070 */
[----:B------:R-:W-:-:S09]  /*43f0*/  ISETP.GE.AND P0, PT, R13, RZ, PT ;  /* 0x000000ff0d00720c */ /* 0x000fd20003f06270 */
[--C-:B------:R-:W-:Y:S02]  /*4400*/  @!P6 IMAD.IADD R8, R8, 0x1, -R5.reuse ;  /* 0x000000010808e824 */ /* 0x100fe400078e0a05 */
[----:B------:R-:W-:Y:S01]  /*4410*/  @!P4 IMAD.IADD R2, R2, 0x1, -R5 ;  /* 0x000000010202c824 */ /* 0x000fe200078e0a05 */
[C---:B------:R-:W-:Y:S01]  /*4420*/  ISETP.GT.U32.AND P4, PT, R5.reuse, R7, PT ;  /* 0x000000070500720c */ /* 0x040fe20003f84070 */
[----:B------:R-:W-:Y:S02]  /*4430*/  IMAD.MOV.U32 R13, RZ, RZ, R15 ;  /* 0x000000ffff0d7224 */ /* 0x000fe400078e000f */
[----:B------:R-:W-:Y:S02]  /*4440*/  IMAD.MOV.U32 R26, RZ, RZ, R6 ;  /* 0x000000ffff1a7224 */ /* 0x000fe400078e0006 */
[----:B------:R-:W-:Y:S02]  /*4450*/  IMAD.MOV.U32 R15, RZ, RZ, R29 ;  /* 0x000000ffff0f7224 */ /* 0x000fe400078e001d */
[----:B------:R-:W-:Y:S01]  /*4460*/  @!P0 IMAD.MOV R26, RZ, RZ, -R26 ;  /* 0x000000ffff1a8224 */ /* 0x000fe200078e0a1a */
[----:B------:R-:W-:-:S02]  /*4470*/  ISETP.GT.U32.AND P0, PT, R5, R8, PT ;  /* 0x000000080500720c */ /* 0x000fc40003f04070 */
[----:B------:R-:W-:Y:S02]  /*4480*/  ISETP.GE.AND P1, PT, R28, RZ, PT ;  /* 0x000000ff1c00720c */ /* 0x000fe40003f26270 */
[----:B------:R-:W-:Y:S01]  /*4490*/  IABS R28, R18 ;  /* 0x00000012001c7213 */ /* 0x000fe20000000000 */
[----:B------:R-:W-:-:S04]  /*44a0*/  @!P4 IMAD.IADD R7, R7, 0x1, -R5 ;  /* 0x000000010707c824 */ /* 0x000fc800078e0a05 */
[----:B------:R-:W-:Y:S01]  /*44b0*/  IMAD.HI.U32 R11, R4, R28, RZ ;  /* 0x0000001c040b7227 */ /* 0x000fe200078e00ff */
[----:B------:R-:W-:-:S03]  /*44c0*/  ISETP.GT.U32.AND P4, PT, R5, R7, PT ;  /* 0x000000070500720c */ /* 0x000fc60003f84070 */
[----:B------:R-:W-:Y:S02]  /*44d0*/  IMAD.MOV R11, RZ, RZ, -R11 ;  /* 0x000000ffff0b7224 */ /* 0x000fe400078e0a0b */
[--C-:B------:R-:W-:Y:S02]  /*44e0*/  @!P0 IMAD.IADD R8, R8, 0x1, -R5.reuse ;  /* 0x0000000108088824 */ /* 0x100fe400078e0a05 */
[----:B------:R-:W-:Y:S02]  /*44f0*/  @!P1 IMAD.MOV R2, RZ, RZ, -R2 ;  /* 0x000000ffff029224 */ /* 0x000fe400078e0a02 */
[----:B------:R-:W-:Y:S01]  /*4500*/  IMAD R28, R5, R11, R28 ;  /* 0x0000000b051c7224 */ /* 0x000fe200078e021c */
[----:B------:R0:W-:Y:S03]  /*4510*/  STL [R1+0x38], R26 ;  /* 0x0000381a01007387 */ /* 0x0001e60000100800 */
[----:B------:R-:W-:Y:S01]  /*4520*/  @!P4 IMAD.IADD R7, R7, 0x1, -R5 ;  /* 0x000000010707c824 */ /* 0x000fe200078e0a05 */
[----:B------:R-:W-:Y:S01]  /*4530*/  ISETP.GT.U32.AND P4, PT, R5, R28, PT ;  /* 0x0000001c0500720c */ /* 0x000fe20003f84070 */
[----:B0-----:R-:W4:Y:S04]  /*4540*/  LDL.LU R26, [R1+0x1338] ;  /* 0x00133800011a7983 */ /* 0x001f280000300800 */
[----:B------:R-:W-:Y:S04]  /*4550*/  STL [R1+0x28], R2 ;  /* 0x0000280201007387 */ /* 0x000fe80000100800 */
[----:B------:R-:W4:Y:S01]  /*4560*/  LDL.LU R11, [R1+0x16c] ;  /* 0x00016c00010b7983 */ /* 0x000f220000300800 */
[----:B------:R-:W-:-:S03]  /*4570*/  ISETP.GE.AND P5, PT, R16, RZ, PT ;  /* 0x000000ff1000720c */ /* 0x000fc60003fa6270 */
[----:B------:R-:W-:Y:S02]  /*4580*/  @!P4 IMAD.IADD R28, R28, 0x1, -R5 ;  /* 0x000000011c1cc824 */ /* 0x000fe400078e0a05 */
[----:B------:R-:W-:Y:S01]  /*4590*/  IMAD.MOV.U32 R16, RZ, RZ, R27 ;  /* 0x000000ffff107224 */ /* 0x000fe200078e001b */
[----:B------:R-:W-:Y:S02]  /*45a0*/  IABS R27, R15 ;  /* 0x0000000f001b7213 */ /* 0x000fe40000000000 */
[----:B--2---:R-:W-:-:S05]  /*45b0*/  IABS R0, R17 ;  /* 0x0000001100007213 */ /* 0x004fca0000000000 */
[----:B------:R-:W-:-:S04]  /*45c0*/  IMAD.HI.U32 R9, R4, R0, RZ ;  /* 0x0000000004097227 */ /* 0x000fc800078e00ff */
[----:B------:R-:W-:-:S04]  /*45d0*/  IMAD.MOV R9, RZ, RZ, -R9 ;  /* 0x000000ffff097224 */ /* 0x000fc800078e0a09 */
[----:B------:R-:W-:-:S05]  /*45e0*/  IMAD R0, R5, R9, R0 ;  /* 0x0000000905007224 */ /* 0x000fca00078e0200 */
[----:B------:R-:W-:Y:S02]  /*45f0*/  ISETP.GT.U32.AND P6, PT, R5, R0, PT ;  /* 0x000000000500720c */ /* 0x000fe40003fc4070 */
[----:B------:R-:W-:Y:S01]  /*4600*/  ISETP.GE.AND P3, PT, R17, RZ, PT ;  /* 0x000000ff1100720c */ /* 0x000fe20003f66270 */
[----:B------:R-:W-:Y:S02]  /*4610*/  IMAD.MOV.U32 R17, RZ, RZ, R19 ;  /* 0x000000ffff117224 */ /* 0x000fe400078e0013 */
[----:B------:R-:W-:Y:S01]  /*4620*/  IMAD.MOV.U32 R19, RZ, RZ, R21 ;  /* 0x000000ffff137224 */ /* 0x000fe200078e0015 */
[----:B------:R-:W-:Y:S02]  /*4630*/  IABS R21, R13 ;  /* 0x0000000d00157213 */ /* 0x000fe40000000000 */
[----:B---3--:R-:W-:-:S05]  /*4640*/  IABS R29, R14 ;  /* 0x0000000e001d7213 */ /* 0x008fca0000000000 */
[----:B------:R-:W-:Y:S02]  /*4650*/  @!P6 IMAD.IADD R0, R0, 0x1, -R5 ;  /* 0x000000010000e824 */ /* 0x000fe400078e0a05 */
[----:B------:R-:W-:-:S03]  /*4660*/  IMAD.HI.U32 R12, R4, R29, RZ ;  /* 0x0000001d040c7227 */ /* 0x000fc600078e00ff */
[----:B------:R-:W-:Y:S01]  /*4670*/  ISETP.GT.U32.AND P6, PT, R5, R0, PT ;  /* 0x000000000500720c */ /* 0x000fe20003fc4070 */
[----:B------:R-:W-:-:S04]  /*4680*/  IMAD.HI.U32 R9, R4, R21, RZ ;  /* 0x0000001504097227 */ /* 0x000fc800078e00ff */
[----:B------:R-:W-:Y:S02]  /*4690*/  IMAD.MOV R6, RZ, RZ, -R12 ;  /* 0x000000ffff067224 */ /* 0x000fe400078e0a0c */
[----:B------:R-:W-:Y:S02]  /*46a0*/  IMAD.MOV R9, RZ, RZ, -R9 ;  /* 0x000000ffff097224 */ /* 0x000fe400078e0a09 */
[C---:B------:R-:W-:Y:S02]  /*46b0*/  IMAD R29, R5.reuse, R6, R29 ;  /* 0x00000006051d7224 */ /* 0x040fe400078e021d */
[C---:B------:R-:W-:Y:S01]  /*46c0*/  IMAD R21, R5.reuse, R9, R21 ;  /* 0x0000000905157224 */ /* 0x040fe200078e0215 */
[----:B------:R-:W-:Y:S01]  /*46d0*/  ISETP.GE.AND P1, PT, R14, RZ, PT ;  /* 0x000000ff0e00720c */ /* 0x000fe20003f26270 */
[----:B------:R-:W-:Y:S01]  /*46e0*/  IMAD.MOV.U32 R14, RZ, RZ, R8 ;  /* 0x000000ffff0e7224 */ /* 0x000fe200078e0008 */
[C---:B------:R-:W-:Y:S01]  /*46f0*/  ISETP.GT.U32.AND P0, PT, R5.reuse, R29, PT ;  /* 0x0000001d0500720c */ /* 0x040fe20003f04070 */
[----:B------:R-:W-:Y:S01]  /*4700*/  @!P6 IMAD.IADD R0, R0, 0x1, -R5 ;  /* 0x000000010000e824 */ /* 0x000fe200078e0a05 */
[----:B------:R-:W-:Y:S01]  /*4710*/  ISETP.GT.U32.AND P6, PT, R5, R21, PT ;  /* 0x000000150500720c */ /* 0x000fe20003fc4070 */
[----:B------:R-:W-:-:S05]  /*4720*/  @!P2 IMAD.MOV R14, RZ, RZ, -R14 ;  /* 0x000000ffff0ea224 */ /* 0x000fca00078e0a0e */
[----:B------:R0:W-:Y:S05]  /*4730*/  STL [R1+0x8], R14 ;  /* 0x0000080e01007387 */ /* 0x0001ea0000100800 */
[--C-:B------:R-:W-:Y:S01]  /*4740*/  @!P0 IMAD.IADD R29, R29, 0x1, -R5.reuse ;  /* 0x000000011d1d8824 */ /* 0x100fe200078e0a05 */
[----:B0-----:R-:W2:Y:S01]  /*4750*/  LDL.LU R14, [R1+0x170] ;  /* 0x00017000010e7983 */ /* 0x001ea20000300800 */
[----:B------:R-:W-:-:S03]  /*4760*/  @!P6 IMAD.IADD R21, R21, 0x1, -R5 ;  /* 0x000000011515e824 */ /* 0x000fc600078e0a05 */
[C---:B------:R-:W-:Y:S01]  /*4770*/  ISETP.GT.U32.AND P4, PT, R5.reuse, R29, PT ;  /* 0x0000001d0500720c */ /* 0x040fe20003f84070 */
[----:B------:R-:W-:Y:S02]  /*4780*/  @!P3 IMAD.MOV R0, RZ, RZ, -R0 ;  /* 0x000000ffff00b224 */ /* 0x000fe400078e0a00 */
[----:B------:R-:W-:Y:S01]  /*4790*/  IMAD.MOV.U32 R12, RZ, RZ, R15 ;  /* 0x000000ffff0c7224 */ /* 0x000fe200078e000f */
[----:B------:R-:W-:Y:S01]  /*47a0*/  ISETP.GT.U32.AND P3, PT, R5, R21, PT ;  /* 0x000000150500720c */ /* 0x000fe20003f64070 */
[----:B------:R-:W3:Y:S01]  /*47b0*/  LDL.LU R15, [R1+0x174] ;  /* 0x00017400010f7983 */ /* 0x000ee20000300800 */
[----:B------:R-:W-:-:S04]  /*47c0*/  IMAD.MOV.U32 R6, RZ, RZ, R7 ;  /* 0x000000ffff067224 */ /* 0x000fc800078e0007 */
[----:B------:R-:W-:Y:S01]  /*47d0*/  @!P5 IMAD.MOV R6, RZ, RZ, -R6 ;  /* 0x000000ffff06d224 */ /* 0x000fe200078e0a06 */
[----:B----4-:R-:W-:Y:S02]  /*47e0*/  IABS R2, R3 ;  /* 0x0000000300027213 */ /* 0x010fe40000000000 */
[--C-:B------:R-:W-:Y:S01]  /*47f0*/  @!P4 IMAD.IADD R29, R29, 0x1, -R5.reuse ;  /* 0x000000011d1dc824 */ /* 0x100fe200078e0a05 */
[----:B------:R-:W-:Y:S01]  /*4800*/  ISETP.GE.AND P4, PT, R13, RZ, PT ;  /* 0x000000ff0d00720c */ /* 0x000fe20003f86270 */
[----:B------:R0:W-:Y:S02]  /*4810*/  STL [R1+0x4], R6 ;  /* 0x0000040601007387 */ /* 0x0001e40000100800 */
[----:B------:R-:W-:Y:S01]  /*4820*/  @!P3 IMAD.IADD R21, R21, 0x1, -R5 ;  /* 0x000000011515b824 */ /* 0x000fe200078e0a05 */
[----:B------:R-:W-:Y:S01]  /*4830*/  ISETP.GE.AND P3, PT, R3, RZ, PT ;  /* 0x000000ff0300720c */ /* 0x000fe20003f66270 */
[----:B------:R1:W-:Y:S04]  /*4840*/  STL [R1], R0 ;  /* 0x0000000001007387 */ /* 0x0003e80000100800 */
[----:B------:R-:W4:Y:S04]  /*4850*/  LDL.LU R13, [R1+0x178] ;  /* 0x00017800010d7983 */ /* 0x000f280000300800 */
[----:B------:R-:W4:Y:S01]  /*4860*/  LDL.LU R3, [R1+0x17c] ;  /* 0x00017c0001037983 */ /* 0x000f220000300800 */
[----:B------:R-:W-:-:S04]  /*4870*/  IMAD.HI.U32 R10, R4, R27, RZ ;  /* 0x0000001b040a7227 */ /* 0x000fc800078e00ff */
[----:B------:R-:W-:-:S04]  /*4880*/  IMAD.MOV R10, RZ, RZ, -R10 ;  /* 0x000000ffff0a7224 */ /* 0x000fc800078e0a0a */
[----:B------:R-:W-:-:S05]  /*4890*/  IMAD R27, R5, R10, R27 ;  /* 0x0000000a051b7224 */ /* 0x000fca00078e021b */
[----:B------:R-:W-:Y:S02]  /*48a0*/  ISETP.GT.U32.AND P2, PT, R5, R27, PT ;  /* 0x0000001b0500720c */ /* 0x000fe40003f44070 */
[----:B------:R-:W-:Y:S01]  /*48b0*/  ISETP.GE.AND P5, PT, R18, RZ, PT ;  /* 0x000000ff1200720c */ /* 0x000fe20003fa6270 */
[----:B------:R-:W-:Y:S01]  /*48c0*/  IMAD.HI.U32 R18, R4, R2, RZ ;  /* 0x0000000204127227 */ /* 0x000fe200078e00ff */
[----:B0-----:R-:W-:-:S03]  /*48d0*/  IABS R6, R16 ;  /* 0x0000001000067213 */ /* 0x001fc60000000000 */
[----:B------:R-:W-:-:S06]  /*48e0*/  IMAD.MOV R18, RZ, RZ, -R18 ;  /* 0x000000ffff127224 */ /* 0x000fcc00078e0a12 */
[----:B------:R-:W-:Y:S01]  /*48f0*/  @!P2 IMAD.IADD R27, R27, 0x1, -R5 ;  /* 0x000000011b1ba824 */ /* 0x000fe200078e0a05 */
[C---:B------:R-:W-:Y:S01]  /*4900*/  ISETP.GT.U32.AND P2, PT, R5.reuse, R28, PT ;  /* 0x0000001c0500720c */ /* 0x040fe20003f44070 */
[C---:B------:R-:W-:Y:S02]  /*4910*/  IMAD R18, R5.reuse, R18, R2 ;  /* 0x0000001205127224 */ /* 0x040fe400078e0202 */
[----:B------:R-:W-:Y:S01]  /*4920*/  IMAD.HI.U32 R2, R4, R6, RZ ;  /* 0x0000000604027227 */ /* 0x000fe200078e00ff */
[----:B------:R-:W-:-:S03]  /*4930*/  ISETP.GT.U32.AND P6, PT, R5, R27, PT ;  /* 0x0000001b0500720c */ /* 0x000fc60003fc4070 */
[----:B------:R-:W-:-:S04]  /*4940*/  IMAD.MOV R2, RZ, RZ, -R2 ;  /* 0x000000ffff027224 */ /* 0x000fc800078e0a02 */
[C---:B------:R-:W-:Y:S02]  /*4950*/  IMAD R2, R5.reuse, R2, R6 ;  /* 0x0000000205027224 */ /* 0x040fe400078e0206 */
[----:B------:R-:W-:Y:S01]  /*4960*/  @!P2 IMAD.IADD R28, R28, 0x1, -R5 ;  /* 0x000000011c1ca824 */ /* 0x000fe200078e0a05 */
[----:B------:R-:W-:-:S03]  /*4970*/  ISETP.GT.U32.AND P2, PT, R5, R18, PT ;  /* 0x000000120500720c */ /* 0x000fc60003f44070 */
[----:B------:R-:W-:Y:S01]  /*4980*/  @!P6 IMAD.IADD R27, R27, 0x1, -R5 ;  /* 0x000000011b1be824 */ /* 0x000fe200078e0a05 */
[----:B------:R-:W-:Y:S02]  /*4990*/  ISETP.GT.U32.AND P6, PT, R5, R2, PT ;  /* 0x000000020500720c */ /* 0x000fe40003fc4070 */
[----:B------:R-:W-:Y:S01]  /*49a0*/  ISETP.GE.AND P0, PT, R12, RZ, PT ;  /* 0x000000ff0c00720c */ /* 0x000fe20003f06270 */
[----:B------:R-:W-:-:S06]  /*49b0*/  @!P1 IMAD.MOV R29, RZ, RZ, -R29 ;  /* 0x000000ffff1d9224 */ /* 0x000fcc00078e0a1d */
[----:B------:R-:W-:-:S04]  /*49c0*/  @!P2 IMAD.IADD R18, R18, 0x1, -R5 ;  /* 0x000000011212a824 */ /* 0x000fc800078e0a05 */
[----:B------:R-:W-:Y:S01]  /*49d0*/  @!P6 IMAD.IADD R2, R2, 0x1, -R5 ;  /* 0x000000010202e824 */ /* 0x000fe200078e0a05 */
[----:B------:R-:W-:-:S04]  /*49e0*/  ISETP.GT.U32.AND P1, PT, R5, R18, PT ;  /* 0x000000120500720c */ /* 0x000fc80003f24070 */
[----:B------:R-:W-:Y:S01]  /*49f0*/  ISETP.GT.U32.AND P6, PT, R5, R2, PT ;  /* 0x000000020500720c */ /* 0x000fe20003fc4070 */
[----:B------:R-:W-:Y:S01]  /*4a00*/  @!P5 IMAD.MOV R28, RZ, RZ, -R28 ;  /* 0x000000ffff1cd224 */ /* 0x000fe200078e0a1c */
[----:B------:R-:W-:Y:S01]  /*4a10*/  ISETP.GE.AND P2, PT, R16, RZ, PT ;  /* 0x000000ff1000720c */ /* 0x000fe20003f46270 */
[----:B------:R-:W-:Y:S01]  /*4a20*/  @!P0 IMAD.MOV R27, RZ, RZ, -R27 ;  /* 0x000000ffff1b8224 */ /* 0x000fe200078e0a1b */
[----:B------:R-:W4:Y:S01]  /*4a30*/  LDL.LU R16, [R1+0x180] ;  /* 0x0001800001107983 */ /* 0x000f220000300800 */
[----:B------:R-:W-:-:S03]  /*4a40*/  @!P4 IMAD.MOV R21, RZ, RZ, -R21 ;  /* 0x000000ffff15c224 */ /* 0x000fc600078e0a15 */
[----:B------:R0:W-:Y:S01]  /*4a50*/  STL [R1+0x1320], R29 ;  /* 0x0013201d01007387 */ /* 0x0001e20000100800 */
[----:B-1----:R-:W-:Y:S01]  /*4a60*/  IABS R0, R11 ;  /* 0x0000000b00007213 */ /* 0x002fe20000000000 */
[--C-:B------:R-:W-:Y:S02]  /*4a70*/  @!P1 IMAD.IADD R18, R18, 0x1, -R5.reuse ;  /* 0x0000000112129824 */ /* 0x100fe400078e0a05 */
[----:B------:R-:W-:Y:S01]  /*4a80*/  STL [R1+0x1324], R28 ;  /* 0x0013241c01007387 */ /* 0x000fe20000100800 */
[----:B------:R-:W-:Y:S01]  /*4a90*/  ISETP.GE.AND P0, PT, R11, RZ, PT ;  /* 0x000000ff0b00720c */ /* 0x000fe20003f06270 */
[----:B------:R-:W-:Y:S02]  /*4aa0*/  @!P6 IMAD.IADD R2, R2, 0x1, -R5 ;  /* 0x000000010202e824 */ /* 0x000fe400078e0a05 */
[----:B------:R-:W-:Y:S04]  /*4ab0*/  STL [R1+0x132c], R27 ;  /* 0x00132c1b01007387 */ /* 0x000fe80000100800 */
[----:B------:R-:W-:Y:S04]  /*4ac0*/  STL [R1+0x1330], R21 ;  /* 0x0013301501007387 */ /* 0x000fe80000100800 */
[----:B------:R-:W4:Y:S01]  /*4ad0*/  LDL R11, [R1+0x198] ;  /* 0x00019800010b7983 */ /* 0x000f220000100800 */
[----:B------:R-:W-:Y:S01]  /*4ae0*/  @!P3 IMAD.MOV R18, RZ, RZ, -R18 ;  /* 0x000000ffff12b224 */ /* 0x000fe200078e0a12 */
[----:B--2---:R-:W-:-:S05]  /*4af0*/  IABS R6, R14 ;  /* 0x0000000e00067213 */ /* 0x004fca0000000000 */
[----:B------:R-:W-:Y:S01]  /*4b00*/  IMAD.HI.U32 R8, R4, R6, RZ ;  /* 0x0000000604087227 */ /* 0x000fe200078e00ff */
[----:B---3--:R-:W-:-:S03]  /*4b10*/  IABS R12, R15 ;  /* 0x0000000f000c7213 */ /* 0x008fc60000000000 */
[----:B------:R-:W-:Y:S01]  /*4b20*/  IMAD.MOV R8, RZ, RZ, -R8 ;  /* 0x000000ffff087224 */ /* 0x000fe200078e0a08 */
[----:B------:R-:W-:Y:S02]  /*4b30*/  ISETP.GE.AND P1, PT, R15, RZ, PT ;  /* 0x000000ff0f00720c */ /* 0x000fe40003f26270 */
[----:B------:R-:W2:Y:S01]  /*4b40*/  LDL R15, [R1+0x19c] ;  /* 0x00019c00010f7983 */ /* 0x000ea20000100800 */
[----:B------:R-:W-:Y:S02]  /*4b50*/  IMAD R6, R5, R8, R6 ;  /* 0x0000000805067224 */ /* 0x000fe400078e0206 */
[----:B------:R-:W-:-:S04]  /*4b60*/  IMAD.MOV.U32 R8, RZ, RZ, R2 ;  /* 0x000000ffff087224 */ /* 0x000fc800078e0002 */
[----:B------:R-:W-:Y:S01]  /*4b70*/  @!P2 IMAD.MOV R8, RZ, RZ, -R8 ;  /* 0x000000ffff08a224 */ /* 0x000fe200078e0a08 */
[----:B------:R1:W-:Y:S01]  /*4b80*/  STL [R1+0x1334], R18 ;  /* 0x0013341201007387 */ /* 0x0003e20000100800 */
[----:B------:R-:W-:-:S03]  /*4b90*/  ISETP.GE.AND P4, PT, R14, RZ, PT ;  /* 0x000000ff0e00720c */ /* 0x000fc60003f86270 */
[----:B------:R3:W-:Y:S04]  /*4ba0*/  STL [R1+0xe0], R8 ;  /* 0x0000e00801007387 */ /* 0x0007e80000100800 */
[----:B0-----:R-:W2:Y:S01]  /*4bb0*/  LDL.LU R29, [R1+0x1a4] ;  /* 0x0001a400011d7983 */ /* 0x001ea20000300800 */
[----:B----4-:R-:W-:Y:S02]  /*4bc0*/  ISETP.GE.AND P2, PT, R3, RZ, PT ;  /* 0x000000ff0300720c */ /* 0x010fe40003f46270 */
[----:B------:R-:W-:Y:S02]  /*4bd0*/  IABS R14, R3 ;  /* 0x00000003000e7213 */ /* 0x000fe40000000000 */
[----:B------:R-:W4:Y:S01]  /*4be0*/  LDL.LU R3, [R1+0x1a8] ;  /* 0x0001a80001037983 */ /* 0x000f220000300800 */
[----:B------:R-:W-:Y:S01]  /*4bf0*/  IMAD.HI.U32 R7, R4, R0, RZ ;  /* 0x0000000004077227 */ /* 0x000fe200078e00ff */
[----:B------:R-:W-:-:S02]  /*4c00*/  ISETP.GT.U32.AND P6, PT, R5, R6, PT ;  /* 0x000000060500720c */ /* 0x000fc40003fc4070 */
[----:B------:R-:W-:Y:S01]  /*4c10*/  IABS R2, R13 ;  /* 0x0000000d00027213 */ /* 0x000fe20000000000 */
[----:B------:R-:W-:Y:S01]  /*4c20*/  IMAD.MOV R7, RZ, RZ, -R7 ;  /* 0x000000ffff077224 */ /* 0x000fe200078e0a07 */
[----:B-1----:R-:W4:Y:S03]  /*4c30*/  LDL.LU R18, [R1+0x1b4] ;  /* 0x0001b40001127983 */ /* 0x002f260000300800 */
[----:B------:R-:W-:-:S05]  /*4c40*/  IMAD R0, R5, R7, R0 ;  /* 0x0000000705007224 */ /* 0x000fca00078e0200 */
[----:B------:R-:W-:Y:S01]  /*4c50*/  ISETP.GT.U32.AND P5, PT, R5, R0, PT ;  /* 0x000000000500720c */ /* 0x000fe20003fa4070 */
[----:B------:R-:W-:-:S04]  /*4c60*/  IMAD.HI.U32 R7, R4, R12, RZ ;  /* 0x0000000c04077227 */ /* 0x000fc800078e00ff */
[----:B------:R-:W-:Y:S02]  /*4c70*/  @!P6 IMAD.IADD R6, R6, 0x1, -R5 ;  /* 0x000000010606e824 */ /* 0x000fe400078e0a05 */
[----:B------:R-:W-:-:S06]  /*4c80*/  IMAD.MOV R7, RZ, RZ, -R7 ;  /* 0x000000ffff077224 */ /* 0x000fcc00078e0a07 */
[----:B------:R-:W-:Y:S01]  /*4c90*/  @!P5 IMAD.IADD R0, R0, 0x1, -R5 ;  /* 0x000000010000d824 */ /* 0x000fe200078e0a05 */
[----:B------:R-:W-:-:S04]  /*4ca0*/  ISETP.GT.U32.AND P6, PT, R5, R6, PT ;  /* 0x000000060500720c */ /* 0x000fc80003fc4070 */
[C---:B------:R-:W-:Y:S01]  /*4cb0*/  ISETP.GT.U32.AND P3, PT, R5.reuse, R0, PT ;  /* 0x000000000500720c */ /* 0x040fe20003f64070 */
[----:B------:R-:W-:Y:S02]  /*4cc0*/  IMAD R12, R5, R7, R12 ;  /* 0x00000007050c7224 */ /* 0x000fe400078e020c */
[----:B------:R-:W-:-:S04]  /*4cd0*/  IMAD.HI.U32 R7, R4, R2, RZ ;  /* 0x0000000204077227 */ /* 0x000fc800078e00ff */
[----:B------:R-:W-:-:S04]  /*4ce0*/  IMAD.MOV R7, RZ, RZ, -R7 ;  /* 0x000000ffff077224 */ /* 0x000fc800078e0a07 */
[C---:B------:R-:W-:Y:S02]  /*4cf0*/  IMAD R2, R5.reuse, R7, R2 ;  /* 0x0000000705027224 */ /* 0x040fe400078e0202 */
[--C-:B------:R-:W-:Y:S01]  /*4d00*/  @!P3 IMAD.IADD R0, R0, 0x1, -R5.reuse ;  /* 0x000000010000b824 */ /* 0x100fe200078e0a05 */
[C---:B------:R-:W-:Y:S01]  /*4d10*/  ISETP.GT.U32.AND P3, PT, R5.reuse, R12, PT ;  /* 0x0000000c0500720c */ /* 0x040fe20003f64070 */
[----:B------:R-:W-:Y:S01]  /*4d20*/  @!P6 IMAD.IADD R6, R6, 0x1, -R5 ;  /* 0x000000010606e824 */ /* 0x000fe200078e0a05 */
[----:B------:R-:W-:Y:S01]  /*4d30*/  ISETP.GT.U32.AND P6, PT, R5, R2, PT ;  /* 0x000000020500720c */ /* 0x000fe20003fc4070 */
[----:B------:R-:W-:Y:S01]  /*4d40*/  @!P0 IMAD.MOV R0, RZ, RZ, -R0 ;  /* 0x000000ffff008224 */ /* 0x000fe200078e0a00 */
[----:B------:R-:W-:-:S09]  /*4d50*/  ISETP.GE.AND P5, PT, R13, RZ, PT ;  /* 0x000000ff0d00720c */ /* 0x000fd20003fa6270 */
[--C-:B------:R-:W-:Y:S02]  /*4d60*/  @!P3 IMAD.IADD R12, R12, 0x1, -R5.reuse ;  /* 0x000000010c0cb824 */ /* 0x100fe400078e0a05 */
[----:B------:R-:W-:-:S03]  /*4d70*/  @!P6 IMAD.IADD R2, R2, 0x1, -R5 ;  /* 0x000000010202e824 */ /* 0x000fc600078e0a05 */
[----:B------:R-:W-:Y:S02]  /*4d80*/  ISETP.GT.U32.AND P6, PT, R5, R12, PT ;  /* 0x0000000c0500720c */ /* 0x000fe40003fc4070 */
[----:B------:R-:W-:Y:S02]  /*4d90*/  IABS R13, R16 ;  /* 0x00000010000d7213 */ /* 0x000fe40000000000 */
[----:B------:R-:W-:-:S05]  /*4da0*/  IABS R11, R11 ;  /* 0x0000000b000b7213 */ /* 0x000fca0000000000 */
[----:B---3--:R-:W-:-:S04]  /*4db0*/  IMAD.HI.U32 R8, R4, R11, RZ ;  /* 0x0000000b04087227 */ /* 0x008fc800078e00ff */
[----:B------:R-:W-:-:S04]  /*4dc0*/  IMAD.MOV R8, RZ, RZ, -R8 ;  /* 0x000000ffff087224 */ /* 0x000fc800078e0a08 */
[----:B------:R-:W-:Y:S01]  /*4dd0*/  IMAD R11, R5, R8, R11 ;  /* 0x00000008050b7224 */ /* 0x000fe200078e020b */
[----:B------:R-:W-:Y:S01]  /*4de0*/  ISETP.GE.AND P3, PT, R16, RZ, PT ;  /* 0x000000ff1000720c */ /* 0x000fe20003f66270 */
[----:B------:R0:W-:Y:S01]  /*4df0*/  STL [R1+0xe4], R0 ;  /* 0x0000e40001007387 */ /* 0x0001e20000100800 */
[----:B------:R-:W-:Y:S01]  /*4e00*/  @!P6 IMAD.IADD R12, R12, 0x1, -R5 ;  /* 0x000000010c0ce824 */ /* 0x000fe200078e0a05 */
[----:B0-----:R-:W-:Y:S02]  /*4e10*/  IABS R0, R17 ;  /* 0x0000001100007213 */ /* 0x001fe40000000000 */
[----:B--2---:R-:W-:-:S05]  /*4e20*/  IABS R10, R15 ;  /* 0x0000000f000a7213 */ /* 0x004fca0000000000 */
[----:B------:R-:W-:-:S04]  /*4e30*/  IMAD.HI.U32 R7, R4, R10, RZ ;  /* 0x0000000a04077227 */ /* 0x000fc800078e00ff */
[----:B------:R-:W-:-:S04]  /*4e40*/  IMAD.MOV R7, RZ, RZ, -R7 ;  /* 0x000000ffff077224 */ /* 0x000fc800078e0a07 */
[----:B------:R-:W-:Y:S02]  /*4e50*/  IMAD R10, R5, R7, R10 ;  /* 0x00000007050a7224 */ /* 0x000fe400078e020a */
[----:B------:R-:W-:Y:S02]  /*4e60*/  IMAD.MOV.U32 R7, RZ, RZ, R6 ;  /* 0x000000ffff077224 */ /* 0x000fe400078e0006 */
[----:B------:R-:W-:Y:S01]  /*4e70*/  IMAD.HI.U32 R15, R4, R14, RZ ;  /* 0x0000000e040f7227 */ /* 0x000fe200078e00ff */
[----:B----4-:R-:W-:-:S03]  /*4e80*/  IABS R8, R3 ;  /* 0x0000000300087213 */ /* 0x010fc60000000000 */
[----:B------:R-:W-:Y:S02]  /*4e90*/  @!P4 IMAD.MOV R7, RZ, RZ, -R7 ;  /* 0x000000ffff07c224 */ /* 0x000fe400078e0a07 */
[----:B------:R-:W-:Y:S02]  /*4ea0*/  IMAD.MOV R15, RZ, RZ, -R15 ;  /* 0x000000ffff0f7224 */ /* 0x000fe400078e0a0f */
[----:B------:R-:W-:Y:S01]  /*4eb0*/  IMAD.HI.U32 R16, R4, R8, RZ ;  /* 0x0000000804107227 */ /* 0x000fe200078e00ff */
[----:B------:R0:W-:Y:S03]  /*4ec0*/  STL [R1+0xe8], R7 ;  /* 0x0000e80701007387 */ /* 0x0001e60000100800 */
[----:B------:R-:W-:Y:S01]  /*4ed0*/  IMAD.MOV R16, RZ, RZ, -R16 ;  /* 0x000000ffff107224 */ /* 0x000fe200078e0a10 */
[----:B------:R-:W2:Y:S01]  /*4ee0*/  LDL.LU R21, [R1+0x1b8] ;  /* 0x0001b80001157983 */ /* 0x000ea20000300800 */
[----:B------:R-:W-:-:S02]  /*4ef0*/  IMAD R14, R5, R15, R14 ;  /* 0x0000000f050e7224 */ /* 0x000fc400078e020e */
[----:B------:R-:W-:Y:S01]  /*4f00*/  IMAD.HI.U32 R15, R4, R0, RZ ;  /* 0x00000000040f7227 */ /* 0x000fe200078e00ff */
[----:B------:R-:W3:Y:S03]  /*4f10*/  LDL.LU R27, [R1+0x1bc] ;  /* 0x0001bc00011b7983 */ /* 0x000ee60000300800 */
[----:B------:R-:W-:Y:S01]  /*4f20*/  IMAD R8, R5, R16, R8 ;  /* 0x0000001005087224 */ /* 0x000fe200078e0208 */
[----:B------:R-:W4:Y:S01]  /*4f30*/  LDL.LU R28, [R1+0x1c0] ;  /* 0x0001c000011c7983 */ /* 0x000f220000300800 */
[----:B------:R-:W-:-:S03]  /*4f40*/  IMAD.MOV R15, RZ, RZ, -R15 ;  /* 0x000000ffff0f7224 */ /* 0x000fc600078e0a0f */
[----:B------:R-:W3:Y:S01]  /*4f50*/  LDL.LU R16, [R1+0x198] ;  /* 0x0001980001107983 */ /* 0x000ee20000300800 */
[----:B------:R-:W-:Y:S02]  /*4f60*/  IMAD R0, R5, R15, R0 ;  /* 0x0000000f05007224 */ /* 0x000fe400078e0200 */
[----:B------:R-:W-:Y:S02]  /*4f70*/  IMAD.MOV.U32 R15, RZ, RZ, R12 ;  /* 0x000000ffff0f7224 */ /* 0x000fe400078e000c */
[----:B------:R-:W4:Y:S01]  /*4f80*/  LDL.LU R12, [R1+0x19c] ;  /* 0x00019c00010c7983 */ /* 0x000f220000300800 */
[----:B------:R-:W-:-:S04]  /*4f90*/  IMAD.HI.U32 R9, R4, R13, RZ ;  /* 0x0000000d04097227 */ /* 0x000fc800078e00ff */
[----:B------:R-:W-:-:S04]  /*4fa0*/  IMAD.MOV R9, RZ, RZ, -R9 ;  /* 0x000000ffff097224 */ /* 0x000fc800078e0a09 */
[----:B------:R-:W-:-:S05]  /*4fb0*/  IMAD R13, R5, R9, R13 ;  /* 0x00000009050d7224 */ /* 0x000fca00078e020d */
[C---:B------:R-:W-:Y:S02]  /*4fc0*/  ISETP.GT.U32.AND P6, PT, R5.reuse, R13, PT ;  /* 0x0000000d0500720c */ /* 0x040fe40003fc4070 */
[C---:B------:R-:W-:Y:S02]  /*4fd0*/  ISETP.GT.U32.AND P0, PT, R5.reuse, R2, PT ;  /* 0x000000020500720c */ /* 0x040fe40003f04070 */
[----:B------:R-:W-:Y:S01]  /*4fe0*/  ISETP.GT.U32.AND P4, PT, R5, R14, PT ;  /* 0x0000000e0500720c */ /* 0x000fe20003f84070 */
[----:B------:R-:W-:-:S08]  /*4ff0*/  @!P1 IMAD.MOV R15, RZ, RZ, -R15 ;  /* 0x000000ffff0f9224 */ /* 0x000fd000078e0a0f */
[--C-:B------:R-:W-:Y:S02]  /*5000*/  @!P6 IMAD.IADD R13, R13, 0x1, -R5.reuse ;  /* 0x000000010d0de824 */ /* 0x100fe400078e0a05 */
[--C-:B------:R-:W-:Y:S01]  /*5010*/  @!P0 IMAD.IADD R2, R2, 0x1, -R5.reuse ;  /* 0x0000000102028824 */ /* 0x100fe200078e0a05 */
[C---:B------:R-:W-:Y:S02]  /*5020*/  ISETP.GT.U32.AND P0, PT, R5.reuse, R11, PT ;  /* 0x0000000b0500720c */ /* 0x040fe40003f04070 */
[----:B------:R-:W-:Y:S02]  /*5030*/  ISETP.GT.U32.AND P1, PT, R5, R13, PT ;  /* 0x0000000d0500720c */ /* 0x000fe40003f24070 */
[----:B------:R-:W-:Y:S01]  /*5040*/  IABS R9, R29 ;  /* 0x0000001d00097213 */ /* 0x000fe20000000000 */
[----:B------:R-:W-:-:S04]  /*5050*/  @!P4 IMAD.IADD R14, R14, 0x1, -R5 ;  /* 0x000000010e0ec824 */ /* 0x000fc800078e0a05 */
[----:B0-----:R-:W-:Y:S01]  /*5060*/  IMAD.HI.U32 R7, R4, R9, RZ ;  /* 0x0000000904077227 */ /* 0x001fe200078e00ff */
[----:B------:R-:W-:-:S03]  /*5070*/  ISETP.GT.U32.AND P4, PT, R5, R10, PT ;  /* 0x0000000a0500720c */ /* 0x000fc60003f84070 */
[----:B------:R-:W-:Y:S02]  /*5080*/  IMAD.MOV R7, RZ, RZ, -R7 ;  /* 0x000000ffff077224 */ /* 0x000fe400078e0a07 */
[--C-:B------:R-:W-:Y:S01]  /*5090*/  @!P1 IMAD.IADD R13, R13, 0x1, -R5.reuse ;  /* 0x000000010d0d9824 */ /* 0x100fe200078e0a05 */
[----:B------:R-:W-:Y:S01]  /*50a0*/  ISETP.GT.U32.AND P1, PT, R5, R0, PT ;  /* 0x000000000500720c */ /* 0x000fe20003f24070 */
[----:B------:R-:W-:Y:S01]  /*50b0*/  @!P0 IMAD.IADD R11, R11, 0x1, -R5 ;  /* 0x000000010b0b8824 */ /* 0x000fe200078e0a05 */
[C---:B------:R-:W-:Y:S01]  /*50c0*/  ISETP.GT.U32.AND P0, PT, R5.reuse, R14, PT ;  /* 0x0000000e0500720c */ /* 0x040fe20003f04070 */
[----:B------:R-:W-:-:S05]  /*50d0*/  IMAD R9, R5, R7, R9 ;  /* 0x0000000705097224 */ /* 0x000fca00078e0209 */
[----:B------:R-:W-:Y:S01]  /*50e0*/  ISETP.GT.U32.AND P6, PT, R5, R9, PT ;  /* 0x000000090500720c */ /* 0x000fe20003fc4070 */
[----:B------:R-:W-:Y:S01]  /*50f0*/  @!P4 IMAD.IADD R10, R10, 0x1, -R5 ;  /* 0x000000010a0ac824 */ /* 0x000fe200078e0a05 */
[----:B------:R-:W-:-:S03]  /*5100*/  IABS R6, R18 ;  /* 0x0000001200067213 */ /* 0x000fc60000000000 */
[--C-:B------:R-:W-:Y:S01]  /*5110*/  @!P1 IMAD.IADD R0, R0, 0x1, -R5.reuse ;  /* 0x0000000100009824 */ /* 0x100fe200078e0a05 */
[----:B------:R-:W-:Y:S01]  /*5120*/  ISETP.GE.AND P1, PT, R3, RZ, PT ;  /* 0x000000ff0300720c */ /* 0x000fe20003f26270 */
[----:B------:R-:W-:Y:S02]  /*5130*/  @!P0 IMAD.IADD R14, R14, 0x1, -R5 ;  /* 0x000000010e0e8824 */ /* 0x000fe400078e0a05 */
[----:B------:R-:W-:Y:S01]  /*5140*/  IMAD.MOV.U32 R3, RZ, RZ, R13 ;  /* 0x000000ffff037224 */ /* 0x000fe200078e000d */
[C---:B------:R-:W-:Y:S01]  /*5150*/  ISETP.GT.U32.AND P4, PT, R5.reuse, R11, PT ;  /* 0x0000000b0500720c */ /* 0x040fe20003f84070 */
[----:B------:R-:W-:Y:S01]  /*5160*/  @!P5 IMAD.MOV R2, RZ, RZ, -R2 ;  /* 0x000000ffff02d224 */ /* 0x000fe200078e0a02 */
[C---:B------:R-:W-:Y:S01]  /*5170*/  ISETP.GT.U32.AND P5, PT, R5.reuse, R10, PT ;  /* 0x0000000a0500720c */ /* 0x040fe20003fa4070 */
[----:B------:R-:W-:Y:S01]  /*5180*/  @!P2 IMAD.MOV R14, RZ, RZ, -R14 ;  /* 0x000000ffff0ea224 */ /* 0x000fe200078e0a0e */
[----:B------:R-:W-:Y:S01]  /*5190*/  ISETP.GT.U32.AND P0, PT, R5, R8, PT ;  /* 0x000000080500720c */ /* 0x000fe20003f04070 */
[----:B------:R-:W-:Y:S01]  /*51a0*/  IMAD.HI.U32 R7, R4, R6, RZ ;  /* 0x0000000604077227 */ /* 0x000fe200078e00ff */
[----:B------:R-:W-:Y:S03]  /*51b0*/  STL [R1+0xd4], R15 ;  /* 0x0000d40f01007387 */ /* 0x000fe60000100800 */
[----:B------:R-:W-:-:S02]  /*51c0*/  @!P3 IMAD.MOV R3, RZ, RZ, -R3 ;  /* 0x000000ffff03b224 */ /* 0x000fc400078e0a03 */
[----:B------:R-:W-:Y:S01]  /*51d0*/  @!P6 IMAD.IADD R9, R9, 0x1, -R5 ;  /* 0x000000010909e824 */ /* 0x000fe200078e0a05 */
[----:B------:R-:W-:Y:S01]  /*51e0*/  STL [R1+0xd8], R2 ;  /* 0x0000d80201007387 */ /* 0x000fe20000100800 */
[----:B------:R-:W-:-:S03]  /*51f0*/  IMAD.MOV R7, RZ, RZ, -R7 ;  /* 0x000000ffff077224 */ /* 0x000fc600078e0a07 */
[----:B------:R-:W-:Y:S01]  /*5200*/  STL [R1+0x78], R14 ;  /* 0x0000780e01007387 */ /* 0x000fe20000100800 */
[----:B------:R-:W-:-:S03]  /*5210*/  ISETP.GT.U32.AND P6, PT, R5, R9, PT ;  /* 0x000000090500720c */ /* 0x000fc60003fc4070 */
[----:B------:R0:W-:Y:S01]  /*5220*/  STL [R1+0x7c], R3 ;  /* 0x00007c0301007387 */ /* 0x0001e20000100800 */
[----:B------:R-:W-:Y:S02]  /*5230*/  IMAD R6, R5, R7, R6 ;  /* 0x0000000705067224 */ /* 0x000fe400078e0206 */
[--C-:B------:R-:W-:Y:S01]  /*5240*/  @!P4 IMAD.IADD R11, R11, 0x1, -R5.reuse ;  /* 0x000000010b0bc824 */ /* 0x100fe200078e0a05 */
[----:B0-----:R-:W4:Y:S01]  /*5250*/  LDL.LU R3, [R1+0x1c8] ;  /* 0x0001c80001037983 */ /* 0x001f220000300800 */
[--C-:B------:R-:W-:Y:S01]  /*5260*/  @!P5 IMAD.IADD R10, R10, 0x1, -R5.reuse ;  /* 0x000000010a0ad824 */ /* 0x100fe200078e0a05 */
[----:B------:R-:W-:Y:S01]  /*5270*/  ISETP.GT.U32.AND P5, PT, R5, R6, PT ;  /* 0x000000060500720c */ /* 0x000fe20003fa4070 */
[--C-:B------:R-:W-:Y:S01]  /*5280*/  @!P0 IMAD.IADD R8, R8, 0x1, -R5.reuse ;  /* 0x0000000108088824 */ /* 0x100fe200078e0a05 */
[----:B------:R-:W-:Y:S02]  /*5290*/  ISETP.GE.AND P0, PT, R29, RZ, PT ;  /* 0x000000ff1d00720c */ /* 0x000fe40003f06270 */
[----:B------:R-:W4:Y:S01]  /*52a0*/  LDL.LU R29, [R1+0x1c4] ;  /* 0x0001c400011d7983 */ /* 0x000f220000300800 */
[----:B------:R-:W-:Y:S01]  /*52b0*/  @!P6 IMAD.IADD R9, R9, 0x1, -R5 ;  /* 0x000000010909e824 */ /* 0x000fe200078e0a05 */
[C---:B------:R-:W-:Y:S01]  /*52c0*/  ISETP.GT.U32.AND P2, PT, R5.reuse, R8, PT ;  /* 0x000000080500720c */ /* 0x040fe20003f44070 */
[----:B------:R-:W-:Y:S01]  /*52d0*/  IMAD.MOV.U32 R13, RZ, RZ, R11 ;  /* 0x000000ffff0d7224 */ /* 0x000fe200078e000b */
[----:B------:R-:W-:Y:S01]  /*52e0*/  ISETP.GT.U32.AND P3, PT, R5, R0, PT ;  /* 0x000000000500720c */ /* 0x000fe20003f64070 */
[----:B------:R-:W-:-:S04]  /*52f0*/  IMAD.MOV.U32 R11, RZ, RZ, R10 ;  /* 0x000000ffff0b7224 */ /* 0x000fc800078e000a */
[----:B------:R-:W-:Y:S02]  /*5300*/  @!P5 IMAD.IADD R6, R6, 0x1, -R5 ;  /* 0x000000010606d824 */ /* 0x000fe400078e0a05 */
[----:B------:R-:W-:-:S04]  /*5310*/  IMAD.MOV.U32 R10, RZ, RZ, R9 ;  /* 0x000000ffff0a7224 */ /* 0x000fc800078e0009 */
[--C-:B------:R-:W-:Y:S01]  /*5320*/  @!P2 IMAD.IADD R8, R8, 0x1, -R5.reuse ;  /* 0x000000010808a824 */ /* 0x100fe200078e0a05 */
[----:B------:R-:W-:Y:S01]  /*5330*/  ISETP.GE.AND P2, PT, R18, RZ, PT ;  /* 0x000000ff1200720c */ /* 0x000fe20003f46270 */
[----:B------:R-:W-:Y:S02]  /*5340*/  @!P0 IMAD.MOV R10, RZ, RZ, -R10 ;  /* 0x000000ffff0a8224 */ /* 0x000fe400078e0a0a */
[----:B------:R-:W-:Y:S02]  /*5350*/  @!P3 IMAD.IADD R0, R0, 0x1, -R5 ;  /* 0x000000010000b824 */ /* 0x000fe400078e0a05 */
[----:B------:R-:W-:Y:S01]  /*5360*/  @!P1 IMAD.MOV R8, RZ, RZ, -R8 ;  /* 0x000000ffff089224 */ /* 0x000fe200078e0a08 */
[----:B--2---:R-:W-:Y:S02]  /*5370*/  IABS R7, R21 ;  /* 0x0000001500077213 */ /* 0x004fe40000000000 */
[----:B---3--:R-:W-:-:S03]  /*5380*/  ISETP.GE.AND P4, PT, R16, RZ, PT ;  /* 0x000000ff1000720c */ /* 0x008fc60003f86270 */
[----:B------:R-:W-:-:S04]  /*5390*/  IMAD.HI.U32 R16, R4, R7, RZ ;  /* 0x0000000704107227 */ /* 0x000fc800078e00ff */
[----:B------:R-:W-:Y:S01]  /*53a0*/  IMAD.MOV R16, RZ, RZ, -R16 ;  /* 0x000000ffff107224 */ /* 0x000fe200078e0a10 */
[----:B----4-:R-:W-:-:S03]  /*53b0*/  ISETP.GE.AND P6, PT, R12, RZ, PT ;  /* 0x000000ff0c00720c */ /* 0x010fc60003fc6270 */
[C---:B------:R-:W-:Y:S02]  /*53c0*/  IMAD R7, R5.reuse, R16, R7 ;  /* 0x0000001005077224 */ /* 0x040fe400078e0207 */
[----:B------:R-:W-:Y:S02]  /*53d0*/  IMAD.MOV.U32 R16, RZ, RZ, R17 ;  /* 0x000000ffff107224 */ /* 0x000fe400078e0011 */
[----:B------:R-:W2:Y:S01]  /*53e0*/  LDL.LU R17, [R1+0x1d0] ;  /* 0x0001d00001117983 */ /* 0x000ea20000300800 */
[----:B------:R-:W-:Y:S01]  /*53f0*/  @!P4 IMAD.MOV R13, RZ, RZ, -R13 ;  /* 0x000000ffff0dc224 */ /* 0x000fe200078e0a0d */
[----:B------:R-:W-:-:S04]  /*5400*/  ISETP.GT.U32.AND P4, PT, R5, R6, PT ;  /* 0x000000060500720c */ /* 0x000fc80003f84070 */
[----:B------:R-:W-:Y:S01]  /*5410*/  @!P6 IMAD.MOV R11, RZ, RZ, -R11 ;  /* 0x000000ffff0be224 */ /* 0x000fe200078e0a0b */
[----:B------:R-:W-:Y:S01]  /*5420*/  ISETP.GE.AND P6, PT, R16, RZ, PT ;  /* 0x000000ff1000720c */ /* 0x000fe20003fc6270 */
[----:B------:R-:W-:Y:S04]  /*5430*/  STL [R1+0x9c], R13 ;  /* 0x00009c0d01007387 */ /* 0x000fe80000100800 */
[----:B------:R-:W-:Y:S03]  /*5440*/  STL [R1+0xc8], R11 ;  /* 0x0000c80b01007387 */ /* 0x000fe60000100800 */
[----:B------:R-:W-:Y:S01]  /*5450*/  @!P4 IMAD.IADD R6, R6, 0x1, -R5 ;  /* 0x000000010606c824 */ /* 0x000fe200078e0a05 */
[----:B------:R-:W-:Y:S04]  /*5460*/  STL [R1+0xcc], R10 ;  /* 0x0000cc0a01007387 */ /* 0x000fe80000100800 */
[----:B------:R-:W3:Y:S01]  /*5470*/  LDL.LU R18, [R1+0x234] ;  /* 0x0002340001127983 */ /* 0x000ee20000300800 */
[----:B------:R-:W-:-:S02]  /*5480*/  @!P6 IMAD.MOV R0, RZ, RZ, -R0 ;  /* 0x000000ffff00e224 */ /* 0x000fc400078e0a00 */
[----:B------:R-:W-:Y:S01]  /*5490*/  @!P2 IMAD.MOV R6, RZ, RZ, -R6 ;  /* 0x000000ffff06a224 */ /* 0x000fe200078e0a06 */
[----:B------:R-:W-:Y:S01]  /*54a0*/  ISETP.GE.AND P3, PT, R21, RZ, PT ;  /* 0x000000ff1500720c */ /* 0x000fe20003f66270 */
[----:B------:R-:W-:Y:S01]  /*54b0*/  STL [R1+0xd0], R8 ;  /* 0x0000d00801007387 */ /* 0x000fe20000100800 */
[----:B------:R-:W-:-:S03]  /*54c0*/  IABS R2, R27 ;  /* 0x0000001b00027213 */ /* 0x000fc60000000000 */
[----:B------:R-:W4:Y:S01]  /*54d0*/  LDL.LU R21, [R1+0x238] ;  /* 0x0002380001157983 */ /* 0x000f220000300800 */
[----:B------:R-:W-:-:S03]  /*54e0*/  ISETP.GE.AND P4, PT, R27, RZ, PT ;  /* 0x000000ff1b00720c */ /* 0x000fc60003f86270 */
[----:B------:R0:W-:Y:S04]  /*54f0*/  STL [R1+0x1e8], R0 ;  /* 0x0001e80001007387 */ /* 0x0001e80000100800 */
[----:B------:R-:W-:Y:S04]  /*5500*/  STL [R1+0x1ec], R6 ;  /* 0x0001ec0601007387 */ /* 0x000fe80000100800 */
        /* <DEDUP_REMOVED lines=8> */
[----:B------:R-:W-:Y:S02]  /*5590*/  ISETP.GT.U32.AND P0, PT, R5, R7, PT ;  /* 0x000000070500720c */ /* 0x000fe40003f04070 */
[----:B------:R-:W-:Y:S02]  /*55a0*/  IABS R12, R28 ;  /* 0x0000001c000c7213 */ /* 0x000fe40000000000 */
[----:B------:R-:W-:Y:S02]  /*55b0*/  ISETP.GE.AND P5, PT, R28, RZ, PT ;  /* 0x000000ff1c00720c */ /* 0x000fe40003fa6270 */
[----:B------:R-:W4:Y:S01]  /*55c0*/  LDL.LU R28, [R1+0x244] ;  /* 0x00024400011c7983 */ /* 0x000f220000300800 */
[----:B------:R-:W-:-:S06]  /*55d0*/  IMAD.HI.U32 R9, R4, R12, RZ ;  /* 0x0000000c04097227 */ /* 0x000fcc00078e00ff */
[----:B------:R-:W-:Y:S01]  /*55e0*/  @!P0 IMAD.IADD R7, R7, 0x1, -R5 ;  /* 0x0000000107078824 */ /* 0x000fe200078e0a05 */
[----:B0-----:R-:W-:Y:S02]  /*55f0*/  IABS R0, R3 ;  /* 0x0000000300007213 */ /* 0x001fe40000000000 */
[----:B------:R-:W-:Y:S01]  /*5600*/  ISETP.GE.AND P0, PT, R3, RZ, PT ;  /* 0x000000ff0300720c */ /* 0x000fe20003f06270 */
[----:B------:R-:W-:Y:S01]  /*5610*/  IMAD.MOV.U32 R3, RZ, RZ, R7 ;  /* 0x000000ffff037224 */ /* 0x000fe200078e0007 */
[C---:B------:R-:W-:Y:S01]  /*5620*/  ISETP.GT.U32.AND P1, PT, R5.reuse, R2, PT ;  /* 0x000000020500720c */ /* 0x040fe20003f24070 */
[----:B------:R-:W-:Y:S02]  /*5630*/  IMAD.MOV R9, RZ, RZ, -R9 ;  /* 0x000000ffff097224 */ /* 0x000fe400078e0a09 */
[----:B------:R-:W-:Y:S02]  /*5640*/  @!P3 IMAD.MOV R3, RZ, RZ, -R3 ;  /* 0x000000ffff03b224 */ /* 0x000fe400078e0a03 */
[----:B------:R-:W-:Y:S01]  /*5650*/  IMAD R12, R5, R9, R12 ;  /* 0x00000009050c7224 */ /* 0x000fe200078e020c */
[----:B------:R-:W-:-:S02]  /*5660*/  ISETP.GE.AND P6, PT, R29, RZ, PT ;  /* 0x000000ff1d00720c */ /* 0x000fc40003fc6270 */
[----:B------:R-:W-:Y:S01]  /*5670*/  IABS R9, R29 ;  /* 0x0000001d00097213 */ /* 0x000fe20000000000 */
[----:B------:R0:W-:Y:S01]  /*5680*/  STL [R1+0xb8], R3 ;  /* 0x0000b80301007387 */ /* 0x0001e20000100800 */
[----:B------:R-:W-:-:S03]  /*5690*/  ISETP.GT.U32.AND P2, PT, R5, R12, PT ;  /* 0x0000000c0500720c */ /* 0x000fc60003f44070 */
[----:B------:R-:W4:Y:S01]  /*56a0*/  LDL.LU R29, [R1+0x248] ;  /* 0x00024800011d7983 */ /* 0x000f220000300800 */
[----:B------:R-:W-:Y:S02]  /*56b0*/  @!P1 IMAD.IADD R2, R2, 0x1, -R5 ;  /* 0x0000000102029824 */ /* 0x000fe400078e0a05 */
[----:B------:R-:W-:-:S04]  /*56c0*/  IMAD.HI.U32 R13, R4, R9, RZ ;  /* 0x00000009040d7227 */ /* 0x000fc800078e00ff */
[----:B------:R-:W-:-:S04]  /*56d0*/  IMAD.HI.U32 R11, R4, R0, RZ ;  /* 0x00000000040b7227 */ /* 0x000fc800078e00ff */
[----:B------:R-:W-:Y:S02]  /*56e0*/  IMAD.MOV R13, RZ, RZ, -R13 ;  /* 0x000000ffff0d7224 */ /* 0x000fe400078e0a0d */
[----:B------:R-:W-:Y:S02]  /*56f0*/  IMAD.MOV R11, RZ, RZ, -R11 ;  /* 0x000000ffff0b7224 */ /* 0x000fe400078e0a0b */
[----:B------:R-:W-:Y:S02]  /*5700*/  @!P2 IMAD.IADD R12, R12, 0x1, -R5 ;  /* 0x000000010c0ca824 */ /* 0x000fe400078e0a05 */
[----:B0-----:R-:W-:Y:S02]  /*5710*/  IMAD.MOV.U32 R3, RZ, RZ, R20 ;  /* 0x000000ffff037224 */ /* 0x001fe400078e0014 */
[C---:B------:R-:W-:Y:S01]  /*5720*/  IMAD R9, R5.reuse, R13, R9 ;  /* 0x0000000d05097224 */ /* 0x040fe200078e0209 */
[C---:B------:R-:W-:Y:S01]  /*5730*/  ISETP.GT.U32.AND P2, PT, R5.reuse, R12, PT ;  /* 0x0000000c0500720c */ /* 0x040fe20003f44070 */
[----:B------:R-:W-:-:S02]  /*5740*/  IMAD R0, R5, R11, R0 ;  /* 0x0000000b05007224 */ /* 0x000fc400078e0200 */
[----:B------:R-:W-:Y:S01]  /*5750*/  IMAD.MOV.U32 R14, RZ, RZ, R2 ;  /* 0x000000ffff0e7224 */ /* 0x000fe200078e0002 */
[----:B------:R-:W-:-:S03]  /*5760*/  ISETP.GT.U32.AND P3, PT, R5, R9, PT ;  /* 0x000000090500720c */ /* 0x000fc60003f64070 */
[----:B------:R-:W-:Y:S01]  /*5770*/  @!P4 IMAD.MOV R14, RZ, RZ, -R14 ;  /* 0x000000ffff0ec224 */ /* 0x000fe200078e0a0e */
[----:B------:R-:W-:-:S05]  /*5780*/  ISETP.GT.U32.AND P4, PT, R5, R0, PT ;  /* 0x000000000500720c */ /* 0x000fca0003f84070 */
[----:B------:R-:W-:-:S04]  /*5790*/  @!P2 IMAD.IADD R12, R12, 0x1, -R5 ;  /* 0x000000010c0ca824 */ /* 0x000fc800078e0a05 */
[----:B------:R-:W-:-:S04]  /*57a0*/  @!P3 IMAD.IADD R9, R9, 0x1, -R5 ;  /* 0x000000010909b824 */ /* 0x000fc800078e0a05 */
[----:B------:R-:W-:Y:S01]  /*57b0*/  @!P4 IMAD.IADD R0, R0, 0x1, -R5 ;  /* 0x000000010000c824 */ /* 0x000fe200078e0a05 */
[----:B------:R-:W-:-:S13]  /*57c0*/  ISETP.GT.U32.AND P4, PT, R5, R9, PT ;  /* 0x000000090500720c */ /* 0x000fda0003f84070 */
[----:B------:R-:W-:Y:S01]  /*57d0*/  @!P4 IMAD.IADD R9, R9, 0x1, -R5 ;  /* 0x000000010909c824 */ /* 0x000fe200078e0a05 */
[----:B--2---:R-:W-:Y:S02]  /*57e0*/  IABS R8, R17 ;  /* 0x0000001100087213 */ /* 0x004fe40000000000 */
[----:B------:R-:W-:Y:S01]  /*57f0*/  ISETP.GE.AND P1, PT, R17, RZ, PT ;  /* 0x000000ff1100720c */ /* 0x000fe20003f26270 */
[----:B------:R-:W-:Y:S02]  /*5800*/  IMAD.MOV.U32 R17, RZ, RZ, R19 ;  /* 0x000000ffff117224 */ /* 0x000fe400078e0013 */
[----:B------:R-:W2:Y:S04]  /*5810*/  LDL.LU R19, [R1+0x24c] ;  /* 0x00024c0001137983 */ /* 0x000ea80000300800 */
[----:B------:R-:W2:Y:S01]  /*5820*/  LDL.LU R20, [R1+0x250] ;  /* 0x0002500001147983 */ /* 0x000ea20000300800 */
[----:B------:R-:W-:-:S04]  /*5830*/  IMAD.HI.U32 R6, R4, R8, RZ ;  /* 0x0000000804067227 */ /* 0x000fc800078e00ff */
[----:B------:R-:W-:-:S04]  /*5840*/  IMAD.MOV R6, RZ, RZ, -R6 ;  /* 0x000000ffff067224 */ /* 0x000fc800078e0a06 */
[C---:B------:R-:W-:Y:S01]  /*5850*/  IMAD R8, R5.reuse, R6, R8 ;  /* 0x0000000605087224 */ /* 0x040fe200078e0208 */
[----:B---3--:R-:W-:Y:S01]  /*5860*/  IABS R10, R18 ;  /* 0x00000012000a7213 */ /* 0x008fe20000000000 */
[----:B------:R0:W-:Y:S03]  /*5870*/  STL [R1+0xc0], R14 ;  /* 0x0000c00e01007387 */ /* 0x0001e60000100800 */
[----:B------:R-:W-:Y:S01]  /*5880*/  ISETP.GT.U32.AND P2, PT, R5, R8, PT ;  /* 0x000000080500720c */ /* 0x000fe20003f44070 */
[----:B------:R-:W-:Y:S01]  /*5890*/  IMAD.HI.U32 R7, R4, R10, RZ ;  /* 0x0000000a04077227 */ /* 0x000fe200078e00ff */
[----:B----4-:R-:W-:-:S03]  /*58a0*/  IABS R6, R21 ;  /* 0x0000001500067213 */ /* 0x010fc60000000000 */
[----:B------:R-:W-:Y:S02]  /*58b0*/  IMAD.MOV R2, RZ, RZ, -R7 ;  /* 0x000000ffff027224 */ /* 0x000fe400078e0a07 */
[----:B0-----:R-:W-:Y:S02]  /*58c0*/  IMAD.MOV.U32 R14, RZ, RZ, R12 ;  /* 0x000000ffff0e7224 */ /* 0x001fe400078e000c */
[----:B------:R-:W-:-:S04]  /*58d0*/  IMAD.HI.U32 R11, R4, R6, RZ ;  /* 0x00000006040b7227 */ /* 0x000fc800078e00ff */
[----:B------:R-:W-:Y:S01]  /*58e0*/  @!P5 IMAD.MOV R14, RZ, RZ, -R14 ;  /* 0x000000ffff0ed224 */ /* 0x000fe200078e0a0e */
[----:B------:R-:W-:Y:S01]  /*58f0*/  IABS R13, R27 ;  /* 0x0000001b000d7213 */ /* 0x000fe20000000000 */
[C---:B------:R-:W-:Y:S01]  /*5900*/  IMAD R10, R5.reuse, R2, R10 ;  /* 0x00000002050a7224 */ /* 0x040fe200078e020a */
[----:B------:R-:W-:Y:S01]  /*5910*/  ISETP.GT.U32.AND P5, PT, R5, R0, PT ;  /* 0x000000000500720c */ /* 0x000fe20003fa4070 */
[----:B------:R-:W-:Y:S02]  /*5920*/  IMAD.MOV R11, RZ, RZ, -R11 ;  /* 0x000000ffff0b7224 */ /* 0x000fe400078e0a0b */
[----:B------:R-:W-:-:S04]  /*5930*/  IMAD.HI.U32 R2, R4, R13, RZ ;  /* 0x0000000d04027227 */ /* 0x000fc800078e00ff */
[----:B------:R-:W-:Y:S02]  /*5940*/  IMAD.MOV R2, RZ, RZ, -R2 ;  /* 0x000000ffff027224 */ /* 0x000fe400078e0a02 */
[----:B------:R-:W-:Y:S02]  /*5950*/  @!P2 IMAD.IADD R8, R8, 0x1, -R5 ;  /* 0x000000010808a824 */ /* 0x000fe400078e0a05 */
[C---:B------:R-:W-:Y:S02]  /*5960*/  IMAD R6, R5.reuse, R11, R6 ;  /* 0x0000000b05067224 */ /* 0x040fe400078e0206 */
[C---:B------:R-:W-:Y:S01]  /*5970*/  IMAD R13, R5.reuse, R2, R13 ;  /* 0x00000002050d7224 */ /* 0x040fe200078e020d */
[C---:B------:R-:W-:Y:S01]  /*5980*/  ISETP.GT.U32.AND P2, PT, R5.reuse, R8, PT ;  /* 0x000000080500720c */ /* 0x040fe20003f44070 */
[--C-:B------:R-:W-:Y:S01]  /*5990*/  @!P5 IMAD.IADD R0, R0, 0x1, -R5.reuse ;  /* 0x000000010000d824 */ /* 0x100fe200078e0a05 */
[C---:B------:R-:W-:Y:S02]  /*59a0*/  ISETP.GT.U32.AND P4, PT, R5.reuse, R6, PT ;  /* 0x000000060500720c */ /* 0x040fe40003f84070 */
[----:B------:R-:W-:Y:S01]  /*59b0*/  ISETP.GT.U32.AND P5, PT, R5, R13, PT ;  /* 0x0000000d0500720c */ /* 0x000fe20003fa4070 */
[----:B------:R0:W-:Y:S08]  /*59c0*/  STL [R1+0xb0], R14 ;  /* 0x0000b00e01007387 */ /* 0x0001f00000100800 */
[--C-:B------:R-:W-:Y:S01]  /*59d0*/  @!P2 IMAD.IADD R8, R8, 0x1, -R5.reuse ;  /* 0x000000010808a824 */ /* 0x100fe200078e0a05 */
[----:B------:R-:W-:Y:S01]  /*59e0*/  ISETP.GE.AND P2, PT, R18, RZ, PT ;  /* 0x000000ff1200720c */ /* 0x000fe20003f46270 */
[--C-:B------:R-:W-:Y:S01]  /*59f0*/  @!P4 IMAD.IADD R6, R6, 0x1, -R5.reuse ;  /* 0x000000010606c824 */ /* 0x100fe200078e0a05 */
[----:B------:R-:W-:Y:S01]  /*5a00*/  ISETP.GE.AND P4, PT, R21, RZ, PT ;  /* 0x000000ff1500720c */ /* 0x000fe20003f86270 */
[----:B------:R-:W3:Y:S01]  /*5a10*/  LDL.LU R18, [R1+0x254] ;  /* 0x0002540001127983 */ /* 0x000ee20000300800 */
[----:B------:R-:W-:Y:S01]  /*5a20*/  @!P5 IMAD.IADD R13, R13, 0x1, -R5 ;  /* 0x000000010d0dd824 */ /* 0x000fe200078e0a05 */
[----:B------:R-:W-:-:S02]  /*5a30*/  ISETP.GE.AND P5, PT, R27, RZ, PT ;  /* 0x000000ff1b00720c */ /* 0x000fc40003fa6270 */
[----:B------:R-:W4:Y:S04]  /*5a40*/  LDL.LU R21, [R1+0x258] ;  /* 0x0002580001157983 */ /* 0x000f280000300800 */
[----:B------:R-:W4:Y:S01]  /*5a50*/  LDL.LU R27, [R1+0x25c] ;  /* 0x00025c00011b7983 */ /* 0x000f220000300800 */
[----:B------:R-:W-:Y:S02]  /*5a60*/  ISETP.GT.U32.AND P3, PT, R5, R10, PT ;  /* 0x0000000a0500720c */ /* 0x000fe40003f64070 */
[----:B------:R-:W-:-:S05]  /*5a70*/  IABS R7, R28 ;  /* 0x0000001c00077213 */ /* 0x000fca0000000000 */
[----:B------:R-:W-:-:S06]  /*5a80*/  IMAD.HI.U32 R11, R4, R7, RZ ;  /* 0x00000007040b7227 */ /* 0x000fcc00078e00ff */
[----:B------:R-:W-:-:S05]  /*5a90*/  @!P3 IMAD.IADD R10, R10, 0x1, -R5 ;  /* 0x000000010a0ab824 */ /* 0x000fca00078e0a05 */
[C---:B------:R-:W-:Y:S01]  /*5aa0*/  ISETP.GT.U32.AND P3, PT, R5.reuse, R10, PT ;  /* 0x0000000a0500720c */ /* 0x040fe20003f64070 */
[----:B------:R-:W-:Y:S01]  /*5ab0*/  IMAD.MOV R11, RZ, RZ, -R11 ;  /* 0x000000ffff0b7224 */ /* 0x000fe200078e0a0b */
[----:B------:R-:W-:Y:S01]  /*5ac0*/  IABS R2, R29 ;  /* 0x0000001d00027213 */ /* 0x000fe20000000000 */
[----:B------:R-:W-:Y:S02]  /*5ad0*/  IMAD.MOV.U32 R15, RZ, RZ, R9 ;  /* 0x000000ffff0f7224 */ /* 0x000fe400078e0009 */
[----:B------:R-:W-:Y:S02]  /*5ae0*/  IMAD R7, R5, R11, R7 ;  /* 0x0000000b05077224 */ /* 0x000fe400078e0207 */
[----:B0-----:R-:W-:-:S04]  /*5af0*/  IMAD.HI.U32 R14, R4, R2, RZ ;  /* 0x00000002040e7227 */ /* 0x001fc800078e00ff */
[----:B------:R-:W-:Y:S02]  /*5b00*/  @!P6 IMAD.MOV R15, RZ, RZ, -R15 ;  /* 0x000000ffff0fe224 */ /* 0x000fe400078e0a0f */
[----:B------:R-:W-:Y:S01]  /*5b10*/  @!P3 IMAD.IADD R10, R10, 0x1, -R5 ;  /* 0x000000010a0ab824 */ /* 0x000fe200078e0a05 */
[C---:B------:R-:W-:Y:S01]  /*5b20*/  ISETP.GT.U32.AND P3, PT, R5.reuse, R7, PT ;  /* 0x000000070500720c */ /* 0x040fe20003f64070 */
[----:B------:R-:W-:Y:S01]  /*5b30*/  @!P0 IMAD.MOV R0, RZ, RZ, -R0 ;  /* 0x000000ffff008224 */ /* 0x000fe200078e0a00 */
[----:B------:R-:W-:Y:S01]  /*5b40*/  STL [R1+0xac], R15 ;  /* 0x0000ac0f01007387 */ /* 0x000fe20000100800 */
[----:B------:R-:W-:Y:S01]  /*5b50*/  IMAD.MOV R14, RZ, RZ, -R14 ;  /* 0x000000ffff0e7224 */ /* 0x000fe200078e0a0e */
[C---:B------:R-:W-:Y:S02]  /*5b60*/  ISETP.GT.U32.AND P0, PT, R5.reuse, R13, PT ;  /* 0x0000000d0500720c */ /* 0x040fe40003f04070 */
[----:B------:R0:W-:Y:S01]  /*5b70*/  STL [R1+0xa8], R0 ;  /* 0x0000a80001007387 */ /* 0x0001e20000100800 */
[----:B------:R-:W-:-:S02]  /*5b80*/  IMAD R2, R5, R14, R2 ;  /* 0x0000000e05027224 */ /* 0x000fc400078e0202 */
[----:B------:R-:W-:Y:S02]  /*5b90*/  @!P1 IMAD.MOV R8, RZ, RZ, -R8 ;  /* 0x000000ffff089224 */ /* 0x000fe400078e0a08 */
[----:B0-----:R-:W-:-:S04]  /*5ba0*/  IMAD.MOV.U32 R0, RZ, RZ, R10 ;  /* 0x000000ffff007224 */ /* 0x001fc800078e000a */
[----:B------:R-:W-:Y:S01]  /*5bb0*/  @!P2 IMAD.MOV R0, RZ, RZ, -R0 ;  /* 0x000000ffff00a224 */ /* 0x000fe200078e0a00 */
[----:B------:R-:W-:Y:S01]  /*5bc0*/  STL [R1+0xa4], R8 ;  /* 0x0000a40801007387 */ /* 0x000fe20000100800 */
[--C-:B------:R-:W-:Y:S01]  /*5bd0*/  @!P3 IMAD.IADD R7, R7, 0x1, -R5.reuse ;  /* 0x000000010707b824 */ /* 0x100fe200078e0a05 */
[C---:B------:R-:W-:Y:S02]  /*5be0*/  ISETP.GT.U32.AND P3, PT, R5.reuse, R6, PT ;  /* 0x000000060500720c */ /* 0x040fe40003f64070 */
[----:B------:R-:W-:Y:S01]  /*5bf0*/  ISETP.GT.U32.AND P2, PT, R5, R2, PT ;  /* 0x000000020500720c */ /* 0x000fe20003f44070 */
[----:B------:R0:W-:Y:S01]  /*5c00*/  STL [R1+0xa0], R0 ;  /* 0x0000a00001007387 */ /* 0x0001e20000100800 */
[----:B------:R-:W-:Y:S01]  /*5c10*/  @!P0 IMAD.IADD R13, R13, 0x1, -R5 ;  /* 0x000000010d0d8824 */ /* 0x000fe200078e0a05 */
[----:B------:R-:W-:-:S08]  /*5c20*/  ISETP.GT.U32.AND P6, PT, R5, R7, PT ;  /* 0x000000070500720c */ /* 0x000fd00003fc4070 */
[--C-:B------:R-:W-:Y:S02]  /*5c30*/  @!P3 IMAD.IADD R6, R6, 0x1, -R5.reuse ;  /* 0x000000010606b824 */ /* 0x100fe400078e0a05 */
[----:B------:R-:W-:-:S03]  /*5c40*/  @!P2 IMAD.IADD R2, R2, 0x1, -R5 ;  /* 0x000000010202a824 */ /* 0x000fc600078e0a05 */
[----:B------:R-:W-:Y:S01]  /*5c50*/  @!P6 IMAD.IADD R7, R7, 0x1, -R5 ;  /* 0x000000010707e824 */ /* 0x000fe200078e0a05 */
[----:B------:R-:W-:Y:S01]  /*5c60*/  ISETP.GE.AND P1, PT, R28, RZ, PT ;  /* 0x000000ff1c00720c */ /* 0x000fe20003f26270 */
[----:B------:R-:W-:Y:S01]  /*5c70*/  @!P5 IMAD.MOV R13, RZ, RZ, -R13 ;  /* 0x000000ffff0dd224 */ /* 0x000fe200078e0a0d */
[----:B------:R-:W-:Y:S01]  /*5c80*/  ISETP.GE.AND P3, PT, R29, RZ, PT ;  /* 0x000000ff1d00720c */ /* 0x000fe20003f66270 */
[----:B------:R-:W-:-:S10]  /*5c90*/  IMAD.MOV.U32 R29, RZ, RZ, R3 ;  /* 0x000000ffff1d7224 */ /* 0x000fd400078e0003 */
[----:B------:R-:W-:Y:S01]  /*5ca0*/  @!P1 IMAD.MOV R7, RZ, RZ, -R7 ;  /* 0x000000ffff079224 */ /* 0x000fe200078e0a07 */
[----:B--2---:R-:W-:-:S05]  /*5cb0*/  IABS R11, R19 ;  /* 0x00000013000b7213 */ /* 0x004fca0000000000 */
[----:B------:R-:W-:Y:S01]  /*5cc0*/  IMAD.HI.U32 R14, R4, R11, RZ ;  /* 0x0000000b040e7227 */ /* 0x000fe200078e00ff */
[----:B------:R-:W-:-:S03]  /*5cd0*/  IABS R12, R20 ;  /* 0x00000014000c7213 */ /* 0x000fc60000000000 */
[----:B------:R-:W-:Y:S02]  /*5ce0*/  IMAD.MOV R14, RZ, RZ, -R14 ;  /* 0x000000ffff0e7224 */ /* 0x000fe400078e0a0e */
[----:B------:R-:W-:-:S04]  /*5cf0*/  IMAD.HI.U32 R9, R4, R12, RZ ;  /* 0x0000000c04097227 */ /* 0x000fc800078e00ff */
[----:B0-----:R-:W-:Y:S02]  /*5d00*/  IMAD R0, R5, R14, R11 ;  /* 0x0000000e05007224 */ /* 0x001fe400078e020b */
[----:B------:R-:W-:-:S03]  /*5d10*/  IMAD.MOV R9, RZ, RZ, -R9 ;  /* 0x000000ffff097224 */ /* 0x000fc600078e0a09 */
[C---:B------:R-:W-:Y:S01]  /*5d20*/  ISETP.GT.U32.AND P0, PT, R5.reuse, R0, PT ;  /* 0x000000000500720c */ /* 0x040fe20003f04070 */
[----:B------:R-:W-:Y:S02]  /*5d30*/  IMAD R12, R5, R9, R12 ;  /* 0x00000009050c7224 */ /* 0x000fe400078e020c */
[----:B------:R-:W-:-:S03]  /*5d40*/  IMAD.MOV.U32 R14, RZ, RZ, R6 ;  /* 0x000000ffff0e7224 */ /* 0x000fc600078e0006 */
[----:B------:R-:W-:Y:S01]  /*5d50*/  ISETP.GT.U32.AND P2, PT, R5, R12, PT ;  /* 0x0000000c0500720c */ /* 0x000fe20003f44070 */
[----:B------:R-:W-:-:S06]  /*5d60*/  @!P4 IMAD.MOV R14, RZ, RZ, -R14 ;  /* 0x000000ffff0ec224 */ /* 0x000fcc00078e0a0e */
[----:B------:R-:W-:Y:S01]  /*5d70*/  @!P0 IMAD.IADD R0, R0, 0x1, -R5 ;  /* 0x0000000100008824 */ /* 0x000fe200078e0a05 */
[----:B------:R-:W-:Y:S01]  /*5d80*/  ISETP.GT.U32.AND P0, PT, R5, R2, PT ;  /* 0x000000020500720c */ /* 0x000fe20003f04070 */
[----:B------:R-:W-:Y:S01]  /*5d90*/  STL [R1+0x90], R14 ;  /* 0x0000900e01007387 */ /* 0x000fe20000100800 */
[----:B------:R-:W-:-:S03]  /*5da0*/  ISETP.GE.AND P6, PT, R19, RZ, PT ;  /* 0x000000ff1300720c */ /* 0x000fc60003fc6270 */
[----:B------:R-:W2:Y:S01]  /*5db0*/  LDL.LU R19, [R1+0x260] ;  /* 0x0002600001137983 */ /* 0x000ea20000300800 */
[--C-:B------:R-:W-:Y:S01]  /*5dc0*/  @!P2 IMAD.IADD R12, R12, 0x1, -R5.reuse ;  /* 0x000000010c0ca824 */ /* 0x100fe200078e0a05 */
[----:B------:R-:W-:Y:S02]  /*5dd0*/  ISETP.GT.U32.AND P2, PT, R5, R0, PT ;  /* 0x000000000500720c */ /* 0x000fe40003f44070 */
[----:B------:R-:W-:Y:S01]  /*5de0*/  ISETP.GE.AND P4, PT, R20, RZ, PT ;  /* 0x000000ff1400720c */ /* 0x000fe20003f86270 */
[----:B------:R-:W-:Y:S02]  /*5df0*/  IMAD.MOV.U32 R20, RZ, RZ, R22 ;  /* 0x000000ffff147224 */ /* 0x000fe400078e0016 */
[----:B------:R-:W2:Y:S01]  /*5e00*/  LDL.LU R22, [R1+0x264] ;  /* 0x0002640001167983 */ /* 0x000ea20000300800 */
[----:B------:R-:W-:-:S03]  /*5e10*/  @!P0 IMAD.IADD R2, R2, 0x1, -R5 ;  /* 0x0000000102028824 */ /* 0x000fc600078e0a05 */
[----:B------:R-:W2:Y:S04]  /*5e20*/  LDL R28, [R1+0x268] ;  /* 0x00026800011c7983 */ /* 0x000ea80000100800 */
[----:B------:R0:W-:Y:S04]  /*5e30*/  STL [R1+0x94], R13 ;  /* 0x0000940d01007387 */ /* 0x0001e80000100800 */
[----:B------:R-:W2:Y:S01]  /*5e40*/  LDL R3, [R1+0x26c] ;  /* 0x00026c0001037983 */ /* 0x000ea20000100800 */
[----:B------:R-:W-:Y:S02]  /*5e50*/  @!P2 IMAD.IADD R0, R0, 0x1, -R5 ;  /* 0x000000010000a824 */ /* 0x000fe400078e0a05 */
[----:B0-----:R-:W-:-:S04]  /*5e60*/  IMAD.MOV.U32 R13, RZ, RZ, R2 ;  /* 0x000000ffff0d7224 */ /* 0x001fc800078e0002 */
[----:B------:R-:W-:Y:S01]  /*5e70*/  @!P3 IMAD.MOV R13, RZ, RZ, -R13 ;  /* 0x000000ffff0db224 */ /* 0x000fe200078e0a0d */
[----:B------:R-:W-:Y:S01]  /*5e80*/  STL [R1+0x98], R7 ;  /* 0x0000980701007387 */ /* 0x000fe20000100800 */
[----:B------:R-:W-:Y:S01]  /*5e90*/  @!P6 IMAD.MOV R0, RZ, RZ, -R0 ;  /* 0x000000ffff00e224 */ /* 0x000fe200078e0a00 */
[----:B---3--:R-:W-:Y:S02]  /*5ea0*/  IABS R11, R18 ;  /* 0x00000012000b7213 */ /* 0x008fe40000000000 */
[----:B------:R-:W-:Y:S01]  /*5eb0*/  ISETP.GE.AND P1, PT, R18, RZ, PT ;  /* 0x000000ff1200720c */ /* 0x000fe20003f26270 */
[----:B------:R0:W-:Y:S01]  /*5ec0*/  STL [R1+0x19c], R13 ;  /* 0x00019c0d01007387 */ /* 0x0001e20000100800 */
[----:B----4-:R-:W-:Y:S02]  /*5ed0*/  IABS R10, R21 ;  /* 0x00000015000a7213 */ /* 0x010fe40000000000 */
[----:B------:R-:W-:Y:S01]  /*5ee0*/  ISETP.GE.AND P3, PT, R21, RZ, PT ;  /* 0x000000ff1500720c */ /* 0x000fe20003f66270 */
[----:B------:R-:W3:Y:S01]  /*5ef0*/  LDL.LU R18, [R1+0x270] ;  /* 0x0002700001127983 */ /* 0x000ee20000300800 */
[----:B------:R-:W-:-:S02]  /*5f00*/  IABS R9, R27 ;  /* 0x0000001b00097213 */ /* 0x000fc40000000000 */
[----:B------:R-:W-:Y:S01]  /*5f10*/  ISETP.GE.AND P6, PT, R27, RZ, PT ;  /* 0x000000ff1b00720c */ /* 0x000fe20003fc6270 */
[----:B------:R-:W4:Y:S04]  /*5f20*/  LDL.LU R21, [R1+0x274] ;  /* 0x0002740001157983 */ /* 0x000f280000300800 */
[----:B------:R1:W-:Y:S04]  /*5f30*/  STL [R1+0x1a4], R0 ;  /* 0x0001a40001007387 */ /* 0x0003e80000100800 */
[----:B------:R-:W3:Y:S01]  /*5f40*/  LDL.LU R27, [R1+0x278] ;  /* 0x00027800011b7983 */ /* 0x000ee20000300800 */
[----:B------:R-:W-:-:S04]  /*5f50*/  IMAD.HI.U32 R6, R4, R11, RZ ;  /* 0x0000000b04067227 */ /* 0x000fc800078e00ff */
[----:B------:R-:W-:Y:S02]  /*5f60*/  IMAD.MOV R6, RZ, RZ, -R6 ;  /* 0x000000ffff067224 */ /* 0x000fe400078e0a06 */
[----:B------:R-:W-:-:S04]  /*5f70*/  IMAD.HI.U32 R8, R4, R10, RZ ;  /* 0x0000000a04087227 */ /* 0x000fc800078e00ff */
[----:B------:R-:W-:Y:S02]  /*5f80*/  IMAD R11, R5, R6, R11 ;  /* 0x00000006050b7224 */ /* 0x000fe400078e020b */
[----:B------:R-:W-:-:S03]  /*5f90*/  IMAD.MOV R8, RZ, RZ, -R8 ;  /* 0x000000ffff087224 */ /* 0x000fc600078e0a08 */
[C---:B------:R-:W-:Y:S01]  /*5fa0*/  ISETP.GT.U32.AND P0, PT, R5.reuse, R11, PT ;  /* 0x0000000b0500720c */ /* 0x040fe20003f04070 */
[----:B------:R-:W-:Y:S02]  /*5fb0*/  IMAD R10, R5, R8, R10 ;  /* 0x00000008050a7224 */ /* 0x000fe400078e020a */
[----:B------:R-:W-:-:S04]  /*5fc0*/  IMAD.HI.U32 R6, R4, R9, RZ ;  /* 0x0000000904067227 */ /* 0x000fc800078e00ff */
[----:B------:R-:W-:-:S04]  /*5fd0*/  IMAD.MOV R6, RZ, RZ, -R6 ;  /* 0x000000ffff067224 */ /* 0x000fc800078e0a06 */
[----:B------:R-:W-:Y:S02]  /*5fe0*/  IMAD R9, R5, R6, R9 ;  /* 0x0000000605097224 */ /* 0x000fe400078e0209 */
[----:B------:R-:W-:-:S05]  /*5ff0*/  @!P0 IMAD.IADD R11, R11, 0x1, -R5 ;  /* 0x000000010b0b8824 */ /* 0x000fca00078e0a05 */
[----:B------:R-:W-:-:S13]  /*6000*/  ISETP.GT.U32.AND P0, PT, R5, R11, PT ;  /* 0x0000000b0500720c */ /* 0x000fda0003f04070 */
[----:B------:R-:W-:Y:S01]  /*6010*/  @!P0 IMAD.IADD R11, R11, 0x1, -R5 ;  /* 0x000000010b0b8824 */ /* 0x000fe200078e0a05 */
[----:B--2---:R-:W-:-:S05]  /*6020*/  IABS R8, R19 ;  /* 0x0000001300087213 */ /* 0x004fca0000000000 */
[----:B0-----:R-:W-:-:S04]  /*6030*/  IMAD.HI.U32 R13, R4, R8, RZ ;  /* 0x00000008040d7227 */ /* 0x001fc800078e00ff */
[----:B------:R-:W-:Y:S01]  /*6040*/  IMAD.MOV R13, RZ, RZ, -R13 ;  /* 0x000000ffff0d7224 */ /* 0x000fe200078e0a0d */
[----:B------:R-:W-:-:S03]  /*6050*/  IABS R6, R28 ;  /* 0x0000001c00067213 */ /* 0x000fc60000000000 */
[----:B------:R-:W-:Y:S01]  /*6060*/  IMAD R8, R5, R13, R8 ;  /* 0x0000000d05087224 */ /* 0x000fe200078e0208 */
[----:B------:R-:W-:Y:S01]  /*6070*/  IABS R2, R3 ;  /* 0x0000000300027213 */ /* 0x000fe20000000000 */
[----:B------:R-:W-:-:S04]  /*6080*/  IMAD.HI.U32 R14, R4, R6, RZ ;  /* 0x00000006040e7227 */ /* 0x000fc800078e00ff */
[----:B------:R-:W-:-:S04]  /*6090*/  IMAD.HI.U32 R13, R4, R2, RZ ;  /* 0x00000002040d7227 */ /* 0x000fc800078e00ff */
[----:B------:R-:W-:Y:S02]  /*60a0*/  IMAD.MOV R13, RZ, RZ, -R13 ;  /* 0x000000ffff0d7224 */ /* 0x000fe400078e0a0d */
[----:B------:R-:W-:Y:S02]  /*60b0*/  IMAD.MOV R14, RZ, RZ, -R14 ;  /* 0x000000ffff0e7224 */ /* 0x000fe400078e0a0e */
[----:B------:R-:W-:Y:S02]  /*60c0*/  IMAD.MOV.U32 R28, RZ, RZ, R17 ;  /* 0x000000ffff1c7224 */ /* 0x000fe400078e0011 */
[C---:B------:R-:W-:Y:S02]  /*60d0*/  IMAD R2, R5.reuse, R13, R2 ;  /* 0x0000000d05027224 */ /* 0x040fe400078e0202 */
[----:B------:R-:W-:Y:S01]  /*60e0*/  IMAD R6, R5, R14, R6 ;  /* 0x0000000e05067224 */ /* 0x000fe200078e0206 */
[----:B------:R-:W-:Y:S02]  /*60f0*/  IABS R15, R28 ;  /* 0x0000001c000f7213 */ /* 0x000fe40000000000 */
[----:B----4-:R-:W-:Y:S01]  /*6100*/  IABS R13, R21 ;  /* 0x00000015000d7213 */ /* 0x010fe20000000000 */
[----:B------:R-:W-:Y:S01]  /*6110*/  IMAD.MOV.U32 R3, RZ, RZ, R20 ;  /* 0x000000ffff037224 */ /* 0x000fe200078e0014 */
[----:B------:R-:W-:-:S02]  /*6120*/  ISETP.GE.AND P0, PT, R19, RZ, PT ;  /* 0x000000ff1300720c */ /* 0x000fc40003f06270 */
[----:B---3--:R-:W-:Y:S01]  /*6130*/  IABS R14, R27 ;  /* 0x0000001b000e7213 */ /* 0x008fe20000000000 */
[----:B------:R-:W-:-:S04]  /*6140*/  IMAD.HI.U32 R17, R4, R13, RZ ;  /* 0x0000000d04117227 */ /* 0x000fc800078e00ff */
[----:B------:R-:W-:-:S04]  /*6150*/  IMAD.HI.U32 R19, R4, R14, RZ ;  /* 0x0000000e04137227 */ /* 0x000fc800078e00ff */
[----:B------:R-:W-:-:S04]  /*6160*/  IMAD.HI.U32 R20, R4, R15, RZ ;  /* 0x0000000f04147227 */ /* 0x000fc800078e00ff */
[----:B------:R-:W-:Y:S02]  /*6170*/  IMAD.MOV R17, RZ, RZ, -R17 ;  /* 0x000000ffff117224 */ /* 0x000fe400078e0a11 */
[----:B------:R-:W-:Y:S02]  /*6180*/  IMAD.MOV R19, RZ, RZ, -R19 ;  /* 0x000000ffff137224 */ /* 0x000fe400078e0a13 */
[----:B------:R-:W-:Y:S02]  /*6190*/  IMAD.MOV R20, RZ, RZ, -R20 ;  /* 0x000000ffff147224 */ /* 0x000fe400078e0a14 */
[C---:B------:R-:W-:Y:S02]  /*61a0*/  IMAD R13, R5.reuse, R17, R13 ;  /* 0x00000011050d7224 */ /* 0x040fe400078e020d */
[----:B------:R-:W2:Y:S01]  /*61b0*/  LDL.LU R17, [R1+0x288] ;  /* 0x0002880001117983 */ /* 0x000ea20000300800 */
[C---:B------:R-:W-:Y:S02]  /*61c0*/  IMAD R14, R5.reuse, R19, R14 ;  /* 0x00000013050e7224 */ /* 0x040fe400078e020e */
[C---:B------:R-:W-:Y:S01]  /*61d0*/  IMAD R15, R5.reuse, R20, R15 ;  /* 0x00000014050f7224 */ /* 0x040fe200078e020f */
[----:B------:R-:W3:Y:S04]  /*61e0*/  LDL.LU R19, [R1+0x284] ;  /* 0x0002840001137983 */ /* 0x000ee80000300800 */
[----:B------:R-:W4:Y:S01]  /*61f0*/  LDL.LU R20, [R1+0x268] ;  /* 0x0002680001147983 */ /* 0x000f220000300800 */
[----:B------:R-:W-:-:S13]  /*6200*/  ISETP.GT.U32.AND P5, PT, R5, R12, PT ;  /* 0x0000000c0500720c */ /* 0x000fda0003fa4070 */
[----:B------:R-:W-:Y:S01]  /*6210*/  @!P5 IMAD.IADD R12, R12, 0x1, -R5 ;  /* 0x000000010c0cd824 */ /* 0x000fe200078e0a05 */
[----:B------:R-:W-:Y:S02]  /*6220*/  ISETP.GT.U32.AND P5, PT, R5, R9, PT ;  /* 0x000000090500720c */ /* 0x000fe40003fa4070 */
[----:B------:R-:W-:-:S05]  /*6230*/  IABS R7, R22 ;  /* 0x0000001600077213 */ /* 0x000fca0000000000 */
[----:B-1----:R-:W-:-:S06]  /*6240*/  IMAD.HI.U32 R0, R4, R7, RZ ;  /* 0x0000000704007227 */ /* 0x002fcc00078e00ff */
[----:B------:R-:W-:-:S05]  /*6250*/  @!P5 IMAD.IADD R9, R9, 0x1, -R5 ;  /* 0x000000010909d824 */ /* 0x000fca00078e0a05 */
[C---:B------:R-:W-:Y:S01]  /*6260*/  ISETP.GT.U32.AND P5, PT, R5.reuse, R9, PT ;  /* 0x000000090500720c */ /* 0x040fe20003fa4070 */
[----:B------:R-:W-:Y:S01]  /*6270*/  IMAD.MOV R0, RZ, RZ, -R0 ;  /* 0x000000ffff007224 */ /* 0x000fe200078e0a00 */
[----:B------:R-:W-:-:S03]  /*6280*/  ISETP.GT.U32.AND P2, PT, R5, R10, PT ;  /* 0x0000000a0500720c */ /* 0x000fc60003f44070 */
[----:B------:R-:W-:-:S08]  /*6290*/  IMAD R7, R5, R0, R7 ;  /* 0x0000000005077224 */ /* 0x000fd000078e0207 */
[--C-:B------:R-:W-:Y:S01]  /*62a0*/  @!P5 IMAD.IADD R9, R9, 0x1, -R5.reuse ;  /* 0x000000010909d824 */ /* 0x100fe200078e0a05 */
[----:B------:R-:W-:Y:S01]  /*62b0*/  ISETP.GT.U32.AND P5, PT, R5, R7, PT ;  /* 0x000000070500720c */ /* 0x000fe20003fa4070 */
[----:B------:R-:W-:Y:S01]  /*62c0*/  @!P2 IMAD.IADD R10, R10, 0x1, -R5 ;  /* 0x000000010a0aa824 */ /* 0x000fe200078e0a05 */
[----:B------:R-:W-:-:S04]  /*62d0*/  IABS R0, R18 ;  /* 0x0000001200007213 */ /* 0x000fc80000000000 */
[----:B------:R-:W-:Y:S01]  /*62e0*/  ISETP.GT.U32.AND P2, PT, R5, R10, PT ;  /* 0x0000000a0500720c */ /* 0x000fe20003f44070 */
[----:B------:R-:W-:-:S06]  /*62f0*/  IMAD.HI.U32 R16, R4, R0, RZ ;  /* 0x0000000004107227 */ /* 0x000fcc00078e00ff */
[----:B------:R-:W-:Y:S01]  /*6300*/  @!P5 IMAD.IADD R7, R7, 0x1, -R5 ;  /* 0x000000010707d824 */ /* 0x000fe200078e0a05 */
[----:B------:R-:W-:Y:S01]  /*6310*/  ISETP.GT.U32.AND P5, PT, R5, R2, PT ;  /* 0x000000020500720c */ /* 0x000fe20003fa4070 */
[----:B------:R-:W-:-:S04]  /*6320*/  IMAD.MOV R16, RZ, RZ, -R16 ;  /* 0x000000ffff107224 */ /* 0x000fc800078e0a10 */
[----:B------:R-:W-:Y:S01]  /*6330*/  IMAD R0, R5, R16, R0 ;  /* 0x0000001005007224 */ /* 0x000fe200078e0200 */
[----:B------:R-:W-:Y:S01]  /*6340*/  IABS R16, R29 ;  /* 0x0000001d00107213 */ /* 0x000fe20000000000 */
[----:B------:R-:W-:Y:S02]  /*6350*/  @!P2 IMAD.IADD R10, R10, 0x1, -R5 ;  /* 0x000000010a0aa824 */ /* 0x000fe400078e0a05 */
[----:B------:R-:W-:-:S04]  /*6360*/  @!P4 IMAD.MOV R12, RZ, RZ, -R12 ;  /* 0x000000ffff0cc224 */ /* 0x000fc800078e0a0c */
[----:B------:R-:W-:Y:S01]  /*6370*/  @!P5 IMAD.IADD R2, R2, 0x1, -R5 ;  /* 0x000000010202d824 */ /* 0x000fe200078e0a05 */
[----:B------:R-:W-:Y:S01]  /*6380*/  ISETP.GE.AND P5, PT, R22, RZ, PT ;  /* 0x000000ff1600720c */ /* 0x000fe20003fa6270 */
[----:B------:R-:W-:-:S04]  /*6390*/  IMAD.HI.U32 R22, R4, R16, RZ ;  /* 0x0000001004167227 */ /* 0x000fc800078e00ff */
[----:B------:R-:W-:Y:S02]  /*63a0*/  @!P1 IMAD.MOV R11, RZ, RZ, -R11 ;  /* 0x000000ffff0b9224 */ /* 0x000fe400078e0a0b */
[----:B------:R-:W-:Y:S02]  /*63b0*/  @!P3 IMAD.MOV R10, RZ, RZ, -R10 ;  /* 0x000000ffff0ab224 */ /* 0x000fe400078e0a0a */
[----:B------:R-:W-:Y:S01]  /*63c0*/  @!P6 IMAD.MOV R9, RZ, RZ, -R9 ;  /* 0x000000ffff09e224 */ /* 0x000fe200078e0a09 */
[----:B------:R4:W-:Y:S01]  /*63d0*/  STL [R1+0x8c], R12 ;  /* 0x00008c0c01007387 */ /* 0x0009e20000100800 */
[----:B------:R-:W-:-:S03]  /*63e0*/  IMAD.MOV R22, RZ, RZ, -R22 ;  /* 0x000000ffff167224 */ /* 0x000fc600078e0a16 */
[----:B------:R-:W-:Y:S01]  /*63f0*/  STL [R1+0x88], R11 ;  /* 0x0000880b01007387 */ /* 0x000fe20000100800 */
[----:B------:R-:W-:-:S03]  /*6400*/  IMAD R16, R5, R22, R16 ;  /* 0x0000001605107224 */ /* 0x000fc600078e0210 */
[----:B------:R3:W-:Y:S04]  /*6410*/  STL [R1+0x84], R10 ;  /* 0x0000840a01007387 */ /* 0x0007e80000100800 */
[----:B------:R-:W-:Y:S01]  /*6420*/  STL [R1+0x80], R9 ;  /* 0x0000800901007387 */ /* 0x000fe20000100800 */
[----:B----4-:R-:W-:Y:S02]  /*6430*/  IMAD.MOV.U32 R12, RZ, RZ, R20 ;  /* 0x000000ffff0c7224 */ /* 0x010fe400078e0014 */
[----:B------:R-:W-:Y:S02]  /*6440*/  IMAD.MOV.U32 R20, RZ, RZ, R28 ;  /* 0x000000ffff147224 */ /* 0x000fe400078e001c */
[----:B------:R-:W4:Y:S04]  /*6450*/  LDL.LU R28, [R1+0x28c] ;  /* 0x00028c00011c7983 */ /* 0x000f280000300800 */
[----:B------:R-:W2:Y:S01]  /*6460*/  LDL.LU R22, [R1+0x26c] ;  /* 0x00026c0001167983 */ /* 0x000ea20000300800 */
[----:B------:R-:W-:-:S13]  /*6470*/  ISETP.GT.U32.AND P2, PT, R5, R8, PT ;  /* 0x000000080500720c */ /* 0x000fda0003f44070 */
[----:B------:R-:W-:Y:S01]  /*6480*/  @!P2 IMAD.IADD R8, R8, 0x1, -R5 ;  /* 0x000000010808a824 */ /* 0x000fe200078e0a05 */
[----:B------:R-:W-:-:S13]  /*6490*/  ISETP.GT.U32.AND P2, PT, R5, R6, PT ;  /* 0x000000060500720c */ /* 0x000fda0003f44070 */
[----:B------:R-:W-:Y:S01]  /*64a0*/  @!P2 IMAD.IADD R6, R6, 0x1, -R5 ;  /* 0x000000010606a824 */ /* 0x000fe200078e0a05 */
[C---:B------:R-:W-:Y:S02]  /*64b0*/  ISETP.GT.U32.AND P2, PT, R5.reuse, R0, PT ;  /* 0x000000000500720c */ /* 0x040fe40003f44070 */
[C---:B------:R-:W-:Y:S02]  /*64c0*/  ISETP.GT.U32.AND P1, PT, R5.reuse, R7, PT ;  /* 0x000000070500720c */ /* 0x040fe40003f24070 */
[----:B------:R-:W-:-:S09]  /*64d0*/  ISETP.GT.U32.AND P3, PT, R5, R6, PT ;  /* 0x000000060500720c */ /* 0x000fd20003f64070 */
[--C-:B------:R-:W-:Y:S01]  /*64e0*/  @!P2 IMAD.IADD R0, R0, 0x1, -R5.reuse ;  /* 0x000000010000a824 */ /* 0x100fe200078e0a05 */
[----:B------:R-:W-:Y:S01]  /*64f0*/  ISETP.GT.U32.AND P2, PT, R5, R8, PT ;  /* 0x000000080500720c */ /* 0x000fe20003f44070 */
[--C-:B------:R-:W-:Y:S01]  /*6500*/  @!P1 IMAD.IADD R7, R7, 0x1, -R5.reuse ;  /* 0x0000000107079824 */ /* 0x100fe200078e0a05 */
[C---:B------:R-:W-:Y:S01]  /*6510*/  ISETP.GT.U32.AND P1, PT, R5.reuse, R14, PT ;  /* 0x0000000e0500720c */ /* 0x040fe20003f24070 */
[----:B------:R-:W-:Y:S01]  /*6520*/  @!P3 IMAD.IADD R6, R6, 0x1, -R5 ;  /* 0x000000010606b824 */ /* 0x000fe200078e0a05 */
[----:B------:R-:W-:-:S09]  /*6530*/  ISETP.GT.U32.AND P3, PT, R5, R15, PT ;  /* 0x0000000f0500720c */ /* 0x000fd20003f64070 */
[--C-:B------:R-:W-:Y:S01]  /*6540*/  @!P2 IMAD.IADD R8, R8, 0x1, -R5.reuse ;  /* 0x000000010808a824 */ /* 0x100fe200078e0a05 */
[----:B------:R-:W-:Y:S01]  /*6550*/  ISETP.GT.U32.AND P2, PT, R5, R13, PT ;  /* 0x0000000d0500720c */ /* 0x000fe20003f44070 */
[--C-:B------:R-:W-:Y:S01]  /*6560*/  @!P1 IMAD.IADD R14, R14, 0x1, -R5.reuse ;  /* 0x000000010e0e9824 */ /* 0x100fe200078e0a05 */
[----:B------:R-:W-:Y:S01]  /*6570*/  ISETP.GE.AND P1, PT, R18, RZ, PT ;  /* 0x000000ff1200720c */ /* 0x000fe20003f26270 */
[----:B------:R-:W-:Y:S01]  /*6580*/  @!P3 IMAD.IADD R15, R15, 0x1, -R5 ;  /* 0x000000010f0fb824 */ /* 0x000fe200078e0a05 */
[----:B------:R-:W4:Y:S01]  /*6590*/  LDL.LU R18, [R1+0x1334] ;  /* 0x0013340001127983 */ /* 0x000f220000300800 */
[----:B------:R-:W-:-:S03]  /*65a0*/  ISETP.GE.AND P3, PT, R21, RZ, PT ;  /* 0x000000ff1500720c */ /* 0x000fc60003f66270 */
[----:B------:R-:W4:Y:S05]  /*65b0*/  LDL.LU R21, [R1+0x1330] ;  /* 0x0013300001157983 */ /* 0x000f2a0000300800 */
[----:B------:R-:W-:Y:S01]  /*65c0*/  @!P2 IMAD.IADD R13, R13, 0x1, -R5 ;  /* 0x000000010d0da824 */ /* 0x000fe200078e0a05 */
[----:B--2---:R-:W-:Y:S01]  /*65d0*/  ISETP.GE.AND P2, PT, R22, RZ, PT ;  /* 0x000000ff1600720c */ /* 0x004fe20003f46270 */
[----:B------:R-:W-:Y:S02]  /*65e0*/  IMAD.MOV.U32 R22, RZ, RZ, R20 ;  /* 0x000000ffff167224 */ /* 0x000fe400078e0014 */
[----:B------:R-:W-:Y:S02]  /*65f0*/  IMAD.MOV.U32 R20, RZ, RZ, R29 ;  /* 0x000000ffff147224 */ /* 0x000fe400078e001d */
[----:B------:R-:W2:Y:S01]  /*6600*/  LDL.LU R29, [R1+0x290] ;  /* 0x00029000011d7983 */ /* 0x000ea20000300800 */
[----:B------:R-:W-:-:S02]  /*6610*/  ISETP.GT.U32.AND P4, PT, R5, R2, PT ;  /* 0x000000020500720c */ /* 0x000fc40003f84070 */
[C---:B------:R-:W-:Y:S02]  /*6620*/  ISETP.GT.U32.AND P6, PT, R5.reuse, R0, PT ;  /* 0x000000000500720c */ /* 0x040fe40003fc4070 */
[----:B---3--:R-:W-:Y:S01]  /*6630*/  IABS R10, R19 ;  /* 0x00000013000a7213 */ /* 0x008fe20000000000 */
[----:B------:R-:W-:Y:S01]  /*6640*/  @!P0 IMAD.MOV R8, RZ, RZ, -R8 ;  /* 0x000000ffff088224 */ /* 0x000fe200078e0a08 */
[----:B------:R-:W-:-:S07]  /*6650*/  ISETP.GT.U32.AND P0, PT, R5, R13, PT ;  /* 0x0000000d0500720c */ /* 0x000fce0003f04070 */
[--C-:B------:R-:W-:Y:S01]  /*6660*/  @!P4 IMAD.IADD R2, R2, 0x1, -R5.reuse ;  /* 0x000000010202c824 */ /* 0x100fe200078e0a05 */
[----:B------:R-:W-:Y:S01]  /*6670*/  ISETP.GE.AND P4, PT, R12, RZ, PT ;  /* 0x000000ff0c00720c */ /* 0x000fe20003f86270 */
[----:B------:R-:W-:Y:S01]  /*6680*/  @!P6 IMAD.IADD R0, R0, 0x1, -R5 ;  /* 0x000000010000e824 */ /* 0x000fe200078e0a05 */
[----:B------:R-:W-:Y:S01]  /*6690*/  ISETP.GT.U32.AND P6, PT, R5, R16, PT ;  /* 0x000000100500720c */ /* 0x000fe20003fc4070 */
[----:B------:R-:W-:-:S04]  /*66a0*/  IMAD.HI.U32 R12, R4, R10, RZ ;  /* 0x0000000a040c7227 */ /* 0x000fc800078e00ff */
[----:B------:R-:W-:Y:S02]  /*66b0*/  IMAD.MOV R12, RZ, RZ, -R12 ;  /* 0x000000ffff0c7224 */ /* 0x000fe400078e0a0c */
[----:B------:R-:W-:Y:S01]  /*66c0*/  @!P5 IMAD.MOV R7, RZ, RZ, -R7 ;  /* 0x000000ffff07d224 */ /* 0x000fe200078e0a07 */
[C---:B------:R-:W-:Y:S01]  /*66d0*/  ISETP.GT.U32.AND P5, PT, R5.reuse, R14, PT ;  /* 0x0000000e0500720c */ /* 0x040fe20003fa4070 */
[C---:B------:R-:W-:Y:S02]  /*66e0*/  IMAD R10, R5.reuse, R12, R10 ;  /* 0x0000000c050a7224 */ /* 0x040fe400078e020a */
[----:B------:R-:W-:Y:S02]  /*66f0*/  IMAD.MOV.U32 R12, RZ, RZ, R27 ;  /* 0x000000ffff0c7224 */ /* 0x000fe400078e001b */
[----:B------:R-:W-:Y:S01]  /*6700*/  @!P4 IMAD.MOV R6, RZ, RZ, -R6 ;  /* 0x000000ffff06c224 */ /* 0x000fe200078e0a06 */
[----:B------:R-:W-:Y:S01]  /*6710*/  ISETP.GT.U32.AND P4, PT, R5, R15, PT ;  /* 0x0000000f0500720c */ /* 0x000fe20003f84070 */
[----:B------:R-:W-:Y:S01]  /*6720*/  @!P6 IMAD.IADD R16, R16, 0x1, -R5 ;  /* 0x000000011010e824 */ /* 0x000fe200078e0a05 */
[----:B------:R-:W3:Y:S01]  /*6730*/  LDL.LU R27, [R1+0x132c] ;  /* 0x00132c00011b7983 */ /* 0x000ee20000300800 */
[----:B------:R-:W-:-:S02]  /*6740*/  @!P2 IMAD.MOV R2, RZ, RZ, -R2 ;  /* 0x000000ffff02a224 */ /* 0x000fc400078e0a02 */
[----:B------:R-:W-:Y:S01]  /*6750*/  @!P1 IMAD.MOV R0, RZ, RZ, -R0 ;  /* 0x000000ffff009224 */ /* 0x000fe200078e0a00 */
[----:B------:R-:W-:Y:S01]  /*6760*/  ISETP.GE.AND P1, PT, R12, RZ, PT ;  /* 0x000000ff0c00720c */ /* 0x000fe20003f26270 */
[----:B------:R-:W-:Y:S01]  /*6770*/  STL [R1+0x74], R8 ;  /* 0x0000740801007387 */ /* 0x000fe20000100800 */
[--C-:B------:R-:W-:Y:S01]  /*6780*/  @!P0 IMAD.IADD R13, R13, 0x1, -R5.reuse ;  /* 0x000000010d0d8824 */ /* 0x100fe200078e0a05 */
[----:B------:R-:W-:Y:S02]  /*6790*/  ISETP.GT.U32.AND P6, PT, R5, R16, PT ;  /* 0x000000100500720c */ /* 0x000fe40003fc4070 */
[----:B------:R0:W-:Y:S01]  /*67a0*/  STL [R1+0x70], R7 ;  /* 0x0000700701007387 */ /* 0x0001e20000100800 */
[----:B------:R-:W-:-:S03]  /*67b0*/  @!P5 IMAD.IADD R14, R14, 0x1, -R5 ;  /* 0x000000010e0ed824 */ /* 0x000fc600078e0a05 */
[----:B------:R-:W-:Y:S01]  /*67c0*/  STL [R1+0x6c], R6 ;  /* 0x00006c0601007387 */ /* 0x000fe20000100800 */
[----:B------:R-:W-:-:S03]  /*67d0*/  ISETP.GE.AND P5, PT, R22, RZ, PT ;  /* 0x000000ff1600720c */ /* 0x000fc60003fa6270 */
[----:B------:R1:W-:Y:S01]  /*67e0*/  STL [R1+0x68], R2 ;  /* 0x0000680201007387 */ /* 0x0003e20000100800 */
[----:B------:R-:W-:Y:S01]  /*67f0*/  @!P4 IMAD.IADD R15, R15, 0x1, -R5 ;  /* 0x000000010f0fc824 */ /* 0x000fe200078e0a05 */
[----:B------:R-:W-:Y:S01]  /*6800*/  ISETP.GE.AND P4, PT, R20, RZ, PT ;  /* 0x000000ff1400720c */ /* 0x000fe20003f86270 */
[----:B0-----:R-:W-:Y:S02]  /*6810*/  IMAD.MOV.U32 R7, RZ, RZ, R14 ;  /* 0x000000ffff077224 */ /* 0x001fe400078e000e */
[----:B-1----:R-:W-:-:S04]  /*6820*/  IMAD.MOV.U32 R2, RZ, RZ, R13 ;  /* 0x000000ffff027224 */ /* 0x002fc800078e000d */
[----:B------:R-:W-:Y:S01]  /*6830*/  @!P3 IMAD.MOV R2, RZ, RZ, -R2 ;  /* 0x000000ffff02b224 */ /* 0x000fe200078e0a02 */
[----:B------:R-:W-:Y:S01]  /*6840*/  STL [R1+0x64], R0 ;  /* 0x0000640001007387 */ /* 0x000fe20000100800 */
[----:B------:R-:W-:Y:S02]  /*6850*/  @!P1 IMAD.MOV R7, RZ, RZ, -R7 ;  /* 0x000000ffff079224 */ /* 0x000fe400078e0a07 */
[----:B------:R-:W-:Y:S01]  /*6860*/  @!P6 IMAD.IADD R16, R16, 0x1, -R5 ;  /* 0x000000011010e824 */ /* 0x000fe200078e0a05 */
[----:B------:R0:W-:Y:S04]  /*6870*/  STL [R1+0x60], R2 ;  /* 0x0000600201007387 */ /* 0x0001e80000100800 */
[----:B------:R1:W-:Y:S01]  /*6880*/  STL [R1+0x5c], R7 ;  /* 0x00005c0701007387 */ /* 0x0003e20000100800 */
[----:B0-----:R-:W-:-:S02]  /*6890*/  IMAD.MOV.U32 R2, RZ, RZ, R15 ;  /* 0x000000ffff027224 */ /* 0x001fc400078e000f */
[----:B-1----:R-:W-:Y:S02]  /*68a0*/  IMAD.MOV.U32 R7, RZ, RZ, R16 ;  /* 0x000000ffff077224 */ /* 0x002fe400078e0010 */
[----:B------:R-:W-:Y:S02]  /*68b0*/  @!P5 IMAD.MOV R2, RZ, RZ, -R2 ;  /* 0x000000ffff02d224 */ /* 0x000fe400078e0a02 */
[----:B------:R-:W-:-:S03]  /*68c0*/  @!P4 IMAD.MOV R7, RZ, RZ, -R7 ;  /* 0x000000ffff07c224 */ /* 0x000fc600078e0a07 */
[----:B------:R0:W-:Y:S01]  /*68d0*/  STL [R1+0x12f8], R2 ;  /* 0x0012f80201007387 */ /* 0x0001e20000100800 */
[----:B------:R-:W-:-:S05]  /*68e0*/  IABS R9, R17 ;  /* 0x0000001100097213 */ /* 0x000fca0000000000 */
[----:B------:R-:W-:-:S04]  /*68f0*/  IMAD.HI.U32 R11, R4, R9, RZ ;  /* 0x00000009040b7227 */ /* 0x000fc800078e00ff */
[----:B------:R-:W-:Y:S01]  /*6900*/  IMAD.MOV R11, RZ, RZ, -R11 ;  /* 0x000000ffff0b7224 */ /* 0x000fe200078e0a0b */
[----:B------:R-:W-:-:S03]  /*6910*/  ISETP.GT.U32.AND P2, PT, R5, R10, PT ;  /* 0x0000000a0500720c */ /* 0x000fc60003f44070 */
[----:B------:R-:W-:-:S05]  /*6920*/  IMAD R9, R5, R11, R9 ;  /* 0x0000000b05097224 */ /* 0x000fca00078e0209 */
[----:B------:R-:W-:Y:S02]  /*6930*/  ISETP.GT.U32.AND P0, PT, R5, R9, PT ;  /* 0x000000090500720c */ /* 0x000fe40003f04070 */
[----:B----4-:R-:W-:-:S03]  /*6940*/  IABS R11, R28 ;  /* 0x0000001c000b7213 */ /* 0x010fc60000000000 */
[----:B------:R-:W-:Y:S02]  /*6950*/  @!P2 IMAD.IADD R10, R10, 0x1, -R5 ;  /* 0x000000010a0aa824 */ /* 0x000fe400078e0a05 */
[----:B------:R-:W-:-:S06]  /*6960*/  IMAD.HI.U32 R0, R4, R11, RZ ;  /* 0x0000000b04007227 */ /* 0x000fcc00078e00ff */
[----:B------:R-:W-:Y:S01]  /*6970*/  @!P0 IMAD.IADD R9, R9, 0x1, -R5 ;  /* 0x0000000109098824 */ /* 0x000fe200078e0a05 */
[----:B------:R-:W-:Y:S01]  /*6980*/  ISETP.GT.U32.AND P0, PT, R5, R10, PT ;  /* 0x0000000a0500720c */ /* 0x000fe20003f04070 */
[----:B------:R-:W-:Y:S01]  /*6990*/  IMAD.MOV R0, RZ, RZ, -R0 ;  /* 0x000000ffff007224 */ /* 0x000fe200078e0a00 */
[----:B------:R-:W-:-:S03]  /*69a0*/  ISETP.GE.AND P6, PT, R19, RZ, PT ;  /* 0x000000ff1300720c */ /* 0x000fc60003fc6270 */
[C---:B------:R-:W-:Y:S01]  /*69b0*/  IMAD R0, R5.reuse, R0, R11 ;  /* 0x0000000005007224 */ /* 0x040fe200078e020b */
[C---:B------:R-:W-:Y:S02]  /*69c0*/  ISETP.GT.U32.AND P1, PT, R5.reuse, R9, PT ;  /* 0x000000090500720c */ /* 0x040fe40003f24070 */
[----:B------:R-:W-:Y:S02]  /*69d0*/  IABS R13, R3 ;  /* 0x00000003000d7213 */ /* 0x000fe40000000000 */
[----:B------:R-:W-:-:S03]  /*69e0*/  ISETP.GT.U32.AND P3, PT, R5, R0, PT ;  /* 0x000000000500720c */ /* 0x000fc60003f64070 */
[----:B------:R-:W-:Y:S01]  /*69f0*/  @!P0 IMAD.IADD R10, R10, 0x1, -R5 ;  /* 0x000000010a0a8824 */ /* 0x000fe200078e0a05 */
[----:B------:R-:W-:-:S03]  /*6a00*/  ISETP.GE.AND P0, PT, R3, RZ, PT ;  /* 0x000000ff0300720c */ /* 0x000fc60003f06270 */
[----:B0-----:R-:W-:-:S04]  /*6a10*/  IMAD.MOV.U32 R2, RZ, RZ, R10 ;  /* 0x000000ffff027224 */ /* 0x001fc800078e000a */
[----:B------:R-:W-:Y:S01]  /*6a20*/  @!P6 IMAD.MOV R2, RZ, RZ, -R2 ;  /* 0x000000ffff02e224 */ /* 0x000fe200078e0a02 */
[----:B------:R-:W-:Y:S01]  /*6a30*/  ISETP.GE.AND P2, PT, R17, RZ, PT ;  /* 0x000000ff1100720c */ /* 0x000fe20003f46270 */
[----:B------:R-:W-:Y:S01]  /*6a40*/  @!P1 IMAD.IADD R9, R9, 0x1, -R5 ;  /* 0x0000000109099824 */ /* 0x000fe200078e0a05 */
[----:B--2---:R-:W-:Y:S02]  /*6a50*/  IABS R8, R29 ;  /* 0x0000001d00087213 */ /* 0x004fe40000000000 */
[----:B------:R-:W-:Y:S02]  /*6a60*/  ISETP.GE.AND P4, PT, R29, RZ, PT ;  /* 0x000000ff1d00720c */ /* 0x000fe40003f86270 */
[----:B------:R-:W2:Y:S04]  /*6a70*/  LDL.LU R29, [R1+0x2a4] ;  /* 0x0002a400011d7983 */ /* 0x000ea80000300800 */
[----:B------:R-:W-:Y:S04]  /*6a80*/  STL [R1+0x58], R7 ;  /* 0x0000580701007387 */ /* 0x000fe80000100800 */
[----:B------:R-:W4:Y:S01]  /*6a90*/  LDL.LU R3, [R1+0x2a8] ;  /* 0x0002a80001037983 */ /* 0x000f220000300800 */
[----:B------:R-:W-:-:S04]  /*6aa0*/  IMAD.HI.U32 R6, R4, R8, RZ ;  /* 0x0000000804067227 */ /* 0x000fc800078e00ff */
[----:B------:R-:W-:Y:S01]  /*6ab0*/  IMAD.MOV R6, RZ, RZ, -R6 ;  /* 0x000000ffff067224 */ /* 0x000fe200078e0a06 */
[----:B------:R-:W-:Y:S01]  /*6ac0*/  ISETP.GE.AND P1, PT, R23, RZ, PT ;  /* 0x000000ff1700720c */ /* 0x000fe20003f26270 */
[----:B------:R-:W-:Y:S01]  /*6ad0*/  @!P3 IMAD.IADD R0, R0, 0x1, -R5 ;  /* 0x000000010000b824 */ /* 0x000fe200078e0a05 */
[----:B------:R-:W-:Y:S01]  /*6ae0*/  IABS R11, R23 ;  /* 0x00000017000b7213 */ /* 0x000fe20000000000 */
[C---:B------:R-:W-:Y:S01]  /*6af0*/  IMAD R8, R5.reuse, R6, R8 ;  /* 0x0000000605087224 */ /* 0x040fe200078e0208 */
[----:B------:R0:W-:Y:S04]  /*6b00*/  STL [R1+0x4c], R2 ;  /* 0x00004c0201007387 */ /* 0x0001e80000100800 */
[----:B------:R-:W3:Y:S01]  /*6b10*/  LDL.LU R23, [R1+0x2ac] ;  /* 0x0002ac0001177983 */ /* 0x000ee20000300800 */
[C---:B------:R-:W-:Y:S01]  /*6b20*/  ISETP.GT.U32.AND P6, PT, R5.reuse, R0, PT ;  /* 0x000000000500720c */ /* 0x040fe20003fc4070 */
[----:B------:R-:W-:Y:S01]  /*6b30*/  IMAD.HI.U32 R6, R4, R13, RZ ;  /* 0x0000000d04067227 */ /* 0x000fe200078e00ff */
[----:B------:R-:W-:-:S03]  /*6b40*/  ISETP.GT.U32.AND P3, PT, R5, R8, PT ;  /* 0x000000080500720c */ /* 0x000fc60003f64070 */
[----:B0-----:R-:W-:Y:S02]  /*6b50*/  IMAD.MOV.U32 R2, RZ, RZ, R9 ;  /* 0x000000ffff027224 */ /* 0x001fe400078e0009 */
[----:B------:R-:W-:Y:S02]  /*6b60*/  IMAD.MOV R6, RZ, RZ, -R6 ;  /* 0x000000ffff067224 */ /* 0x000fe400078e0a06 */
[----:B------:R-:W-:Y:S02]  /*6b70*/  @!P2 IMAD.MOV R2, RZ, RZ, -R2 ;  /* 0x000000ffff02a224 */ /* 0x000fe400078e0a02 */
[C---:B------:R-:W-:Y:S01]  /*6b80*/  IMAD R13, R5.reuse, R6, R13 ;  /* 0x00000006050d7224 */ /* 0x040fe200078e020d */
[----:B------:R-:W-:Y:S01]  /*6b90*/  IABS R12, R24 ;  /* 0x00000018000c7213 */ /* 0x000fe20000000000 */
[--C-:B------:R-:W-:Y:S01]  /*6ba0*/  @!P6 IMAD.IADD R0, R0, 0x1, -R5.reuse ;  /* 0x000000010000e824 */ /* 0x100fe200078e0a05 */
[----:B------:R0:W-:Y:S01]  /*6bb0*/  STL [R1+0x54], R2 ;  /* 0x0000540201007387 */ /* 0x0001e20000100800 */
[----:B------:R-:W-:Y:S01]  /*6bc0*/  ISETP.GE.AND P2, PT, R24, RZ, PT ;  /* 0x000000ff1800720c */ /* 0x000fe20003f46270 */
[----:B------:R-:W-:Y:S01]  /*6bd0*/  @!P3 IMAD.IADD R8, R8, 0x1, -R5 ;  /* 0x000000010808b824 */ /* 0x000fe200078e0a05 */
[C---:B------:R-:W-:Y:S01]  /*6be0*/  ISETP.GT.U32.AND P6, PT, R5.reuse, R13, PT ;  /* 0x0000000d0500720c */ /* 0x040fe20003fc4070 */
[----:B------:R-:W3:Y:S04]  /*6bf0*/  LDL.LU R17, [R1+0x2b0] ;  /* 0x0002b00001117983 */ /* 0x000ee80000300800 */
[----:B------:R-:W3:Y:S01]  /*6c00*/  LDL.LU R24, [R1+0x2b4] ;  /* 0x0002b40001187983 */ /* 0x000ee20000300800 */
[----:B------:R-:W-:-:S02]  /*6c10*/  ISETP.GT.U32.AND P3, PT, R5, R8, PT ;  /* 0x000000080500720c */ /* 0x000fc40003f64070 */
[----:B------:R-:W-:-:S05]  /*6c20*/  ISETP.GE.AND P5, PT, R28, RZ, PT ;  /* 0x000000ff1c00720c */ /* 0x000fca0003fa6270 */
[----:B------:R-:W-:Y:S02]  /*6c30*/  @!P6 IMAD.IADD R13, R13, 0x1, -R5 ;  /* 0x000000010d0de824 */ /* 0x000fe400078e0a05 */
[----:B------:R-:W-:-:S03]  /*6c40*/  IMAD.MOV.U32 R16, RZ, RZ, R0 ;  /* 0x000000ffff107224 */ /* 0x000fc600078e0000 */
[----:B------:R-:W-:Y:S01]  /*6c50*/  ISETP.GT.U32.AND P6, PT, R5, R13, PT ;  /* 0x0000000d0500720c */ /* 0x000fe20003fc4070 */
[----:B------:R-:W-:-:S04]  /*6c60*/  @!P3 IMAD.IADD R8, R8, 0x1, -R5 ;  /* 0x000000010808b824 */ /* 0x000fc800078e0a05 */
[----:B0-----:R-:W-:Y:S02]  /*6c70*/  IMAD.MOV.U32 R2, RZ, RZ, R8 ;  /* 0x000000ffff027224 */ /* 0x001fe400078e0008 */
[----:B------:R-:W-:Y:S02]  /*6c80*/  @!P5 IMAD.MOV R16, RZ, RZ, -R16 ;  /* 0x000000ffff10d224 */ /* 0x000fe400078e0a10 */
[----:B------:R-:W-:Y:S01]  /*6c90*/  @!P4 IMAD.MOV R2, RZ, RZ, -R2 ;  /* 0x000000ffff02c224 */ /* 0x000fe200078e0a02 */
[----:B------:R-:W-:Y:S02]  /*6ca0*/  IABS R9, R26 ;  /* 0x0000001a00097213 */ /* 0x000fe40000000000 */
[----:B------:R-:W-:Y:S01]  /*6cb0*/  STL [R1+0x50], R16 ;  /* 0x0000501001007387 */ /* 0x000fe20000100800 */
[----:B------:R-:W-:Y:S01]  /*6cc0*/  @!P6 IMAD.IADD R13, R13, 0x1, -R5 ;  /* 0x000000010d0de824 */ /* 0x000fe200078e0a05 */
[----:B------:R-:W-:Y:S02]  /*6cd0*/  ISETP.GE.AND P6, PT, R26, RZ, PT ;  /* 0x000000ff1a00720c */ /* 0x000fe40003fc6270 */
[----:B------:R0:W-:Y:S04]  /*6ce0*/  STL [R1+0x110], R2 ;  /* 0x0001100201007387 */ /* 0x0001e80000100800 */
[----:B------:R-:W3:Y:S04]  /*6cf0*/  LDL.LU R20, [R1+0x2bc] ;  /* 0x0002bc0001147983 */ /* 0x000ee80000300800 */
[----:B------:R-:W3:Y:S01]  /*6d00*/  LDL.LU R26, [R1+0x2c0] ;  /* 0x0002c000011a7983 */ /* 0x000ee20000300800 */
[----:B------:R-:W-:-:S04]  /*6d10*/  IMAD.HI.U32 R15, R4, R12, RZ ;  /* 0x0000000c040f7227 */ /* 0x000fc800078e00ff */
[----:B------:R-:W-:-:S04]  /*6d20*/  IMAD.HI.U32 R14, R4, R9, RZ ;  /* 0x00000009040e7227 */ /* 0x000fc800078e00ff */
[----:B------:R-:W-:Y:S02]  /*6d30*/  IMAD.MOV R15, RZ, RZ, -R15 ;  /* 0x000000ffff0f7224 */ /* 0x000fe400078e0a0f */
[----:B------:R-:W-:Y:S02]  /*6d40*/  IMAD.MOV R14, RZ, RZ, -R14 ;  /* 0x000000ffff0e7224 */ /* 0x000fe400078e0a0e */
[C---:B------:R-:W-:Y:S02]  /*6d50*/  IMAD R12, R5.reuse, R15, R12 ;  /* 0x0000000f050c7224 */ /* 0x040fe400078e020c */
[----:B------:R-:W-:-:S03]  /*6d60*/  IMAD R9, R5, R14, R9 ;  /* 0x0000000e05097224 */ /* 0x000fc600078e0209 */
[C---:B------:R-:W-:Y:S02]  /*6d70*/  ISETP.GT.U32.AND P5, PT, R5.reuse, R12, PT ;  /* 0x0000000c0500720c */ /* 0x040fe40003fa4070 */
[----:B------:R-:W-:Y:S01]  /*6d80*/  ISETP.GT.U32.AND P4, PT, R5, R9, PT ;  /* 0x000000090500720c */ /* 0x000fe20003f84070 */
[----:B0-----:R-:W-:-:S10]  /*6d90*/  IMAD.MOV.U32 R2, RZ, RZ, R13 ;  /* 0x000000ffff027224 */ /* 0x001fd400078e000d */
[--C-:B------:R-:W-:Y:S02]  /*6da0*/  @!P5 IMAD.IADD R12, R12, 0x1, -R5.reuse ;  /* 0x000000010c0cd824 */ /* 0x100fe400078e0a05 */
[----:B------:R-:W-:-:S03]  /*6db0*/  @!P4 IMAD.IADD R9, R9, 0x1, -R5 ;  /* 0x000000010909c824 */ /* 0x000fc600078e0a05 */
[----:B------:R-:W-:Y:S01]  /*6dc0*/  ISETP.GT.U32.AND P4, PT, R5, R12, PT ;  /* 0x0000000c0500720c */ /* 0x000fe20003f84070 */
[----:B------:R-:W-:-:S05]  /*6dd0*/  @!P0 IMAD.MOV R2, RZ, RZ, -R2 ;  /* 0x000000ffff028224 */ /* 0x000fca00078e0a02 */
[----:B------:R0:W-:Y:S07]  /*6de0*/  STL [R1+0x10c], R2 ;  /* 0x00010c0201007387 */ /* 0x0001ee0000100800 */
[----:B------:R-:W-:Y:S02]  /*6df0*/  @!P4 IMAD.IADD R12, R12, 0x1, -R5 ;  /* 0x000000010c0cc824 */ /* 0x000fe400078e0a05 */
[----:B------:R-:W-:-:S04]  /*6e00*/  IMAD.HI.U32 R7, R4, R11, RZ ;  /* 0x0000000b04077227 */ /* 0x000fc800078e00ff */
[----:B------:R-:W-:-:S04]  /*6e10*/  IMAD.MOV R7, RZ, RZ, -R7 ;  /* 0x000000ffff077224 */ /* 0x000fc800078e0a07 */
[----:B------:R-:W-:-:S05]  /*6e20*/  IMAD R11, R5, R7, R11 ;  /* 0x00000007050b7224 */ /* 0x000fca00078e020b */
[----:B------:R-:W-:Y:S02]  /*6e30*/  ISETP.GT.U32.AND P3, PT, R5, R11, PT ;  /* 0x0000000b0500720c */ /* 0x000fe40003f64070 */
[----:B--2---:R-:W-:Y:S02]  /*6e40*/  IABS R6, R29 ;  /* 0x0000001d00067213 */ /* 0x004fe40000000000 */
[----:B------:R-:W-:Y:S02]  /*6e50*/  ISETP.GE.AND P4, PT, R29, RZ, PT ;  /* 0x000000ff1d00720c */ /* 0x000fe40003f86270 */
[----:B------:R-:W2:Y:S01]  /*6e60*/  LDL.LU R29, [R1+0x2c4] ;  /* 0x0002c400011d7983 */ /* 0x000ea20000300800 */
[----:B------:R-:W-:-:S04]  /*6e70*/  IMAD.HI.U32 R10, R4, R6, RZ ;  /* 0x00000006040a7227 */ /* 0x000fc800078e00ff */
[----:B------:R-:W-:Y:S01]  /*6e80*/  IMAD.MOV R10, RZ, RZ, -R10 ;  /* 0x000000ffff0a7224 */ /* 0x000fe200078e0a0a */
[----:B----4-:R-:W-:-:S03]  /*6e90*/  IABS R7, R3 ;  /* 0x0000000300077213 */ /* 0x010fc60000000000 */
[----:B------:R-:W-:Y:S02]  /*6ea0*/  IMAD R6, R5, R10, R6 ;  /* 0x0000000a05067224 */ /* 0x000fe400078e0206 */
[----:B------:R-:W-:Y:S02]  /*6eb0*/  @!P3 IMAD.IADD R11, R11, 0x1, -R5 ;  /* 0x000000010b0bb824 */ /* 0x000fe400078e0a05 */
[----:B------:R-:W-:Y:S01]  /*6ec0*/  IMAD.HI.U32 R0, R4, R7, RZ ;  /* 0x0000000704007227 */ /* 0x000fe200078e00ff */
[C---:B------:R-:W-:Y:S02]  /*6ed0*/  ISETP.GT.U32.AND P3, PT, R5.reuse, R6, PT ;  /* 0x000000060500720c */ /* 0x040fe40003f64070 */
[----:B------:R-:W-:Y:S01]  /*6ee0*/  ISETP.GT.U32.AND P5, PT, R5, R11, PT ;  /* 0x0000000b0500720c */ /* 0x000fe20003fa4070 */
[----:B------:R-:W-:-:S04]  /*6ef0*/  IMAD.MOV R0, RZ, RZ, -R0 ;  /* 0x000000ffff007224 */ /* 0x000fc800078e0a00 */
[----:B------:R-:W-:Y:S01]  /*6f00*/  IMAD R7, R5, R0, R7 ;  /* 0x0000000005077224 */ /* 0x000fe200078e0207 */
[----:B---3--:R-:W-:-:S05]  /*6f10*/  IABS R0, R23 ;  /* 0x0000001700007213 */ /* 0x008fca0000000000 */
[----:B------:R-:W-:Y:S01]  /*6f20*/  @!P3 IMAD.IADD R6, R6, 0x1, -R5 ;  /* 0x000000010606b824 */ /* 0x000fe200078e0a05 */
[----:B------:R-:W-:Y:S01]  /*6f30*/  ISETP.GT.U32.AND P3, PT, R5, R9, PT ;  /* 0x000000090500720c */ /* 0x000fe20003f64070 */
[----:B------:R-:W-:-:S04]  /*6f40*/  IMAD.HI.U32 R13, R4, R0, RZ ;  /* 0x00000000040d7227 */ /* 0x000fc800078e00ff */
[----:B------:R-:W-:Y:S01]  /*6f50*/  @!P5 IMAD.IADD R11, R11, 0x1, -R5 ;  /* 0x000000010b0bd824 */ /* 0x000fe200078e0a05 */
[C---:B------:R-:W-:Y:S01]  /*6f60*/  ISETP.GT.U32.AND P5, PT, R5.reuse, R7, PT ;  /* 0x000000070500720c */ /* 0x040fe20003fa4070 */
[----:B------:R-:W-:Y:S01]  /*6f70*/  IMAD.MOV R13, RZ, RZ, -R13 ;  /* 0x000000ffff0d7224 */ /* 0x000fe200078e0a0d */
[C---:B------:R-:W-:Y:S01]  /*6f80*/  ISETP.GT.U32.AND P0, PT, R5.reuse, R6, PT ;  /* 0x000000060500720c */ /* 0x040fe20003f04070 */
[----:B------:R-:W-:Y:S02]  /*6f90*/  @!P1 IMAD.MOV R11, RZ, RZ, -R11 ;  /* 0x000000ffff0b9224 */ /* 0x000fe400078e0a0b */
[----:B------:R-:W-:Y:S02]  /*6fa0*/  IMAD R0, R5, R13, R0 ;  /* 0x0000000d05007224 */ /* 0x000fe400078e0200 */
[----:B------:R-:W-:Y:S01]  /*6fb0*/  @!P3 IMAD.IADD R9, R9, 0x1, -R5 ;  /* 0x000000010909b824 */ /* 0x000fe200078e0a05 */
[----:B------:R-:W-:Y:S01]  /*6fc0*/  IABS R10, R24 ;  /* 0x00000018000a7213 */ /* 0x000fe20000000000 */
[----:B------:R1:W-:Y:S01]  /*6fd0*/  STL [R1+0x12e8], R11 ;  /* 0x0012e80b01007387 */ /* 0x0003e20000100800 */
[----:B------:R-:W-:-:S03]  /*6fe0*/  ISETP.GT.U32.AND P3, PT, R5, R0, PT ;  /* 0x000000000500720c */ /* 0x000fc60003f64070 */
[----:B------:R-:W3:Y:S01]  /*6ff0*/  LDL.LU R28, [R1+0x2c8] ;  /* 0x0002c800011c7983 */ /* 0x000ee20000300800 */
[--C-:B------:R-:W-:Y:S01]  /*7000*/  @!P5 IMAD.IADD R7, R7, 0x1, -R5.reuse ;  /* 0x000000010707d824 */ /* 0x100fe200078e0a05 */
[----:B------:R-:W-:Y:S01]  /*7010*/  IABS R16, R25 ;  /* 0x0000001900107213 */ /* 0x000fe20000000000 */
[----:B------:R-:W-:Y:S01]  /*7020*/  IMAD.HI.U32 R14, R4, R10, RZ ;  /* 0x0000000a040e7227 */ /* 0x000fe200078e00ff */
[----:B------:R-:W-:Y:S02]  /*7030*/  ISETP.GE.AND P5, PT, R23, RZ, PT ;  /* 0x000000ff1700720c */ /* 0x000fe40003fa6270 */
[----:B------:R-:W4:Y:S01]  /*7040*/  LDL.LU R23, [R1+0x2cc] ;  /* 0x0002cc0001177983 */ /* 0x000f220000300800 */
[----:B------:R-:W-:Y:S01]  /*7050*/  @!P0 IMAD.IADD R6, R6, 0x1, -R5 ;  /* 0x0000000106068824 */ /* 0x000fe200078e0a05 */
[----:B------:R-:W-:Y:S01]  /*7060*/  ISETP.GT.U32.AND P1, PT, R5, R7, PT ;  /* 0x000000070500720c */ /* 0x000fe20003f24070 */
[----:B------:R-:W-:Y:S01]  /*7070*/  IMAD.HI.U32 R13, R4, R16, RZ ;  /* 0x00000010040d7227 */ /* 0x000fe200078e00ff */
[----:B------:R-:W-:-:S02]  /*7080*/  ISETP.GE.AND P0, PT, R3, RZ, PT ;  /* 0x000000ff0300720c */ /* 0x000fc40003f06270 */
[----:B------:R-:W4:Y:S01]  /*7090*/  LDL.LU R3, [R1+0x2d0] ;  /* 0x0002d00001037983 */ /* 0x000f220000300800 */
[----:B------:R-:W-:Y:S02]  /*70a0*/  IMAD.MOV R14, RZ, RZ, -R14 ;  /* 0x000000ffff0e7224 */ /* 0x000fe400078e0a0e */
[----:B------:R-:W-:Y:S02]  /*70b0*/  IMAD.MOV R13, RZ, RZ, -R13 ;  /* 0x000000ffff0d7224 */ /* 0x000fe400078e0a0d */
[C---:B------:R-:W-:Y:S02]  /*70c0*/  IMAD R10, R5.reuse, R14, R10 ;  /* 0x0000000e050a7224 */ /* 0x040fe400078e020a */
[----:B------:R-:W-:Y:S02]  /*70d0*/  @!P3 IMAD.IADD R0, R0, 0x1, -R5 ;  /* 0x000000010000b824 */ /* 0x000fe400078e0a05 */
[----:B0-----:R-:W-:Y:S02]  /*70e0*/  IMAD.MOV.U32 R2, RZ, RZ, R12 ;  /* 0x000000ffff027224 */ /* 0x001fe400078e000c */
[----:B-1----:R-:W-:Y:S01]  /*70f0*/  IMAD.MOV.U32 R11, RZ, RZ, R9 ;  /* 0x000000ffff0b7224 */ /* 0x002fe200078e0009 */
[----:B------:R-:W-:Y:S01]  /*7100*/  IABS R8, R17 ;  /* 0x0000001100087213 */ /* 0x000fe20000000000 */
[----:B------:R-:W-:-:S02]  /*7110*/  IMAD R16, R5, R13, R16 ;  /* 0x0000000d05107224 */ /* 0x000fc400078e0210 */
[----:B------:R-:W-:Y:S01]  /*7120*/  @!P2 IMAD.MOV R2, RZ, RZ, -R2 ;  /* 0x000000ffff02a224 */ /* 0x000fe200078e0a02 */
[C---:B------:R-:W-:Y:S01]  /*7130*/  ISETP.GT.U32.AND P2, PT, R5.reuse, R0, PT ;  /* 0x000000000500720c */ /* 0x040fe20003f44070 */
[----:B------:R-:W-:Y:S01]  /*7140*/  @!P6 IMAD.MOV R11, RZ, RZ, -R11 ;  /* 0x000000ffff0be224 */ /* 0x000fe200078e0a0b */
[----:B------:R-:W-:Y:S01]  /*7150*/  ISETP.GT.U32.AND P6, PT, R5, R10, PT ;  /* 0x0000000a0500720c */ /* 0x000fe20003fc4070 */
[----:B------:R-:W-:Y:S01]  /*7160*/  IMAD.HI.U32 R15, R4, R8, RZ ;  /* 0x00000008040f7227 */ /* 0x000fe200078e00ff */
[----:B------:R0:W-:Y:S03]  /*7170*/  STL [R1+0xb4], R2 ;  /* 0x0000b40201007387 */ /* 0x0001e60000100800 */
[----:B------:R-:W-:Y:S01]  /*7180*/  @!P1 IMAD.IADD R7, R7, 0x1, -R5 ;  /* 0x0000000107079824 */ /* 0x000fe200078e0a05 */
[----:B------:R-:W-:Y:S01]  /*7190*/  ISETP.GT.U32.AND P1, PT, R5, R16, PT ;  /* 0x000000100500720c */ /* 0x000fe20003f24070 */
[----:B------:R-:W-:-:S02]  /*71a0*/  IMAD.MOV R15, RZ, RZ, -R15 ;  /* 0x000000ffff0f7224 */ /* 0x000fc400078e0a0f */
[----:B0-----:R-:W-:Y:S02]  /*71b0*/  IMAD.MOV.U32 R2, RZ, RZ, R6 ;  /* 0x000000ffff027224 */ /* 0x001fe400078e0006 */
[C---:B------:R-:W-:Y:S02]  /*71c0*/  IMAD R8, R5.reuse, R15, R8 ;  /* 0x0000000f05087224 */ /* 0x040fe400078e0208 */
[----:B------:R-:W-:Y:S01]  /*71d0*/  @!P4 IMAD.MOV R2, RZ, RZ, -R2 ;  /* 0x000000ffff02c224 */ /* 0x000fe200078e0a02 */
[----:B------:R-:W-:Y:S01]  /*71e0*/  STL [R1+0xbc], R11 ;  /* 0x0000bc0b01007387 */ /* 0x000fe20000100800 */
[--C-:B------:R-:W-:Y:S01]  /*71f0*/  @!P2 IMAD.IADD R0, R0, 0x1, -R5.reuse ;  /* 0x000000010000a824 */ /* 0x100fe200078e0a05 */
[----:B------:R-:W-:Y:S01]  /*7200*/  IABS R15, R26 ;  /* 0x0000001a000f7213 */ /* 0x000fe20000000000 */
[--C-:B------:R-:W-:Y:S01]  /*7210*/  @!P6 IMAD.IADD R10, R10, 0x1, -R5.reuse ;  /* 0x000000010a0ae824 */ /* 0x100fe200078e0a05 */
[----:B------:R0:W-:Y:S01]  /*7220*/  STL [R1+0xdc], R2 ;  /* 0x0000dc0201007387 */ /* 0x0001e20000100800 */
[----:B------:R-:W-:Y:S01]  /*7230*/  ISETP.GE.AND P2, PT, R24, RZ, PT ;  /* 0x000000ff1800720c */ /* 0x000fe20003f46270 */
[----:B------:R-:W-:Y:S01]  /*7240*/  @!P1 IMAD.IADD R16, R16, 0x1, -R5 ;  /* 0x0000000110109824 */ /* 0x000fe200078e0a05 */
[C---:B------:R-:W-:Y:S01]  /*7250*/  ISETP.GT.U32.AND P3, PT, R5.reuse, R8, PT ;  /* 0x000000080500720c */ /* 0x040fe20003f64070 */
[----:B------:R-:W4:Y:S01]  /*7260*/  LDL.LU R24, [R1+0x2d4] ;  /* 0x0002d40001187983 */ /* 0x000f220000300800 */
[----:B------:R-:W-:Y:S01]  /*7270*/  ISETP.GT.U32.AND P1, PT, R5, R10, PT ;  /* 0x0000000a0500720c */ /* 0x000fe20003f24070 */
[----:B------:R-:W-:-:S04]  /*7280*/  IMAD.HI.U32 R6, R4, R15, RZ ;  /* 0x0000000f04067227 */ /* 0x000fc800078e00ff */
[----:B------:R-:W-:-:S04]  /*7290*/  IMAD.MOV R6, RZ, RZ, -R6 ;  /* 0x000000ffff067224 */ /* 0x000fc800078e0a06 */
[----:B------:R-:W-:Y:S02]  /*72a0*/  IMAD R15, R5, R6, R15 ;  /* 0x00000006050f7224 */ /* 0x000fe400078e020f */
[--C-:B------:R-:W-:Y:S01]  /*72b0*/  @!P3 IMAD.IADD R8, R8, 0x1, -R5.reuse ;  /* 0x000000010808b824 */ /* 0x100fe200078e0a05 */
[----:B------:R-:W-:Y:S01]  /*72c0*/  ISETP.GE.AND P3, PT, R25, RZ, PT ;  /* 0x000000ff1900720c */ /* 0x000fe20003f66270 */
[----:B------:R-:W-:Y:S01]  /*72d0*/  @!P1 IMAD.IADD R10, R10, 0x1, -R5 ;  /* 0x000000010a0a9824 */ /* 0x000fe200078e0a05 */
[----:B------:R-:W4:Y:S01]  /*72e0*/  LDL.LU R25, [R1+0x2d8] ;  /* 0x0002d80001197983 */ /* 0x000f220000300800 */
[----:B------:R-:W-:Y:S01]  /*72f0*/  ISETP.GT.U32.AND P1, PT, R5, R15, PT ;  /* 0x0000000f0500720c */ /* 0x000fe20003f24070 */
[----:B0-----:R-:W-:-:S04]  /*7300*/  IMAD.MOV.U32 R2, RZ, RZ, R7 ;  /* 0x000000ffff027224 */ /* 0x001fc800078e0007 */
[----:B------:R-:W-:-:S05]  /*7310*/  @!P0 IMAD.MOV R2, RZ, RZ, -R2 ;  /* 0x000000ffff028224 */ /* 0x000fca00078e0a02 */
[----:B------:R-:W-:Y:S03]  /*7320*/  STL [R1+0xc4], R2 ;  /* 0x0000c40201007387 */ /* 0x000fe60000100800 */
[----:B------:R-:W-:Y:S01]  /*7330*/  @!P1 IMAD.IADD R15, R15, 0x1, -R5 ;  /* 0x000000010f0f9824 */ /* 0x000fe200078e0a05 */
[----:B------:R-:W-:Y:S02]  /*7340*/  ISETP.GE.AND P1, PT, R26, RZ, PT ;  /* 0x000000ff1a00720c */ /* 0x000fe40003f26270 */
[----:B------:R-:W4:Y:S01]  /*7350*/  LDL.LU R26, [R1+0x2dc] ;  /* 0x0002dc00011a7983 */ /* 0x000f220000300800 */
[----:B------:R-:W-:Y:S02]  /*7360*/  ISETP.GT.U32.AND P6, PT, R5, R8, PT ;  /* 0x000000080500720c */ /* 0x000fe40003fc4070 */
[----:B------:R-:W-:Y:S02]  /*7370*/  ISETP.GE.AND P4, PT, R17, RZ, PT ;  /* 0x000000ff1100720c */ /* 0x000fe40003f86270 */
[----:B------:R-:W-:-:S02]  /*7380*/  ISETP.GT.U32.AND P0, PT, R5, R16, PT ;  /* 0x000000100500720c */ /* 0x000fc40003f04070 */
[----:B------:R-:W-:-:S07]  /*7390*/  IABS R19, R20 ;  /* 0x0000001400137213 */ /* 0x000fce0000000000 */
[----:B------:R-:W-:-:S04]  /*73a0*/  @!P6 IMAD.IADD R8, R8, 0x1, -R5 ;  /* 0x000000010808e824 */ /* 0x000fc800078e0a05 */
[----:B------:R-:W-:Y:S01]  /*73b0*/  @!P4 IMAD.MOV R8, RZ, RZ, -R8 ;  /* 0x000000ffff08c224 */ /* 0x000fe200078e0a08 */
[----:B------:R-:W-:Y:S01]  /*73c0*/  ISETP.GT.U32.AND P4, PT, R5, R15, PT ;  /* 0x0000000f0500720c */ /* 0x000fe20003f84070 */
[----:B------:R-:W-:-:S04]  /*73d0*/  IMAD.HI.U32 R9, R4, R19, RZ ;  /* 0x0000001304097227 */ /* 0x000fc800078e00ff */
[----:B------:R-:W-:Y:S02]  /*73e0*/  @!P0 IMAD.IADD R16, R16, 0x1, -R5 ;  /* 0x0000000110108824 */ /* 0x000fe400078e0a05 */
[----:B------:R-:W-:Y:S02]  /*73f0*/  @!P5 IMAD.MOV R0, RZ, RZ, -R0 ;  /* 0x000000ffff00d224 */ /* 0x000fe400078e0a00 */
[----:B------:R-:W-:Y:S02]  /*7400*/  @!P2 IMAD.MOV R10, RZ, RZ, -R10 ;  /* 0x000000ffff0aa224 */ /* 0x000fe400078e0a0a */
[----:B------:R-:W-:Y:S02]  /*7410*/  IMAD.MOV R9, RZ, RZ, -R9 ;  /* 0x000000ffff097224 */ /* 0x000fe400078e0a09 */
[----:B------:R-:W-:Y:S01]  /*7420*/  @!P3 IMAD.MOV R16, RZ, RZ, -R16 ;  /* 0x000000ffff10b224 */ /* 0x000fe200078e0a10 */
[----:B------:R0:W-:Y:S01]  /*7430*/  STL [R1+0x12ec], R0 ;  /* 0x0012ec0001007387 */ /* 0x0001e20000100800 */
[----:B------:R-:W-:-:S02]  /*7440*/  IMAD R19, R5, R9, R19 ;  /* 0x0000000905137224 */ /* 0x000fc400078e0213 */
[----:B------:R-:W-:Y:S01]  /*7450*/  @!P4 IMAD.IADD R15, R15, 0x1, -R5 ;  /* 0x000000010f0fc824 */ /* 0x000fe200078e0a05 */
[----:B------:R-:W-:Y:S04]  /*7460*/  STL [R1+0x12f0], R8 ;  /* 0x0012f00801007387 */ /* 0x000fe80000100800 */
[----:B------:R-:W-:Y:S04]  /*7470*/  STL [R1+0x12f4], R10 ;  /* 0x0012f40a01007387 */ /* 0x000fe80000100800 */
[----:B------:R-:W-:Y:S01]  /*7480*/  STL [R1+0x12fc], R16 ;  /* 0x0012fc1001007387 */ /* 0x000fe20000100800 */
[----:B--2---:R-:W-:-:S02]  /*7490*/  IABS R9, R29 ;  /* 0x0000001d00097213 */ /* 0x004fc40000000000 */
[----:B------:R-:W-:Y:S02]  /*74a0*/  ISETP.GE.AND P4, PT, R29, RZ, PT ;  /* 0x000000ff1d00720c */ /* 0x000fe40003f86270 */
[----:B------:R-:W2:Y:S01]  /*74b0*/  LDL.LU R29, [R1+0x2e0] ;  /* 0x0002e000011d7983 */ /* 0x000ea20000300800 */
[----:B------:R-:W-:Y:S01]  /*74c0*/  ISETP.GT.U32.AND P6, PT, R5, R19, PT ;  /* 0x000000130500720c */ /* 0x000fe20003fc4070 */
[----:B------:R-:W-:-:S04]  /*74d0*/  IMAD.HI.U32 R6, R4, R9, RZ ;  /* 0x0000000904067227 */ /* 0x000fc800078e00ff */
[----:B------:R-:W-:-:S04]  /*74e0*/  IMAD.MOV R6, RZ, RZ, -R6 ;  /* 0x000000ffff067224 */ /* 0x000fc800078e0a06 */
[----:B------:R-:W-:-:S04]  /*74f0*/  IMAD R9, R5, R6, R9 ;  /* 0x0000000605097224 */ /* 0x000fc800078e0209 */
[----:B------:R-:W-:Y:S01]  /*7500*/  @!P6 IMAD.IADD R19, R19, 0x1, -R5 ;  /* 0x000000011313e824 */ /* 0x000fe200078e0a05 */
[----:B------:R-:W-:-:S04]  /*7510*/  ISETP.GT.U32.AND P6, PT, R5, R9, PT ;  /* 0x000000090500720c */ /* 0x000fc80003fc4070 */
[----:B------:R-:W-:Y:S02]  /*7520*/  ISETP.GT.U32.AND P5, PT, R5, R19, PT ;  /* 0x000000130500720c */ /* 0x000fe40003fa4070 */
[----:B---3--:R-:W-:-:S05]  /*7530*/  IABS R17, R28 ;  /* 0x0000001c00117213 */ /* 0x008fca0000000000 */
[----:B------:R-:W-:Y:S01]  /*7540*/  IMAD.HI.U32 R13, R4, R17, RZ ;  /* 0x00000011040d7227 */ /* 0x000fe200078e00ff */
[----:B----4-:R-:W-:-:S03]  /*7550*/  IABS R12, R23 ;  /* 0x00000017000c7213 */ /* 0x010fc60000000000 */
[----:B------:R-:W-:Y:S02]  /*7560*/  IMAD.MOV R13, RZ, RZ, -R13 ;  /* 0x000000ffff0d7224 */ /* 0x000fe400078e0a0d */
[----:B------:R-:W-:Y:S01]  /*7570*/  IMAD.HI.U32 R7, R4, R12, RZ ;  /* 0x0000000c04077227 */ /* 0x000fe200078e00ff */
[----:B------:R-:W-:-:S03]  /*7580*/  IABS R14, R3 ;  /* 0x00000003000e7213 */ /* 0x000fc60000000000 */
[----:B------:R-:W-:Y:S02]  /*7590*/  IMAD.MOV R7, RZ, RZ, -R7 ;  /* 0x000000ffff077224 */ /* 0x000fe400078e0a07 */
[----:B------:R-:W-:-:S04]  /*75a0*/  IMAD.HI.U32 R6, R4, R14, RZ ;  /* 0x0000000e04067227 */ /* 0x000fc800078e00ff */
[C---:B------:R-:W-:Y:S02]  /*75b0*/  IMAD R17, R5.reuse, R13, R17 ;  /* 0x0000000d05117224 */ /* 0x040fe400078e0211 */
[----:B------:R-:W-:Y:S02]  /*75c0*/  IMAD.MOV R6, RZ, RZ, -R6 ;  /* 0x000000ffff067224 */ /* 0x000fe400078e0a06 */
[C---:B------:R-:W-:Y:S01]  /*75d0*/  IMAD R12, R5.reuse, R7, R12 ;  /* 0x00000007050c7224 */ /* 0x040fe200078e020c */
[C---:B------:R-:W-:Y:S01]  /*75e0*/  ISETP.GT.U32.AND P2, PT, R5.reuse, R17, PT ;  /* 0x000000110500720c */ /* 0x040fe20003f44070 */
[----:B------:R-:W-:Y:S02]  /*75f0*/  IMAD R14, R5, R6, R14 ;  /* 0x00000006050e7224 */ /* 0x000fe400078e020e */
[--C-:B------:R-:W-:Y:S01]  /*7600*/  @!P6 IMAD.IADD R9, R9, 0x1, -R5.reuse ;  /* 0x000000010909e824 */ /* 0x100fe200078e0a05 */
[----:B------:R-:W-:Y:S01]  /*7610*/  ISETP.GT.U32.AND P3, PT, R5, R12, PT ;  /* 0x0000000c0500720c */ /* 0x000fe20003f64070 */
[----:B------:R-:W-:Y:S01]  /*7620*/  @!P5 IMAD.IADD R19, R19, 0x1, -R5 ;  /* 0x000000011313d824 */ /* 0x000fe200078e0a05 */
[----:B------:R-:W-:-:S02]  /*7630*/  ISETP.GE.AND P0, PT, R20, RZ, PT ;  /* 0x000000ff1400720c */ /* 0x000fc40003f06270 */
[C---:B------:R-:W-:Y:S02]  /*7640*/  ISETP.GT.U32.AND P5, PT, R5.reuse, R14, PT ;  /* 0x0000000e0500720c */ /* 0x040fe40003fa4070 */
[----:B------:R-:W-:-:S03]  /*7650*/  ISETP.GT.U32.AND P6, PT, R5, R9, PT ;  /* 0x000000090500720c */ /* 0x000fc60003fc4070 */
[----:B------:R-:W-:Y:S01]  /*7660*/  @!P2 IMAD.IADD R17, R17, 0x1, -R5 ;  /* 0x000000011111a824 */ /* 0x000fe200078e0a05 */
[----:B------:R-:W-:Y:S02]  /*7670*/  ISETP.GE.AND P2, PT, R23, RZ, PT ;  /* 0x000000ff1700720c */ /* 0x000fe40003f46270 */
[----:B------:R-:W3:Y:S01]  /*7680*/  LDL.LU R23, [R1+0x2e4] ;  /* 0x0002e40001177983 */ /* 0x000ee20000300800 */
[----:B0-----:R-:W-:Y:S02]  /*7690*/  IMAD.MOV.U32 R0, RZ, RZ, R19 ;  /* 0x000000ffff007224 */ /* 0x001fe400078e0013 */
[--C-:B------:R-:W-:Y:S02]  /*76a0*/  @!P3 IMAD.IADD R12, R12, 0x1, -R5.reuse ;  /* 0x000000010c0cb824 */ /* 0x100fe400078e0a05 */
[----:B------:R-:W-:Y:S01]  /*76b0*/  @!P5 IMAD.IADD R14, R14, 0x1, -R5 ;  /* 0x000000010e0ed824 */ /* 0x000fe200078e0a05 */
[----:B------:R-:W-:Y:S01]  /*76c0*/  IABS R6, R24 ;  /* 0x0000001800067213 */ /* 0x000fe20000000000 */
[----:B------:R-:W-:-:S04]  /*76d0*/  @!P0 IMAD.MOV R0, RZ, RZ, -R0 ;  /* 0x000000ffff008224 */ /* 0x000fc800078e0a00 */
[----:B------:R-:W-:Y:S01]  /*76e0*/  IMAD.HI.U32 R20, R4, R6, RZ ;  /* 0x0000000604147227 */ /* 0x000fe200078e00ff */
[----:B------:R-:W-:-:S03]  /*76f0*/  ISETP.GT.U32.AND P5, PT, R5, R12, PT ;  /* 0x0000000c0500720c */ /* 0x000fc60003fa4070 */
[----:B------:R-:W-:Y:S01]  /*7700*/  IMAD.MOV R20, RZ, RZ, -R20 ;  /* 0x000000ffff147224 */ /* 0x000fe200078e0a14 */
[----:B------:R-:W-:Y:S01]  /*7710*/  ISETP.GT.U32.AND P3, PT, R5, R17, PT ;  /* 0x000000110500720c */ /* 0x000fe20003f64070 */
[----:B------:R-:W-:Y:S01]  /*7720*/  @!P6 IMAD.IADD R9, R9, 0x1, -R5 ;  /* 0x000000010909e824 */ /* 0x000fe200078e0a05 */
[----:B------:R0:W-:Y:S01]  /*7730*/  STL [R1+0x14], R0 ;  /* 0x0000140001007387 */ /* 0x0001e20000100800 */
[----:B------:R-:W-:Y:S02]  /*7740*/  IMAD R6, R5, R20, R6 ;  /* 0x0000001405067224 */ /* 0x000fe400078e0206 */
[----:B------:R-:W-:Y:S01]  /*7750*/  IMAD.MOV.U32 R2, RZ, RZ, R15 ;  /* 0x000000ffff027224 */ /* 0x000fe200078e000f */
[----:B------:R-:W-:-:S03]  /*7760*/  IABS R7, R25 ;  /* 0x0000001900077213 */ /* 0x000fc60000000000 */
[----:B------:R-:W-:Y:S02]  /*7770*/  @!P1 IMAD.MOV R2, RZ, RZ, -R2 ;  /* 0x000000ffff029224 */ /* 0x000fe400078e0a02 */
[----:B0-----:R-:W-:Y:S01]  /*7780*/  IMAD.MOV.U32 R0, RZ, RZ, R9 ;  /* 0x000000ffff007224 */ /* 0x001fe200078e0009 */
[C---:B------:R-:W-:Y:S02]  /*7790*/  ISETP.GT.U32.AND P1, PT, R5.reuse, R6, PT ;  /* 0x000000060500720c */ /* 0x040fe40003f24070 */
[----:B------:R-:W-:Y:S01]  /*77a0*/  ISETP.GE.AND P6, PT, R28, RZ, PT ;  /* 0x000000ff1c00720c */ /* 0x000fe20003fc6270 */
[----:B------:R-:W-:Y:S01]  /*77b0*/  @!P4 IMAD.MOV R0, RZ, RZ, -R0 ;  /* 0x000000ffff00c224 */ /* 0x000fe200078e0a00 */
[----:B------:R-:W-:Y:S01]  /*77c0*/  ISETP.GT.U32.AND P0, PT, R5, R14, PT ;  /* 0x0000000e0500720c */ /* 0x000fe20003f04070 */
[----:B------:R-:W-:Y:S01]  /*77d0*/  IMAD.HI.U32 R13, R4, R7, RZ ;  /* 0x00000007040d7227 */ /* 0x000fe200078e00ff */
[----:B------:R-:W-:Y:S03]  /*77e0*/  STL [R1+0x1c], R2 ;  /* 0x00001c0201007387 */ /* 0x000fe60000100800 */
[--C-:B------:R-:W-:Y:S01]  /*77f0*/  @!P5 IMAD.IADD R12, R12, 0x1, -R5.reuse ;  /* 0x000000010c0cd824 */ /* 0x100fe200078e0a05 */
[----:B------:R0:W-:Y:S01]  /*7800*/  STL [R1+0x20], R0 ;  /* 0x0000200001007387 */ /* 0x0001e20000100800 */
[----:B------:R-:W-:Y:S01]  /*7810*/  ISETP.GE.AND P5, PT, R24, RZ, PT ;  /* 0x000000ff1800720c */ /* 0x000fe20003fa6270 */
[----:B------:R-:W-:-:S02]  /*7820*/  @!P3 IMAD.IADD R17, R17, 0x1, -R5 ;  /* 0x000000011111b824 */ /* 0x000fc400078e0a05 */
[----:B------:R-:W4:Y:S01]  /*7830*/  LDL.LU R24, [R1+0x2e8] ;  /* 0x0002e80001187983 */ /* 0x000f220000300800 */
[----:B------:R-:W-:Y:S01]  /*7840*/  IMAD.MOV R13, RZ, RZ, -R13 ;  /* 0x000000ffff0d7224 */ /* 0x000fe200078e0a0d */
[----:B------:R-:W-:Y:S01]  /*7850*/  IABS R9, R26 ;  /* 0x0000001a00097213 */ /* 0x000fe20000000000 */
[----:B------:R-:W-:Y:S02]  /*7860*/  @!P1 IMAD.IADD R6, R6, 0x1, -R5 ;  /* 0x0000000106069824 */ /* 0x000fe400078e0a05 */
[----:B------:R-:W-:Y:S02]  /*7870*/  IMAD R7, R5, R13, R7 ;  /* 0x0000000d05077224 */ /* 0x000fe400078e0207 */
[----:B0-----:R-:W-:Y:S01]  /*7880*/  IMAD.MOV.U32 R0, RZ, RZ, R17 ;  /* 0x000000ffff007224 */ /* 0x001fe200078e0011 */
[----:B------:R-:W-:Y:S01]  /*7890*/  ISETP.GE.AND P1, PT, R26, RZ, PT ;  /* 0x000000ff1a00720c */ /* 0x000fe20003f26270 */
[----:B------:R-:W-:Y:S01]  /*78a0*/  @!P0 IMAD.IADD R14, R14, 0x1, -R5 ;  /* 0x000000010e0e8824 */ /* 0x000fe200078e0a05 */
[----:B------:R-:W-:Y:S01]  /*78b0*/  ISETP.GE.AND P0, PT, R25, RZ, PT ;  /* 0x000000ff1900720c */ /* 0x000fe20003f06270 */
[----:B------:R-:W-:Y:S01]  /*78c0*/  @!P6 IMAD.MOV R0, RZ, RZ, -R0 ;  /* 0x000000ffff00e224 */ /* 0x000fe200078e0a00 */
[----:B------:R-:W4:Y:S01]  /*78d0*/  LDL.LU R26, [R1+0x2ec] ;  /* 0x0002ec00011a7983 */ /* 0x000f220000300800 */
[----:B------:R-:W-:-:S03]  /*78e0*/  ISETP.GT.U32.AND P3, PT, R5, R7, PT ;  /* 0x000000070500720c */ /* 0x000fc60003f64070 */
[----:B------:R-:W4:Y:S01]  /*78f0*/  LDL.LU R25, [R1+0x2f0] ;  /* 0x0002f00001197983 */ /* 0x000f220000300800 */
[----:B------:R-:W-:Y:S02]  /*7900*/  ISETP.GE.AND P4, PT, R3, RZ, PT ;  /* 0x000000ff0300720c */ /* 0x000fe40003f86270 */
[----:B------:R-:W-:Y:S01]  /*7910*/  ISETP.GT.U32.AND P6, PT, R5, R6, PT ;  /* 0x000000060500720c */ /* 0x000fe20003fc4070 */
[----:B------:R0:W-:Y:S04]  /*7920*/  STL [R1+0x24], R0 ;  /* 0x0000240001007387 */ /* 0x0001e80000100800 */
[----:B------:R-:W4:Y:S01]  /*7930*/  LDL.LU R3, [R1+0x2f4] ;  /* 0x0002f40001037983 */ /* 0x000f220000300800 */
[----:B------:R-:W-:Y:S02]  /*7940*/  IMAD.MOV.U32 R2, RZ, RZ, R12 ;  /* 0x000000ffff027224 */ /* 0x000fe400078e000c */
[----:B------:R-:W-:Y:S01]  /*7950*/  @!P3 IMAD.IADD R7, R7, 0x1, -R5 ;  /* 0x000000010707b824 */ /* 0x000fe200078e0a05 */
[----:B------:R-:W4:Y:S01]  /*7960*/  LDL.LU R16, [R1+0x2f8] ;  /* 0x0002f80001107983 */ /* 0x000f220000300800 */
[----:B0-----:R-:W-:-:S02]  /*7970*/  IMAD.MOV.U32 R0, RZ, RZ, R14 ;  /* 0x000000ffff007224 */ /* 0x001fc400078e000e */
[----:B------:R-:W-:Y:S02]  /*7980*/  @!P2 IMAD.MOV R2, RZ, RZ, -R2 ;  /* 0x000000ffff02a224 */ /* 0x000fe400078e0a02 */
[----:B------:R-:W-:Y:S01]  /*7990*/  @!P4 IMAD.MOV R0, RZ, RZ, -R0 ;  /* 0x000000ffff00c224 */ /* 0x000fe200078e0a00 */
[----:B------:R-:W-:Y:S01]  /*79a0*/  ISETP.GT.U32.AND P3, PT, R5, R7, PT ;  /* 0x000000070500720c */ /* 0x000fe20003f64070 */
[----:B------:R-:W-:Y:S01]  /*79b0*/  @!P6 IMAD.IADD R6, R6, 0x1, -R5 ;  /* 0x000000010606e824 */ /* 0x000fe200078e0a05 */
[----:B------:R-:W-:Y:S04]  /*79c0*/  STL [R1+0x48], R2 ;  /* 0x0000480201007387 */ /* 0x000fe80000100800 */
[----:B------:R0:W-:Y:S02]  /*79d0*/  STL [R1+0x34], R0 ;  /* 0x0000340001007387 */ /* 0x0001e40000100800 */
[----:B0-----:R-:W-:-:S04]  /*79e0*/  IMAD.MOV.U32 R0, RZ, RZ, R6 ;  /* 0x000000ffff007224 */ /* 0x001fc800078e0006 */
[----:B------:R-:W-:Y:S02]  /*79f0*/  @!P5 IMAD.MOV R0, RZ, RZ, -R0 ;  /* 0x000000ffff00d224 */ /* 0x000fe400078e0a00 */
[----:B------:R-:W-:-:S03]  /*7a00*/  @!P3 IMAD.IADD R7, R7, 0x1, -R5 ;  /* 0x000000010707b824 */ /* 0x000fc600078e0a05 */
[----:B------:R0:W-:Y:S04]  /*7a10*/  STL [R1+0x3c], R0 ;  /* 0x00003c0001007387 */ /* 0x0001e80000100800 */
[----:B------:R-:W4:Y:S01]  /*7a20*/  LDL.LU R10, [R1+0x2fc] ;  /* 0x0002fc00010a7983 */ /* 0x000f220000300800 */
[----:B------:R-:W-:-:S03]  /*7a30*/  IMAD.HI.U32 R15, R4, R9, RZ ;  /* 0x00000009040f7227 */ /* 0x000fc600078e00ff */
[----:B------:R-:W4:Y:S01]  /*7a40*/  LDL.LU R8, [R1+0x300] ;  /* 0x0003000001087983 */ /* 0x000f220000300800 */
[----:B0-----:R-:W-:Y:S02]  /*7a50*/  IMAD.MOV.U32 R0, RZ, RZ, R7 ;  /* 0x000000ffff007224 */ /* 0x001fe400078e0007 */
[----:B------:R-:W-:Y:S02]  /*7a60*/  IMAD.MOV R15, RZ, RZ, -R15 ;  /* 0x000000ffff0f7224 */ /* 0x000fe400078e0a0f */
[----:B------:R-:W-:Y:S02]  /*7a70*/  @!P0 IMAD.MOV R0, RZ, RZ, -R0 ;  /* 0x000000ffff008224 */ /* 0x000fe400078e0a00 */
[----:B------:R-:W-:-:S03]  /*7a80*/  IMAD R9, R5, R15, R9 ;  /* 0x0000000f05097224 */ /* 0x000fc600078e0209 */
[----:B------:R0:W-:Y:S02]  /*7a90*/  STL [R1+0x2c], R0 ;  /* 0x00002c0001007387 */ /* 0x0001e40000100800 */
[----:B------:R-:W-:Y:S02]  /*7aa0*/  ISETP.GT.U32.AND P2, PT, R5, R9, PT ;  /* 0x000000090500720c */ /* 0x000fe40003f44070 */
[----:B0-----:R-:W4:Y:S04]  /*7ab0*/  LDL.LU R0, [R1+0x304] ;  /* 0x0003040001007983 */ /* 0x001f280000300800 */
[----:B------:R-:W4:Y:S07]  /*7ac0*/  LDL.LU R2, [R1+0x308] ;  /* 0x0003080001027983 */ /* 0x000f2e0000300800 */
[----:B------:R-:W-:-:S05]  /*7ad0*/  @!P2 IMAD.IADD R9, R9, 0x1, -R5 ;  /* 0x000000010909a824 */ /* 0x000fca00078e0a05 */
[----:B------:R-:W-:-:S13]  /*7ae0*/  ISETP.GT.U32.AND P5, PT, R5, R9, PT ;  /* 0x000000090500720c */ /* 0x000fda0003fa4070 */
[----:B------:R-:W-:-:S04]  /*7af0*/  @!P5 IMAD.IADD R9, R9, 0x1, -R5 ;  /* 0x000000010909d824 */ /* 0x000fc800078e0a05 */
[----:B------:R-:W-:-:S04]  /*7b00*/  IMAD.MOV.U32 R11, RZ, RZ, R9 ;  /* 0x000000ffff0b7224 */ /* 0x000fc800078e0009 */
[----:B------:R-:W-:Y:S01]  /*7b10*/  @!P1 IMAD.MOV R11, RZ, RZ, -R11 ;  /* 0x000000ffff0b9224 */ /* 0x000fe200078e0a0b */
[----:B--2---:R-:W-:Y:S02]  /*7b20*/  IABS R13, R29 ;  /* 0x0000001d000d7213 */ /* 0x004fe40000000000 */
[----:B------:R-:W-:Y:S02]  /*7b30*/  ISETP.GE.AND P4, PT, R29, RZ, PT ;  /* 0x000000ff1d00720c */ /* 0x000fe40003f86270 */
[----:B------:R-:W2:Y:S04]  /*7b40*/  LDL.LU R29, [R1+0x30c] ;  /* 0x00030c00011d7983 */ /* 0x000ea80000300800 */
[----:B------:R-:W2:Y:S04]  /*7b50*/  LDL.LU R28, [R1+0x310] ;  /* 0x00031000011c7983 */ /* 0x000ea80000300800 */
[----:B------:R0:W-:Y:S04]  /*7b60*/  STL [R1+0x18], R11 ;  /* 0x0000180b01007387 */ /* 0x0001e80000100800 */
[----:B0-----:R-:W2:Y:S01]  /*7b70*/  LDL.LU R11, [R1+0x314] ;  /* 0x00031400010b7983 */ /* 0x001ea20000300800 */
[----:B------:R-:W-:-:S04]  /*7b80*/  IMAD.HI.U32 R12, R4, R13, RZ ;  /* 0x0000000d040c7227 */ /* 0x000fc800078e00ff */
[----:B------:R-:W-:-:S04]  /*7b90*/  IMAD.MOV R12, RZ, RZ, -R12 ;  /* 0x000000ffff0c7224 */ /* 0x000fc800078e0a0c */
[----:B------:R-:W-:-:S05]  /*7ba0*/  IMAD R13, R5, R12, R13 ;  /* 0x0000000c050d7224 */ /* 0x000fca00078e020d */
[----:B------:R-:W-:-:S13]  /*7bb0*/  ISETP.GT.U32.AND P0, PT, R5, R13, PT ;  /* 0x0000000d0500720c */ /* 0x000fda0003f04070 */
[----:B------:R-:W-:Y:S01]  /*7bc0*/  @!P0 IMAD.IADD R13, R13, 0x1, -R5 ;  /* 0x000000010d0d8824 */ /* 0x000fe200078e0a05 */
[----:B---3--:R-:W-:-:S05]  /*7bd0*/  IABS R15, R23 ;  /* 0x00000017000f7213 */ /* 0x008fca0000000000 */
[----:B------:R-:W-:-:S04]  /*7be0*/  IMAD.HI.U32 R12, R4, R15, RZ ;  /* 0x0000000f040c7227 */ /* 0x000fc800078e00ff */
[----:B------:R-:W-:-:S04]  /*7bf0*/  IMAD.MOV R12, RZ, RZ, -R12 ;  /* 0x000000ffff0c7224 */ /* 0x000fc800078e0a0c */
[----:B------:R-:W-:-:S05]  /*7c00*/  IMAD R15, R5, R12, R15 ;  /* 0x0000000c050f7224 */ /* 0x000fca00078e020f */
[C---:B------:R-:W-:Y:S02]  /*7c10*/  ISETP.GT.U32.AND P5, PT, R5.reuse, R15, PT ;  /* 0x0000000f0500720c */ /* 0x040fe40003fa4070 */
[----:B------:R-:W-:-:S11]  /*7c20*/  ISETP.GT.U32.AND P0, PT, R5, R13, PT ;  /* 0x0000000d0500720c */ /* 0x000fd60003f04070 */
[----:B------:R-:W-:-:S05]  /*7c30*/  @!P5 IMAD.IADD R15, R15, 0x1, -R5 ;  /* 0x000000010f0fd824 */ /* 0x000fca00078e0a05 */
[----:B------:R-:W-:Y:S02]  /*7c40*/  ISETP.GT.U32.AND P5, PT, R5, R15, PT ;  /* 0x0000000f0500720c */ /* 0x000fe40003fa4070 */
[----:B----4-:R-:W-:-:S05]  /*7c50*/  IABS R22, R24 ;  /* 0x0000001800167213 */ /* 0x010fca0000000000 */
[----:B------:R-:W-:-:S04]  /*7c60*/  IMAD.HI.U32 R12, R4, R22, RZ ;  /* 0x00000016040c7227 */ /* 0x000fc800078e00ff */
[----:B------:R-:W-:Y:S01]  /*7c70*/  IMAD.MOV R12, RZ, RZ, -R12 ;  /* 0x000000ffff0c7224 */ /* 0x000fe200078e0a0c */
[----:B------:R-:W-:-:S03]  /*7c80*/  IABS R6, R26 ;  /* 0x0000001a00067213 */ /* 0x000fc60000000000 */
[----:B------:R-:W-:Y:S01]  /*7c90*/  IMAD R22, R5, R12, R22 ;  /* 0x0000000c05167224 */ /* 0x000fe200078e0216 */
[----:B------:R-:W-:Y:S01]  /*7ca0*/  IABS R14, R25 ;  /* 0x00000019000e7213 */ /* 0x000fe20000000000 */
[----:B------:R-:W-:-:S03]  /*7cb0*/  IMAD.HI.U32 R7, R4, R6, RZ ;  /* 0x0000000604077227 */ /* 0x000fc600078e00ff */
[----:B------:R-:W-:Y:S01]  /*7cc0*/  ISETP.GT.U32.AND P1, PT, R5, R22, PT ;  /* 0x000000160500720c */ /* 0x000fe20003f24070 */
[----:B------:R-:W-:Y:S01]  /*7cd0*/  IMAD.HI.U32 R12, R4, R14, RZ ;  /* 0x0000000e040c7227 */ /* 0x000fe200078e00ff */
[----:B------:R-:W-:-:S03]  /*7ce0*/  IABS R19, R3 ;  /* 0x0000000300137213 */ /* 0x000fc60000000000 */
[----:B------:R-:W-:Y:S02]  /*7cf0*/  IMAD.MOV R7, RZ, RZ, -R7 ;  /* 0x000000ffff077224 */ /* 0x000fe400078e0a07 */
[----:B------:R-:W-:Y:S02]  /*7d00*/  IMAD.MOV R12, RZ, RZ, -R12 ;  /* 0x000000ffff0c7224 */ /* 0x000fe400078e0a0c */
[----:B------:R-:W-:-:S04]  /*7d10*/  IMAD.HI.U32 R17, R4, R19, RZ ;  /* 0x0000001304117227 */ /* 0x000fc800078e00ff */
[C---:B------:R-:W-:Y:S02]  /*7d20*/  IMAD R6, R5.reuse, R7, R6 ;  /* 0x0000000705067224 */ /* 0x040fe400078e0206 */
[----:B------:R-:W-:Y:S02]  /*7d30*/  IMAD.MOV R9, RZ, RZ, -R17 ;  /* 0x000000ffff097224 */ /* 0x000fe400078e0a11 */
[C---:B------:R-:W-:Y:S02]  /*7d40*/  IMAD R14, R5.reuse, R12, R14 ;  /* 0x0000000c050e7224 */ /* 0x040fe400078e020e */
[----:B------:R-:W-:Y:S02]  /*7d50*/  IMAD R19, R5, R9, R19 ;  /* 0x0000000905137224 */ /* 0x000fe400078e0213 */
[--C-:B------:R-:W-:Y:S01]  /*7d60*/  @!P0 IMAD.IADD R13, R13, 0x1, -R5.reuse ;  /* 0x000000010d0d8824 */ /* 0x100fe200078e0a05 */
[----:B------:R-:W-:Y:S01]  /*7d70*/  ISETP.GT.U32.AND P0, PT, R5, R6, PT ;  /* 0x000000060500720c */ /* 0x000fe20003f04070 */
[--C-:B------:R-:W-:Y:S01]  /*7d80*/  @!P5 IMAD.IADD R15, R15, 0x1, -R5.reuse ;  /* 0x000000010f0fd824 */ /* 0x100fe200078e0a05 */
[----:B------:R-:W-:Y:S01]  /*7d90*/  ISETP.GT.U32.AND P5, PT, R5, R14, PT ;  /* 0x0000000e0500720c */ /* 0x000fe20003fa4070 */
[----:B------:R-:W-:Y:S01]  /*7da0*/  @!P1 IMAD.IADD R22, R22, 0x1, -R5 ;  /* 0x0000000116169824 */ /* 0x000fe200078e0a05 */
[----:B------:R-:W-:-:S02]  /*7db0*/  ISETP.GE.AND P3, PT, R24, RZ, PT ;  /* 0x000000ff1800720c */ /* 0x000fc40003f66270 */
[----:B------:R-:W-:Y:S02]  /*7dc0*/  ISETP.GT.U32.AND P1, PT, R5, R19, PT ;  /* 0x000000130500720c */ /* 0x000fe40003f24070 */
[----:B------:R-:W-:Y:S02]  /*7dd0*/  IABS R24, R16 ;  /* 0x0000001000187213 */ /* 0x000fe40000000000 */
[----:B------:R-:W-:-:S03]  /*7de0*/  ISETP.GE.AND P6, PT, R23, RZ, PT ;  /* 0x000000ff1700720c */ /* 0x000fc60003fc6270 */
[----:B------:R-:W-:-:S04]  /*7df0*/  IMAD.HI.U32 R7, R4, R24, RZ ;  /* 0x0000001804077227 */ /* 0x000fc800078e00ff */
[--C-:B------:R-:W-:Y:S02]  /*7e00*/  @!P0 IMAD.IADD R6, R6, 0x1, -R5.reuse ;  /* 0x0000000106068824 */ /* 0x100fe400078e0a05 */
[----:B------:R-:W-:Y:S02]  /*7e10*/  @!P5 IMAD.IADD R14, R14, 0x1, -R5 ;  /* 0x000000010e0ed824 */ /* 0x000fe400078e0a05 */
[----:B------:R-:W-:Y:S01]  /*7e20*/  IMAD.MOV R7, RZ, RZ, -R7 ;  /* 0x000000ffff077224 */ /* 0x000fe200078e0a07 */
[----:B------:R-:W-:Y:S01]  /*7e30*/  IABS R9, R10 ;  /* 0x0000000a00097213 */ /* 0x000fe20000000000 */
[----:B------:R-:W-:Y:S01]  /*7e40*/  @!P1 IMAD.IADD R19, R19, 0x1, -R5 ;  /* 0x0000000113139824 */ /* 0x000fe200078e0a05 */
[----:B------:R-:W-:Y:S01]  /*7e50*/  IABS R23, R8 ;  /* 0x0000000800177213 */ /* 0x000fe20000000000 */
[----:B------:R-:W-:Y:S01]  /*7e60*/  @!P4 IMAD.MOV R13, RZ, RZ, -R13 ;  /* 0x000000ffff0dc224 */ /* 0x000fe200078e0a0d */
[C---:B------:R-:W-:Y:S01]  /*7e70*/  ISETP.GT.U32.AND P5, PT, R5.reuse, R6, PT ;  /* 0x000000060500720c */ /* 0x040fe20003fa4070 */
[C---:B------:R-:W-:Y:S01]  /*7e80*/  IMAD R24, R5.reuse, R7, R24 ;  /* 0x0000000705187224 */ /* 0x040fe200078e0218 */
[C---:B------:R-:W-:Y:S01]  /*7e90*/  ISETP.GT.U32.AND P1, PT, R5.reuse, R14, PT ;  /* 0x0000000e0500720c */ /* 0x040fe20003f24070 */
[----:B------:R-:W-:Y:S01]  /*7ea0*/  IMAD.HI.U32 R7, R4, R9, RZ ;  /* 0x0000000904077227 */ /* 0x000fe200078e00ff */
[----:B------:R-:W-:-:S03]  /*7eb0*/  ISETP.GT.U32.AND P0, PT, R5, R22, PT ;  /* 0x000000160500720c */ /* 0x000fc60003f04070 */
[----:B------:R-:W-:Y:S01]  /*7ec0*/  IMAD.HI.U32 R20, R4, R23, RZ ;  /* 0x0000001704147227 */ /* 0x000fe200078e00ff */
[----:B------:R0:W-:Y:S03]  /*7ed0*/  STL [R1+0x10], R13 ;  /* 0x0000100d01007387 */ /* 0x0001e60000100800 */
[----:B------:R-:W-:Y:S02]  /*7ee0*/  IMAD.MOV R7, RZ, RZ, -R7 ;  /* 0x000000ffff077224 */ /* 0x000fe400078e0a07 */
[----:B0-----:R-:W-:Y:S02]  /*7ef0*/  IMAD.MOV R13, RZ, RZ, -R20 ;  /* 0x000000ffff0d7224 */ /* 0x001fe400078e0a14 */
[C---:B------:R-:W-:Y:S02]  /*7f00*/  IMAD R9, R5.reuse, R7, R9 ;  /* 0x0000000705097224 */ /* 0x040fe400078e0209 */
[C---:B------:R-:W-:Y:S01]  /*7f10*/  IMAD R23, R5.reuse, R13, R23 ;  /* 0x0000000d05177224 */ /* 0x040fe200078e0217 */
[----:B------:R-:W-:Y:S01]  /*7f20*/  IABS R17, R2 ;  /* 0x0000000200117213 */ /* 0x000fe20000000000 */
[--C-:B------:R-:W-:Y:S01]  /*7f30*/  @!P5 IMAD.IADD R6, R6, 0x1, -R5.reuse ;  /* 0x000000010606d824 */ /* 0x100fe200078e0a05 */
[----:B------:R-:W-:Y:S01]  /*7f40*/  ISETP.GE.AND P2, PT, R26, RZ, PT ;  /* 0x000000ff1a00720c */ /* 0x000fe20003f46270 */
[----:B------:R-:W-:Y:S01]  /*7f50*/  @!P1 IMAD.IADD R14, R14, 0x1, -R5 ;  /* 0x000000010e0e9824 */ /* 0x000fe200078e0a05 */
[----:B------:R-:W-:Y:S01]  /*7f60*/  IABS R26, R0 ;  /* 0x00000000001a7213 */ /* 0x000fe20000000000 */
[----:B------:R-:W-:Y:S01]  /*7f70*/  IMAD.HI.U32 R7, R4, R17, RZ ;  /* 0x0000001104077227 */ /* 0x000fe200078e00ff */
[----:B------:R-:W-:-:S02]  /*7f80*/  ISETP.GT.U32.AND P5, PT, R5, R9, PT ;  /* 0x000000090500720c */ /* 0x000fc40003fa4070 */
[C---:B------:R-:W-:Y:S01]  /*7f90*/  ISETP.GT.U32.AND P1, PT, R5.reuse, R23, PT ;  /* 0x000000170500720c */ /* 0x040fe20003f24070 */
[----:B------:R-:W-:Y:S01]  /*7fa0*/  @!P0 IMAD.IADD R22, R22, 0x1, -R5 ;  /* 0x0000000116168824 */ /* 0x000fe200078e0a05 */
[----:B------:R-:W-:Y:S01]  /*7fb0*/  ISETP.GT.U32.AND P0, PT, R5, R24, PT ;  /* 0x000000180500720c */ /* 0x000fe20003f04070 */
[----:B------:R-:W-:-:S04]  /*7fc0*/  IMAD.HI.U32 R12, R4, R26, RZ ;  /* 0x0000001a040c7227 */ /* 0x000fc800078e00ff */
[----:B------:R-:W-:Y:S02]  /*7fd0*/  IMAD.MOV R7, RZ, RZ, -R7 ;  /* 0x000000ffff077224 */ /* 0x000fe400078e0a07 */
[----:B------:R-:W-:Y:S02]  /*7fe0*/  IMAD.MOV R12, RZ, RZ, -R12 ;  /* 0x000000ffff0c7224 */ /* 0x000fe400078e0a0c */
[C---:B------:R-:W-:Y:S02]  /*7ff0*/  IMAD R17, R5.reuse, R7, R17 ;  /* 0x0000000705117224 */ /* 0x040fe400078e0211 */
[----:B------:R-:W-:Y:S02]  /*8000*/  IMAD R26, R5, R12, R26 ;  /* 0x0000000c051a7224 */ /* 0x000fe400078e021a */
[--C-:B------:R-:W-:Y:S01]  /*8010*/  @!P5 IMAD.IADD R9, R9, 0x1, -R5.reuse ;  /* 0x000000010909d824 */ /* 0x100fe200078e0a05 */
[----:B------:R-:W-:Y:S01]  /*8020*/  ISETP.GT.U32.AND P5, PT, R5, R17, PT ;  /* 0x000000110500720c */ /* 0x000fe20003fa4070 */
[--C-:B------:R-:W-:Y:S01]  /*8030*/  @!P1 IMAD.IADD R23, R23, 0x1, -R5.reuse ;  /* 0x0000000117179824 */ /* 0x100fe200078e0a05 */
[C---:B------:R-:W-:Y:S01]  /*8040*/  ISETP.GT.U32.AND P4, PT, R5.reuse, R19, PT ;  /* 0x000000130500720c */ /* 0x040fe20003f84070 */
[----:B------:R-:W-:Y:S01]  /*8050*/  @!P0 IMAD.IADD R24, R24, 0x1, -R5 ;  /* 0x0000000118188824 */ /* 0x000fe200078e0a05 */
[C---:B------:R-:W-:Y:S01]  /*8060*/  ISETP.GT.U32.AND P0, PT, R5.reuse, R26, PT ;  /* 0x0000001a0500720c */ /* 0x040fe20003f04070 */
[----:B------:R-:W-:Y:S01]  /*8070*/  @!P2 IMAD.MOV R6, RZ, RZ, -R6 ;  /* 0x000000ffff06a224 */ /* 0x000fe200078e0a06 */
[C---:B------:R-:W-:Y:S01]  /*8080*/  ISETP.GT.U32.AND P2, PT, R5.reuse, R23, PT ;  /* 0x000000170500720c */ /* 0x040fe20003f44070 */
[----:B------:R-:W-:Y:S01]  /*8090*/  @!P3 IMAD.MOV R22, RZ, RZ, -R22 ;  /* 0x000000ffff16b224 */ /* 0x000fe200078e0a16 */
[----:B------:R-:W-:Y:S01]  /*80a0*/  ISETP.GT.U32.AND P3, PT, R5, R9, PT ;  /* 0x000000090500720c */ /* 0x000fe20003f64070 */
[----:B------:R-:W-:Y:S01]  /*80b0*/  @!P6 IMAD.MOV R15, RZ, RZ, -R15 ;  /* 0x000000ffff0fe224 */ /* 0x000fe200078e0a0f */
[----:B------:R-:W-:-:S03]  /*80c0*/  ISETP.GE.AND P6, PT, R10, RZ, PT ;  /* 0x000000ff0a00720c */ /* 0x000fc60003fc6270 */
[--C-:B------:R-:W-:Y:S01]  /*80d0*/  @!P5 IMAD.IADD R17, R17, 0x1, -R5.reuse ;  /* 0x000000011111d824 */ /* 0x100fe200078e0a05 */
[----:B------:R-:W-:Y:S01]  /*80e0*/  ISETP.GT.U32.AND P5, PT, R5, R24, PT ;  /* 0x000000180500720c */ /* 0x000fe20003fa4070 */
[--C-:B------:R-:W-:Y:S01]  /*80f0*/  @!P4 IMAD.IADD R19, R19, 0x1, -R5.reuse ;  /* 0x000000011313c824 */ /* 0x100fe200078e0a05 */
[----:B------:R-:W-:Y:S01]  /*8100*/  ISETP.GE.AND P4, PT, R25, RZ, PT ;  /* 0x000000ff1900720c */ /* 0x000fe20003f86270 */
[--C-:B------:R-:W-:Y:S01]  /*8110*/  @!P0 IMAD.IADD R26, R26, 0x1, -R5.reuse ;  /* 0x000000011a1a8824 */ /* 0x100fe200078e0a05 */
[----:B------:R-:W-:Y:S01]  /*8120*/  ISETP.GE.AND P0, PT, R16, RZ, PT ;  /* 0x000000ff1000720c */ /* 0x000fe20003f06270 */
[--C-:B------:R-:W-:Y:S01]  /*8130*/  @!P2 IMAD.IADD R23, R23, 0x1, -R5.reuse ;  /* 0x000000011717a824 */ /* 0x100fe200078e0a05 */
[----:B------:R-:W-:Y:S01]  /*8140*/  ISETP.GE.AND P1, PT, R3, RZ, PT ;  /* 0x000000ff0300720c */ /* 0x000fe20003f26270 */
[----:B------:R-:W-:Y:S01]  /*8150*/  @!P3 IMAD.IADD R9, R9, 0x1, -R5 ;  /* 0x000000010909b824 */ /* 0x000fe200078e0a05 */
[----:B------:R-:W3:Y:S03]  /*8160*/  LDL.LU R3, [R1+0x1328] ;  /* 0x0013280001037983 */ /* 0x000ee60000300800 */
[----:B------:R-:W-:-:S02]  /*8170*/  @!P6 IMAD.MOV R9, RZ, RZ, -R9 ;  /* 0x000000ffff09e224 */ /* 0x000fc400078e0a09 */
[----:B------:R-:W-:Y:S01]  /*8180*/  @!P5 IMAD.IADD R24, R24, 0x1, -R5 ;  /* 0x000000011818d824 */ /* 0x000fe200078e0a05 */
[----:B--2---:R-:W-:-:S05]  /*8190*/  IABS R7, R28 ;  /* 0x0000001c00077213 */ /* 0x004fca0000000000 */
[----:B------:R-:W-:-:S04]  /*81a0*/  IMAD.HI.U32 R13, R4, R7, RZ ;  /* 0x00000007040d7227 */ /* 0x000fc800078e00ff */
[----:B------:R-:W-:-:S04]  /*81b0*/  IMAD.MOV R13, RZ, RZ, -R13 ;  /* 0x000000ffff0d7224 */ /* 0x000fc800078e0a0d */
[----:B------:R-:W-:-:S05]  /*81c0*/  IMAD R7, R5, R13, R7 ;  /* 0x0000000d05077224 */ /* 0x000fca00078e0207 */
[----:B------:R-:W-:Y:S02]  /*81d0*/  ISETP.GT.U32.AND P2, PT, R5, R7, PT ;  /* 0x000000070500720c */ /* 0x000fe40003f44070 */
[----:B------:R-:W-:Y:S02]  /*81e0*/  IABS R25, R29 ;  /* 0x0000001d00197213 */ /* 0x000fe40000000000 */
[----:B------:R-:W-:Y:S02]  /*81f0*/  ISETP.GE.AND P6, PT, R29, RZ, PT ;  /* 0x000000ff1d00720c */ /* 0x000fe40003fc6270 */
[----:B------:R-:W0:Y:S01]  /*8200*/  S2R R29, SR_TID.X ;  /* 0x00000000001d7919 */ /* 0x000e220000002100 */
[----:B------:R-:W-:Y:S01]  /*8210*/  IABS R20, R11 ;  /* 0x0000000b00147213 */ /* 0x000fe20000000000 */
[----:B------:R-:W-:Y:S01]  /*8220*/  @!P4 IMAD.MOV R14, RZ, RZ, -R14 ;  /* 0x000000ffff0ec224 */ /* 0x000fe200078e0a0e */
[----:B------:R-:W-:Y:S01]  /*8230*/  ISETP.GT.U32.AND P4, PT, R5, R26, PT ;  /* 0x0000001a0500720c */ /* 0x000fe20003f84070 */
[----:B------:R-:W-:Y:S01]  /*8240*/  @!P0 IMAD.MOV R24, RZ, RZ, -R24 ;  /* 0x000000ffff188224 */ /* 0x000fe200078e0a18 */
[----:B------:R-:W-:Y:S01]  /*8250*/  ISETP.GE.AND P0, PT, R2, RZ, PT ;  /* 0x000000ff0200720c */ /* 0x000fe20003f06270 */
[----:B------:R-:W-:-:S02]  /*8260*/  @!P1 IMAD.MOV R19, RZ, RZ, -R19 ;  /* 0x000000ffff139224 */ /* 0x000fc400078e0a13 */
[----:B------:R-:W-:Y:S01]  /*8270*/  @!P2 IMAD.IADD R7, R7, 0x1, -R5 ;  /* 0x000000010707a824 */ /* 0x000fe200078e0a05 */
[----:B------:R-:W-:Y:S01]  /*8280*/  ISETP.GE.AND P2, PT, R28, RZ, PT ;  /* 0x000000ff1c00720c */ /* 0x000fe20003f46270 */
[C---:B------:R-:W-:Y:S01]  /*8290*/  IMAD.HI.U32 R12, R4.reuse, R25, RZ ;  /* 0x00000019040c7227 */ /* 0x040fe200078e00ff */
[----:B------:R-:W-:Y:S01]  /*82a0*/  ISETP.GT.U32.AND P1, PT, R5, R17, PT ;  /* 0x000000110500720c */ /* 0x000fe20003f24070 */
[----:B------:R-:W1:Y:S01]  /*82b0*/  LDC R2, c[0x0][0x230] ;  /* 0x00008c00ff027b82 */ /* 0x000e620000000800 */
[----:B------:R-:W2:Y:S01]  /*82c0*/  S2R R28, SR_TID.X ;  /* 0x00000000001c7919 */ /* 0x000ea20000002100 */
[----:B------:R-:W-:-:S04]  /*82d0*/  IMAD.HI.U32 R4, R4, R20, RZ ;  /* 0x0000001404047227 */ /* 0x000fc800078e00ff */
[----:B------:R-:W-:Y:S02]  /*82e0*/  IMAD.MOV R12, RZ, RZ, -R12 ;  /* 0x000000ffff0c7224 */ /* 0x000fe400078e0a0c */
[----:B------:R-:W-:Y:S02]  /*82f0*/  IMAD.MOV R4, RZ, RZ, -R4 ;  /* 0x000000ffff047224 */ /* 0x000fe400078e0a04 */
[C---:B------:R-:W-:Y:S02]  /*8300*/  IMAD R25, R5.reuse, R12, R25 ;  /* 0x0000000c05197224 */ /* 0x040fe400078e0219 */
[----:B------:R-:W-:Y:S02]  /*8310*/  IMAD R20, R5, R4, R20 ;  /* 0x0000000405147224 */ /* 0x000fe400078e0214 */
[--C-:B------:R-:W-:Y:S01]  /*8320*/  @!P4 IMAD.IADD R26, R26, 0x1, -R5.reuse ;  /* 0x000000011a1ac824 */ /* 0x100fe200078e0a05 */
[----:B------:R-:W-:Y:S01]  /*8330*/  ISETP.GE.AND P4, PT, R0, RZ, PT ;  /* 0x000000ff0000720c */ /* 0x000fe20003f86270 */
[----:B------:R-:W-:Y:S01]  /*8340*/  @!P1 IMAD.IADD R17, R17, 0x1, -R5 ;  /* 0x0000000111119824 */ /* 0x000fe200078e0a05 */
[----:B------:R-:W4:Y:S01]  /*8350*/  LDC R0, c[0x0][0x23c] ;  /* 0x00008f00ff007b82 */ /* 0x000f220000000800 */
[----:B------:R-:W-:-:S02]  /*8360*/  ISETP.GT.U32.AND P5, PT, R5, R25, PT ;  /* 0x000000190500720c */ /* 0x000fc40003fa4070 */
[----:B------:R-:W-:Y:S02]  /*8370*/  ISETP.GE.AND P3, PT, R8, RZ, PT ;  /* 0x000000ff0800720c */ /* 0x000fe40003f66270 */
[----:B------:R-:W-:Y:S01]  /*8380*/  ISETP.GT.U32.AND P1, PT, R5, R20, PT ;  /* 0x000000140500720c */ /* 0x000fe20003f24070 */
[----:B-1----:R-:W-:Y:S01]  /*8390*/  VIADD R2, R2, 0x7f ;  /* 0x0000007f02027836 */ /* 0x002fe20000000000 */
[C---:B0-----:R-:W-:Y:S01]  /*83a0*/  LOP3.LUT R4, R29.reuse, 0x7, RZ, 0xc0, !PT ;  /* 0x000000071d047812 */ /* 0x041fe200078ec0ff */
[----:B------:R-:W-:Y:S01]  /*83b0*/  STL [R1+0x1300], R15 ;  /* 0x0013000f01007387 */ /* 0x000fe20000100800 */
[----:B------:R-:W-:-:S03]  /*83c0*/  IMAD.SHL.U32 R13, R29, 0x2, RZ ;  /* 0x000000021d0d7824 */ /* 0x000fc600078e00ff */
[----:B------:R-:W-:Y:S02]  /*83d0*/  STL [R1+0x1304], R22 ;  /* 0x0013041601007387 */ /* 0x000fe40000100800 */
[----:B------:R-:W-:Y:S02]  /*83e0*/  @!P5 IMAD.IADD R25, R25, 0x1, -R5 ;  /* 0x000000011919d824 */ /* 0x000fe400078e0a05 */
[----:B------:R-:W-:Y:S01]  /*83f0*/  @!P3 IMAD.MOV R23, RZ, RZ, -R23 ;  /* 0x000000ffff17b224 */ /* 0x000fe200078e0a17 */
[----:B------:R0:W-:Y:S01]  /*8400*/  STL [R1+0x1308], R6 ;  /* 0x0013080601007387 */ /* 0x0001e20000100800 */
[----:B------:R-:W-:Y:S01]  /*8410*/  @!P1 IMAD.IADD R20, R20, 0x1, -R5 ;  /* 0x0000000114149824 */ /* 0x000fe200078e0a05 */
[C---:B------:R-:W-:Y:S02]  /*8420*/  ISETP.GT.U32.AND P3, PT, R5.reuse, R7, PT ;  /* 0x000000070500720c */ /* 0x040fe40003f64070 */
[----:B------:R-:W-:Y:S02]  /*8430*/  SHF.R.S32.HI R12, RZ, 0x1f, R2 ;  /* 0x0000001fff0c7819 */ /* 0x000fe40000011402 */
[C---:B------:R-:W-:Y:S01]  /*8440*/  ISETP.GT.U32.AND P5, PT, R5.reuse, R25, PT ;  /* 0x000000190500720c */ /* 0x040fe20003fa4070 */
[C---:B0-----:R-:W-:Y:S01]  /*8450*/  IMAD R6, R4.reuse, 0x90, RZ ;  /* 0x0000009004067824 */ /* 0x041fe200078e02ff */
[----:B------:R-:W-:Y:S01]  /*8460*/  ISETP.GT.U32.AND P1, PT, R5, R20, PT ;  /* 0x000000140500720c */ /* 0x000fe20003f24070 */
[----:B------:R-:W-:Y:S01]  /*8470*/  IMAD R4, R4, 0x110, RZ ;  /* 0x0000011004047824 */ /* 0x000fe200078e02ff */
[----:B--2---:R-:W-:-:S02]  /*8480*/  LOP3.LUT R28, R28, 0x3f, RZ, 0xc0, !PT ;  /* 0x0000003f1c1c7812 */ /* 0x004fc400078ec0ff */
[----:B------:R-:W-:Y:S02]  /*8490*/  LEA.HI R8, R12, R2, RZ, 0x7 ;  /* 0x000000020c087211 */ /* 0x000fe400078f38ff */
[--C-:B------:R-:W-:Y:S01]  /*84a0*/  LOP3.LUT R12, R6, 0x10, R13.reuse, 0x78, !PT ;  /* 0x00000010060c7812 */ /* 0x100fe200078e780d */
[----:B------:R-:W-:Y:S01]  /*84b0*/  IMAD.SHL.U32 R6, R29, 0x40, RZ ;  /* 0x000000401d067824 */ /* 0x000fe200078e00ff */
[----:B------:R-:W-:Y:S01]  /*84c0*/  LOP3.LUT R13, R4, 0x30, R13, 0x78, !PT ;  /* 0x00000030040d7812 */ /* 0x000fe200078e780d */
[----:B----4-:R-:W-:Y:S01]  /*84d0*/  IMAD R2, R28, R0, RZ ;  /* 0x000000001c027224 */ /* 0x010fe200078e02ff */
[----:B------:R-:W-:Y:S01]  /*84e0*/  STL [R1+0x130c], R14 ;  /* 0x00130c0e01007387 */ /* 0x000fe20000100800 */
[--C-:B------:R-:W-:Y:S01]  /*84f0*/  @!P3 IMAD.IADD R7, R7, 0x1, -R5.reuse ;  /* 0x000000010707b824 */ /* 0x100fe200078e0a05 */
[--C-:B------:R-:W-:Y:S02]  /*8500*/  LOP3.LUT R8, R12, 0x400, R6.reuse, 0xf8, !PT ;  /* 0x000004000c087812 */ /* 0x100fe400078ef806 */
[----:B------:R-:W-:Y:S01]  /*8510*/  LOP3.LUT R6, R13, 0x800, R6, 0xf8, !PT ;  /* 0x000008000d067812 */ /* 0x000fe200078ef806 */
[----:B------:R-:W-:Y:S01]  /*8520*/  STL [R1+0x1310], R19 ;  /* 0x0013101301007387 */ /* 0x000fe20000100800 */
[----:B------:R-:W-:Y:S01]  /*8530*/  LEA R4, P3, R2, UR8, 0x1 ;  /* 0x0000000802047c11 */ /* 0x000fe2000f8608ff */
[----:B------:R-:W-:-:S02]  /*8540*/  @!P5 IMAD.IADD R25, R25, 0x1, -R5 ;  /* 0x000000011919d824 */ /* 0x000fc400078e0a05 */
[----:B------:R0:W-:Y:S01]  /*8550*/  STL [R1+0x1314], R24 ;  /* 0x0013141801007387 */ /* 0x0001e20000100800 */
[----:B------:R-:W-:Y:S01]  /*8560*/  @!P1 IMAD.IADD R20, R20, 0x1, -R5 ;  /* 0x0000000114149824 */ /* 0x000fe200078e0a05 */
[----:B------:R-:W-:Y:S02]  /*8570*/  LEA.HI.X.SX32 R5, R2, UR9, 0x1, P3 ;  /* 0x0000000902057c11 */ /* 0x000fe400098f0eff */
[----:B------:R-:W-:Y:S04]  /*8580*/  STL [R1+0x1318], R9 ;  /* 0x0013180901007387 */ /* 0x000fe80000100800 */
[----:B------:R-:W-:Y:S01]  /*8590*/  STL [R1+0x131c], R23 ;  /* 0x00131c1701007387 */ /* 0x000fe20000100800 */
[----:B------:R-:W-:-:S03]  /*85a0*/  ISETP.GE.AND P5, PT, R11, RZ, PT ;  /* 0x000000ff0b00720c */ /* 0x000fc60003fa6270 */
[----:B------:R-:W-:Y:S04]  /*85b0*/  STL [R1+0x3e8], R6 ;  /* 0x0003e80601007387 */ /* 0x000fe80000100800 */
[----:B0-----:R-:W2:Y:S04]  /*85c0*/  LDL.LU R24, [R1+0x1e4] ;  /* 0x0001e40001187983 */ /* 0x001ea80000300800 */
[----:B------:R-:W4:Y:S04]  /*85d0*/  LDL.LU R19, [R1+0x1e0] ;  /* 0x0001e00001137983 */ /* 0x000f280000300800 */
[----:B------:R-:W2:Y:S04]  /*85e0*/  LDL.LU R14, [R1+0x1dc] ;  /* 0x0001dc00010e7983 */ /* 0x000ea80000300800 */
[----:B------:R-:W2:Y:S04]  /*85f0*/  LDL.LU R11, [R1+0x1d8] ;  /* 0x0001d800010b7983 */ /* 0x000ea80000300800 */
[----:B------:R0:W-:Y:S04]  /*8600*/  STL.64 [R1+0x1180], R4 ;  /* 0x0011800401007387 */ /* 0x0001e80000100a00 */
[----:B0-----:R-:W2:Y:S04]  /*8610*/  LDL.LU R5, [R1+0x23c] ;  /* 0x00023c0001057983 */ /* 0x001ea80000300800 */
[----:B------:R-:W2:Y:S04]  /*8620*/  LDL.LU R6, [R1+0x1d4] ;  /* 0x0001d40001067983 */ /* 0x000ea80000300800 */
[----:B------:R-:W2:Y:S04]  /*8630*/  LDL.LU R22, [R1+0x230] ;  /* 0x0002300001167983 */ /* 0x000ea80000300800 */
[----:B------:R-:W2:Y:S04]  /*8640*/  LDL.LU R15, [R1+0x1cc] ;  /* 0x0001cc00010f7983 */ /* 0x000ea80000300800 */
[----:B------:R-:W2:Y:S04]  /*8650*/  LDL.LU R16, [R1+0x22c] ;  /* 0x00022c0001107983 */ /* 0x000ea80000300800 */
[----:B------:R-:W2:Y:S01]  /*8660*/  LDL.LU R28, [R1+0x228] ;  /* 0x00022800011c7983 */ /* 0x000ea20000300800 */
[----:B------:R-:W-:-:S03]  /*8670*/  IMAD R0, R0, 0x40, R2 ;  /* 0x0000004000007824 */ /* 0x000fc600078e0202 */
[----:B------:R-:W2:Y:S02]  /*8680*/  LDL.LU R2, [R1+0x224] ;  /* 0x0002240001027983 */ /* 0x000ea40000300800 */
[C---:B------:R-:W-:Y:S02]  /*8690*/  LEA R12, P1, R0.reuse, UR8, 0x1 ;  /* 0x00000008000c7c11 */ /* 0x040fe4000f8208ff */
[----:B------:R-:W2:Y:S02]  /*86a0*/  LDL.LU R23, [R1+0x220] ;  /* 0x0002200001177983 */ /* 0x000ea40000300800 */
[----:B------:R-:W-:Y:S02]  /*86b0*/  LEA.HI.X.SX32 R13, R0, UR9, 0x1, P1 ;  /* 0x00000009000d7c11 */ /* 0x000fe400088f0eff */
[----:B---3--:R-:W-:Y:S01]  /*86c0*/  ISETP.NE.AND P3, PT, R3, RZ, PT ;  /* 0x000000ff0300720c */ /* 0x008fe20003f65270 */
[----:B------:R-:W3:Y:S01]  /*86d0*/  LDL.LU R9, [R1+0x21c] ;  /* 0x00021c0001097983 */ /* 0x000ee20000300800 */
[----:B------:R-:W-:Y:S01]  /*86e0*/  LOP3.LUT R3, RZ, R3, RZ, 0x33, !PT ;  /* 0x00000003ff037212 */ /* 0x000fe200078e33ff */
[----:B------:R-:W-:Y:S01]  /*86f0*/  @!P4 IMAD.MOV R26, RZ, RZ, -R26 ;  /* 0x000000ffff1ac224 */ /* 0x000fe200078e0a1a */
[----:B------:R-:W-:Y:S01]  /*8700*/  ULDC.64 UR8, c[0x0][0x210] ;  /* 0x0000840000087ab9 */ /* 0x000fe20000000a00 */
[----:B------:R-:W3:Y:S04]  /*8710*/  LDL.LU R29, [R1+0x218] ;  /* 0x00021800011d7983 */ /* 0x000ee80000300800 */
[----:B------:R-:W3:Y:S04]  /*8720*/  LDL.LU R10, [R1+0x214] ;  /* 0x00021400010a7983 */ /* 0x000ee80000300800 */
[----:B------:R-:W3:Y:S04]  /*8730*/  LDL.LU R8, [R1+0x1ac] ;  /* 0x0001ac0001087983 */ /* 0x000ee80000300800 */
[----:B------:R-:W3:Y:S04]  /*8740*/  LDL.LU R0, [R1+0x210] ;  /* 0x0002100001007983 */ /* 0x000ee80000300800 */
[----:B------:R-:W-:Y:S04]  /*8750*/  STL [R1+0x125c], R12 ;  /* 0x00125c0c01007387 */ /* 0x000fe80000100800 */
[----:B------:R4:W-:Y:S02]  /*8760*/  STL [R1+0x1258], R13 ;  /* 0x0012580d01007387 */ /* 0x0009e40000100800 */
[----:B----4-:R-:W-:-:S02]  /*8770*/  SEL R13, R3, R19, !P3 ;  /* 0x00000013030d7207 */ /* 0x010fc40005800000 */
[C---:B--2---:R-:W-:Y:S02]  /*8780*/  SEL R12, R3.reuse, R14, !P3 ;  /* 0x0000000e030c7207 */ /* 0x044fe40005800000 */
[C---:B------:R-:W-:Y:S02]  /*8790*/  SEL R4, R3.reuse, R5, !P3 ;  /* 0x0000000503047207 */ /* 0x040fe40005800000 */
[----:B------:R-:W-:-:S05]  /*87a0*/  SEL R5, R3, R24, !P3 ;  /* 0x0000001803057207 */ /* 0x000fca0005800000 */
[----:B------:R0:W-:Y:S04]  /*87b0*/  STL [R1+0x1e4], R5 ;  /* 0x0001e40501007387 */ /* 0x0001e80000100800 */
[----:B------:R1:W-:Y:S04]  /*87c0*/  STL [R1+0x1e0], R13 ;  /* 0x0001e00d01007387 */ /* 0x0003e80000100800 */
[----:B------:R-:W2:Y:S01]  /*87d0*/  LDL.LU R24, [R1+0x1a0] ;  /* 0x0001a00001187983 */ /* 0x000ea20000300800 */
[----:B0-----:R-:W-:-:S03]  /*87e0*/  SEL R5, R3, R11, !P3 ;  /* 0x0000000b03057207 */ /* 0x001fc60005800000 */
[----:B------:R0:W-:Y:S04]  /*87f0*/  STL [R1+0x1dc], R12 ;  /* 0x0001dc0c01007387 */ /* 0x0001e80000100800 */
[----:B------:R-:W4:Y:S01]  /*8800*/  LDL.LU R19, [R1+0x20c] ;  /* 0x00020c0001137983 */ /* 0x000f220000300800 */
[----:B-1----:R-:W-:-:S03]  /*8810*/  SEL R13, R3, R15, !P3 ;  /* 0x0000000f030d7207 */ /* 0x002fc60005800000 */
[----:B------:R1:W-:Y:S01]  /*8820*/  STL [R1+0x1d8], R5 ;  /* 0x0001d80501007387 */ /* 0x0003e20000100800 */
[----:B0-----:R-:W-:-:S03]  /*8830*/  SEL R12, R3, R6, !P3 ;  /* 0x00000006030c7207 */ /* 0x001fc60005800000 */
[----:B------:R-:W4:Y:S04]  /*8840*/  LDL.LU R14, [R1+0x194] ;  /* 0x00019400010e7983 */ /* 0x000f280000300800 */
[----:B------:R-:W4:Y:S01]  /*8850*/  LDL.LU R11, [R1+0x190] ;  /* 0x00019000010b7983 */ /* 0x000f220000300800 */
[----:B-1----:R-:W-:-:S03]  /*8860*/  SEL R5, R3, R22, !P3 ;  /* 0x0000001603057207 */ /* 0x002fc60005800000 */
[----:B------:R-:W4:Y:S04]  /*8870*/  LDL.LU R6, [R1+0x18c] ;  /* 0x00018c0001067983 */ /* 0x000f280000300800 */
[----:B------:R0:W-:Y:S04]  /*8880*/  STL [R1+0x1d4], R12 ;  /* 0x0001d40c01007387 */ /* 0x0001e80000100800 */
[----:B------:R1:W-:Y:S01]  /*8890*/  STL [R1+0x1d0], R5 ;  /* 0x0001d00501007387 */ /* 0x0003e20000100800 */
[----:B0-----:R-:W-:-:S03]  /*88a0*/  SEL R12, R3, R16, !P3 ;  /* 0x00000010030c7207 */ /* 0x001fc60005800000 */
[----:B------:R-:W-:Y:S01]  /*88b0*/  STL [R1+0x1cc], R13 ;  /* 0x0001cc0d01007387 */ /* 0x000fe20000100800 */
[----:B-1----:R-:W-:-:S03]  /*88c0*/  SEL R5, R3, R28, !P3 ;  /* 0x0000001c03057207 */ /* 0x002fc60005800000 */
[----:B------:R-:W4:Y:S04]  /*88d0*/  LDL.LU R28, [R1+0x188] ;  /* 0x00018800011c7983 */ /* 0x000f280000300800 */
[----:B------:R-:W-:Y:S04]  /*88e0*/  STL [R1+0x1c8], R12 ;  /* 0x0001c80c01007387 */ /* 0x000fe80000100800 */
[----:B------:R-:W4:Y:S04]  /*88f0*/  LDL.LU R22, [R1+0x184] ;  /* 0x0001840001167983 */ /* 0x000f280000300800 */
[----:B------:R0:W-:Y:S04]  /*8900*/  STL [R1+0x1c4], R5 ;  /* 0x0001c40501007387 */ /* 0x0001e80000100800 */
[----:B------:R-:W4:Y:S04]  /*8910*/  LDL.LU R15, [R1+0x208] ;  /* 0x00020800010f7983 */ /* 0x000f280000300800 */
[----:B------:R-:W4:Y:S01]  /*8920*/  LDL.LU R16, [R1+0x204] ;  /* 0x0002040001107983 */ /* 0x000f220000300800 */
[----:B0-----:R-:W-:-:S03]  /*8930*/  SEL R5, R3, R2, !P3 ;  /* 0x0000000203057207 */ /* 0x001fc60005800000 */
[----:B------:R-:W4:Y:S01]  /*8940*/  LDL.LU R2, [R1+0x200] ;  /* 0x0002000001027983 */ /* 0x000f220000300800 */
[----:B------:R-:W-:-:S03]  /*8950*/  SEL R12, R3, R23, !P3 ;  /* 0x00000017030c7207 */ /* 0x000fc60005800000 */
[----:B------:R0:W-:Y:S04]  /*8960*/  STL [R1+0x1c0], R5 ;  /* 0x0001c00501007387 */ /* 0x0001e80000100800 */
[----:B------:R-:W-:Y:S01]  /*8970*/  STL [R1+0x1bc], R12 ;  /* 0x0001bc0c01007387 */ /* 0x000fe20000100800 */
[C---:B---3--:R-:W-:Y:S02]  /*8980*/  SEL R9, R3.reuse, R9, !P3 ;  /* 0x0000000903097207 */ /* 0x048fe40005800000 */
[C---:B0-----:R-:W-:Y:S02]  /*8990*/  SEL R5, R3.reuse, R29, !P3 ;  /* 0x0000001d03057207 */ /* 0x041fe40005800000 */
[----:B------:R-:W3:Y:S04]  /*89a0*/  LDL.LU R29, [R1+0x1fc] ;  /* 0x0001fc00011d7983 */ /* 0x000ee80000300800 */
[----:B------:R0:W-:Y:S01]  /*89b0*/  STL [R1+0x1b8], R9 ;  /* 0x0001b80901007387 */ /* 0x0001e20000100800 */
[----:B------:R-:W-:-:S03]  /*89c0*/  SEL R8, R3, R8, !P3 ;  /* 0x0000000803087207 */ /* 0x000fc60005800000 */
[----:B------:R-:W3:Y:S01]  /*89d0*/  LDL.LU R13, [R1+0x1f8] ;  /* 0x0001f800010d7983 */ /* 0x000ee20000300800 */
[----:B------:R-:W-:-:S03]  /*89e0*/  SEL R0, R3, R0, !P3 ;  /* 0x0000000003007207 */ /* 0x000fc60005800000 */
[----:B------:R1:W-:Y:S01]  /*89f0*/  STL [R1+0x1b4], R5 ;  /* 0x0001b40501007387 */ /* 0x0003e20000100800 */
[----:B0-----:R-:W-:-:S03]  /*8a00*/  SEL R9, R3, R10, !P3 ;  /* 0x0000000a03097207 */ /* 0x001fc60005800000 */
[----:B------:R-:W3:Y:S04]  /*8a10*/  LDL.LU R12, [R1+0x1f4] ;  /* 0x0001f400010c7983 */ /* 0x000ee80000300800 */
[----:B-1----:R-:W3:Y:S04]  /*8a20*/  LDL.LU R5, [R1+0x1f0] ;  /* 0x0001f00001057983 */ /* 0x002ee80000300800 */
[----:B------:R0:W-:Y:S04]  /*8a30*/  STL [R1+0x1b0], R9 ;  /* 0x0001b00901007387 */ /* 0x0001e80000100800 */
[----:B------:R-:W3:Y:S04]  /*8a40*/  LDL.LU R23, [R1+0x118] ;  /* 0x0001180001177983 */ /* 0x000ee80000300800 */
[----:B------:R1:W-:Y:S04]  /*8a50*/  STL [R1+0x1ac], R8 ;  /* 0x0001ac0801007387 */ /* 0x0003e80000100800 */
[----:B0-----:R-:W3:Y:S04]  /*8a60*/  LDL.LU R9, [R1+0x114] ;  /* 0x0001140001097983 */ /* 0x001ee80000300800 */
[----:B------:R0:W-:Y:S04]  /*8a70*/  STL [R1+0x1a8], R0 ;  /* 0x0001a80001007387 */ /* 0x0001e80000100800 */
[----:B------:R-:W3:Y:S04]  /*8a80*/  LDL.LU R10, [R1+0x108] ;  /* 0x00010800010a7983 */ /* 0x000ee80000300800 */
[----:B-1----:R-:W3:Y:S04]  /*8a90*/  LDL.LU R8, [R1+0x104] ;  /* 0x0001040001087983 */ /* 0x002ee80000300800 */
[----:B0-----:R-:W3:Y:S01]  /*8aa0*/  LDL.LU R0, [R1+0x100] ;  /* 0x0001000001007983 */ /* 0x001ee20000300800 */
[----:B--2---:R-:W-:-:S05]  /*8ab0*/  SEL R24, R3, R24, !P3 ;  /* 0x0000001803187207 */ /* 0x004fca0005800000 */
[----:B------:R4:W-:Y:S02]  /*8ac0*/  STL [R1+0x1a0], R24 ;  /* 0x0001a01801007387 */ /* 0x0009e40000100800 */
[C---:B----4-:R-:W-:Y:S02]  /*8ad0*/  SEL R24, R3.reuse, R19, !P3 ;  /* 0x0000001303187207 */ /* 0x050fe40005800000 */
[C---:B------:R-:W-:Y:S02]  /*8ae0*/  SEL R19, R3.reuse, R14, !P3 ;  /* 0x0000000e03137207 */ /* 0x040fe40005800000 */
[C---:B------:R-:W-:Y:S01]  /*8af0*/  SEL R14, R3.reuse, R11, !P3 ;  /* 0x0000000b030e7207 */ /* 0x040fe20005800000 */
[----:B------:R0:W-:Y:S01]  /*8b00*/  STL [R1+0x198], R24 ;  /* 0x0001981801007387 */ /* 0x0001e20000100800 */
[----:B------:R-:W-:-:S03]  /*8b10*/  SEL R6, R3, R6, !P3 ;  /* 0x0000000603067207 */ /* 0x000fc60005800000 */
[----:B------:R-:W2:Y:S04]  /*8b20*/  LDL.LU R11, [R1+0xfc] ;  /* 0x0000fc00010b7983 */ /* 0x000ea80000300800 */
[----:B------:R1:W-:Y:S04]  /*8b30*/  STL [R1+0x194], R19 ;  /* 0x0001941301007387 */ /* 0x0003e80000100800 */
[----:B------:R4:W-:Y:S04]  /*8b40*/  STL [R1+0x190], R14 ;  /* 0x0001900e01007387 */ /* 0x0009e80000100800 */
[----:B0-----:R-:W2:Y:S04]  /*8b50*/  LDL.LU R24, [R1+0xf8] ;  /* 0x0000f80001187983 */ /* 0x001ea80000300800 */
[----:B-1----:R-:W2:Y:S01]  /*8b60*/  LDL.LU R19, [R1+0xf4] ;  /* 0x0000f40001137983 */ /* 0x002ea20000300800 */
[----:B------:R-:W-:-:S03]  /*8b70*/  SEL R28, R3, R28, !P3 ;  /* 0x0000001c031c7207 */ /* 0x000fc60005800000 */
[----:B------:R0:W-:Y:S04]  /*8b80*/  STL [R1+0x18c], R6 ;  /* 0x00018c0601007387 */ /* 0x0001e80000100800 */
[----:B----4-:R-:W4:Y:S01]  /*8b90*/  LDL.LU R14, [R1+0xf0] ;  /* 0x0000f000010e7983 */ /* 0x010f220000300800 */
[----:B------:R-:W-:-:S03]  /*8ba0*/  SEL R22, R3, R22, !P3 ;  /* 0x0000001603167207 */ /* 0x000fc60005800000 */
[----:B0-----:R-:W4:Y:S04]  /*8bb0*/  LDL.LU R6, [R1+0xec] ;  /* 0x0000ec0001067983 */ /* 0x001f280000300800 */
[----:B------:R0:W-:Y:S04]  /*8bc0*/  STL [R1+0x188], R28 ;  /* 0x0001881c01007387 */ /* 0x0001e80000100800 */
[----:B0-----:R-:W4:Y:S04]  /*8bd0*/  LDL.LU R28, [R1+0x1324] ;  /* 0x00132400011c7983 */ /* 0x001f280000300800 */
[----:B------:R0:W-:Y:S02]  /*8be0*/  STL [R1+0x184], R22 ;  /* 0x0001841601007387 */ /* 0x0001e40000100800 */
[----:B0-----:R-:W-:-:S02]  /*8bf0*/  SEL R22, R3, R15, !P3 ;  /* 0x0000000f03167207 */ /* 0x001fc40005800000 */
[----:B------:R-:W-:-:S03]  /*8c00*/  SEL R15, R3, R16, !P3 ;  /* 0x00000010030f7207 */ /* 0x000fc60005800000 */
[----:B------:R0:W-:Y:S01]  /*8c10*/  STL [R1+0x180], R22 ;  /* 0x0001801601007387 */ /* 0x0001e20000100800 */
[----:B------:R-:W-:-:S03]  /*8c20*/  SEL R2, R3, R2, !P3 ;  /* 0x0000000203027207 */ /* 0x000fc60005800000 */
[----:B0-----:R-:W4:Y:S04]  /*8c30*/  LDL.LU R22, [R1+0x44] ;  /* 0x0000440001167983 */ /* 0x001f280000300800 */
[----:B------:R0:W-:Y:S04]  /*8c40*/  STL [R1+0x17c], R15 ;  /* 0x00017c0f01007387 */ /* 0x0001e80000100800 */
[----:B0-----:R-:W4:Y:S04]  /*8c50*/  LDL.LU R15, [R1+0x40] ;  /* 0x00004000010f7983 */ /* 0x001f280000300800 */
[----:B------:R-:W4:Y:S04]  /*8c60*/  LDL.LU R16, [R1+0x38] ;  /* 0x0000380001107983 */ /* 0x000f280000300800 */
[----:B------:R0:W-:Y:S04]  /*8c70*/  STL [R1+0x178], R2 ;  /* 0x0001780201007387 */ /* 0x0001e80000100800 */
[----:B0-----:R-:W4:Y:S01]  /*8c80*/  LDL.LU R2, [R1+0x28] ;  /* 0x0000280001027983 */ /* 0x001f220000300800 */
[----:B---3--:R-:W-:-:S02]  /*8c90*/  SEL R29, R3, R29, !P3 ;  /* 0x0000001d031d7207 */ /* 0x008fc40005800000 */
[C---:B------:R-:W-:Y:S02]  /*8ca0*/  SEL R13, R3.reuse, R13, !P3 ;  /* 0x0000000d030d7207 */ /* 0x040fe40005800000 */
[C---:B------:R-:W-:Y:S01]  /*8cb0*/  SEL R12, R3.reuse, R12, !P3 ;  /* 0x0000000c030c7207 */ /* 0x040fe20005800000 */
[----:B------:R0:W-:Y:S01]  /*8cc0*/  STL [R1+0x174], R29 ;  /* 0x0001741d01007387 */ /* 0x0001e20000100800 */
[C---:B------:R-:W-:Y:S02]  /*8cd0*/  SEL R5, R3.reuse, R5, !P3 ;  /* 0x0000000503057207 */ /* 0x040fe40005800000 */
[C---:B------:R-:W-:Y:S01]  /*8ce0*/  SEL R23, R3.reuse, R23, !P3 ;  /* 0x0000001703177207 */ /* 0x040fe20005800000 */
[----:B0-----:R-:W3:Y:S04]  /*8cf0*/  LDL.LU R29, [R1+0x1320] ;  /* 0x00132000011d7983 */ /* 0x001ee80000300800 */
[----:B------:R0:W-:Y:S04]  /*8d00*/  STL [R1+0x170], R13 ;  /* 0x0001700d01007387 */ /* 0x0001e80000100800 */
[----:B0-----:R-:W3:Y:S04]  /*8d10*/  LDL.LU R13, [R1+0x8] ;  /* 0x00000800010d7983 */ /* 0x001ee80000300800 */
[----:B------:R0:W-:Y:S01]  /*8d20*/  STL [R1+0x16c], R12 ;  /* 0x00016c0c01007387 */ /* 0x0001e20000100800 */
[----:B------:R-:W-:-:S03]  /*8d30*/  SEL R8, R3, R8, !P3 ;  /* 0x0000000803087207 */ /* 0x000fc60005800000 */
[----:B0-----:R-:W3:Y:S04]  /*8d40*/  LDL.LU R12, [R1+0x4] ;  /* 0x00000400010c7983 */ /* 0x001ee80000300800 */
[----:B------:R0:W-:Y:S01]  /*8d50*/  STL [R1+0x168], R5 ;  /* 0x0001680501007387 */ /* 0x0001e20000100800 */
[----:B------:R-:W-:-:S03]  /*8d60*/  SEL R0, R3, R0, !P3 ;  /* 0x0000000003007207 */ /* 0x000fc60005800000 */
[----:B0-----:R-:W3:Y:S04]  /*8d70*/  LDL.LU R5, [R1] ;  /* 0x0000000001057983 */ /* 0x001ee80000300800 */
[----:B------:R0:W-:Y:S02]  /*8d80*/  STL [R1+0x164], R23 ;  /* 0x0001641701007387 */ /* 0x0001e40000100800 */
[C---:B0-----:R-:W-:Y:S02]  /*8d90*/  SEL R23, R3.reuse, R9, !P3 ;  /* 0x0000000903177207 */ /* 0x041fe40005800000 */
[----:B------:R-:W-:-:S03]  /*8da0*/  SEL R9, R3, R10, !P3 ;  /* 0x0000000a03097207 */ /* 0x000fc60005800000 */
[----:B------:R0:W-:Y:S04]  /*8db0*/  STL [R1+0x160], R23 ;  /* 0x0001601701007387 */ /* 0x0001e80000100800 */
[----:B------:R-:W-:Y:S04]  /*8dc0*/  STL [R1+0x15c], R9 ;  /* 0x00015c0901007387 */ /* 0x000fe80000100800 */
[----:B0-----:R-:W3:Y:S04]  /*8dd0*/  LDL.LU R23, [R1+0xe0] ;  /* 0x0000e00001177983 */ /* 0x001ee80000300800 */
[----:B------:R0:W-:Y:S04]  /*8de0*/  STL [R1+0x158], R8 ;  /* 0x0001580801007387 */ /* 0x0001e80000100800 */
[----:B------:R-:W3:Y:S04]  /*8df0*/  LDL.LU R10, [R1+0xe4] ;  /* 0x0000e400010a7983 */ /* 0x000ee80000300800 */
[----:B------:R1:W-:Y:S04]  /*8e00*/  STL [R1+0x154], R0 ;  /* 0x0001540001007387 */ /* 0x0003e80000100800 */
[----:B0-----:R-:W3:Y:S04]  /*8e10*/  LDL.LU R8, [R1+0xe8] ;  /* 0x0000e80001087983 */ /* 0x001ee80000300800 */
[----:B-1----:R-:W3:Y:S01]  /*8e20*/  LDL.LU R0, [R1+0xd4] ;  /* 0x0000d40001007983 */ /* 0x002ee20000300800 */
[----:B--2---:R-:W-:-:S03]  /*8e30*/  SEL R9, R3, R11, !P3 ;  /* 0x0000000b03097207 */ /* 0x004fc60005800000 */
[----:B------:R-:W2:Y:S04]  /*8e40*/  LDL.LU R11, [R1+0xd8] ;  /* 0x0000d800010b7983 */ /* 0x000ea80000300800 */
[----:B------:R0:W-:Y:S01]  /*8e50*/  STL [R1+0x150], R9 ;  /* 0x0001500901007387 */ /* 0x0001e20000100800 */
[C---:B------:R-:W-:Y:S02]  /*8e60*/  SEL R24, R3.reuse, R24, !P3 ;  /* 0x0000001803187207 */ /* 0x040fe40005800000 */
[----:B0-----:R-:W-:-:S03]  /*8e70*/  SEL R9, R3, R19, !P3 ;  /* 0x0000001303097207 */ /* 0x001fc60005800000 */
[----:B------:R-:W-:Y:S04]  /*8e80*/  STL [R1+0x14c], R24 ;  /* 0x00014c1801007387 */ /* 0x000fe80000100800 */
[----:B------:R0:W-:Y:S01]  /*8e90*/  STL [R1+0x148], R9 ;  /* 0x0001480901007387 */ /* 0x0001e20000100800 */
[C---:B----4-:R-:W-:Y:S02]  /*8ea0*/  SEL R14, R3.reuse, R14, !P3 ;  /* 0x0000000e030e7207 */ /* 0x050fe40005800000 */
[C---:B------:R-:W-:Y:S01]  /*8eb0*/  SEL R6, R3.reuse, R6, !P3 ;  /* 0x0000000603067207 */ /* 0x040fe20005800000 */
[----:B0-----:R-:W4:Y:S04]  /*8ec0*/  LDL.LU R9, [R1+0x78] ;  /* 0x0000780001097983 */ /* 0x001f280000300800 */
[----:B------:R0:W-:Y:S04]  /*8ed0*/  STL [R1+0x144], R14 ;  /* 0x0001440e01007387 */ /* 0x0001e80000100800 */
[----:B------:R-:W4:Y:S04]  /*8ee0*/  LDL.LU R24, [R1+0x7c] ;  /* 0x00007c0001187983 */ /* 0x000f280000300800 */
[----:B------:R1:W-:Y:S04]  /*8ef0*/  STL [R1+0x140], R6 ;  /* 0x0001400601007387 */ /* 0x0003e80000100800 */
[----:B------:R-:W4:Y:S04]  /*8f00*/  LDL.LU R19, [R1+0x9c] ;  /* 0x00009c0001137983 */ /* 0x000f280000300800 */
[----:B0-----:R-:W4:Y:S04]  /*8f10*/  LDL.LU R14, [R1+0xc8] ;  /* 0x0000c800010e7983 */ /* 0x001f280000300800 */
[----:B-1----:R-:W4:Y:S01]  /*8f20*/  LDL.LU R6, [R1+0xcc] ;  /* 0x0000cc0001067983 */ /* 0x002f220000300800 */
[----:B------:R-:W-:-:S05]  /*8f30*/  SEL R22, R3, R22, !P3 ;  /* 0x0000001603167207 */ /* 0x000fca0005800000 */
[----:B------:R0:W-:Y:S02]  /*8f40*/  STL [R1+0x138], R22 ;  /* 0x0001381601007387 */ /* 0x0001e40000100800 */
[C---:B0-----:R-:W-:Y:S02]  /*8f50*/  SEL R22, R3.reuse, R15, !P3 ;  /* 0x0000000f03167207 */ /* 0x041fe40005800000 */
[----:B------:R-:W-:-:S03]  /*8f60*/  SEL R15, R3, R16, !P3 ;  /* 0x00000010030f7207 */ /* 0x000fc60005800000 */
[----:B------:R0:W-:Y:S04]  /*8f70*/  STL [R1+0x134], R22 ;  /* 0x0001341601007387 */ /* 0x0001e80000100800 */
[----:B0-----:R-:W4:Y:S01]  /*8f80*/  LDL.LU R22, [R1+0xd0] ;  /* 0x0000d00001167983 */ /* 0x001f220000300800 */
[----:B------:R-:W-:-:S03]  /*8f90*/  SEL R2, R3, R2, !P3 ;  /* 0x0000000203027207 */ /* 0x000fc60005800000 */
[----:B------:R0:W-:Y:S04]  /*8fa0*/  STL [R1+0x130], R15 ;  /* 0x0001300f01007387 */ /* 0x0001e80000100800 */
[----:B0-----:R-:W4:Y:S04]  /*8fb0*/  LDL.LU R15, [R1+0x1e8] ;  /* 0x0001e800010f7983 */ /* 0x001f280000300800 */
[----:B------:R0:W-:Y:S04]  /*8fc0*/  STL [R1+0x12c], R2 ;  /* 0x00012c0201007387 */ /* 0x0001e80000100800 */
[----:B------:R-:W4:Y:S04]  /*8fd0*/  LDL.LU R16, [R1+0x1ec] ;  /* 0x0001ec0001107983 */ /* 0x000f280000300800 */
[----:B0-----:R-:W4:Y:S01]  /*8fe0*/  LDL.LU R2, [R1+0xb8] ;  /* 0x0000b80001027983 */ /* 0x001f220000300800 */
[----:B---3--:R-:W-:-:S05]  /*8ff0*/  SEL R13, R3, R13, !P3 ;  /* 0x0000000d030d7207 */ /* 0x008fca0005800000 */
[----:B------:R0:W-:Y:S01]  /*9000*/  STL [R1+0x128], R13 ;  /* 0x0001280d01007387 */ /* 0x0001e20000100800 */
[C---:B------:R-:W-:Y:S02]  /*9010*/  SEL R12, R3.reuse, R12, !P3 ;  /* 0x0000000c030c7207 */ /* 0x040fe40005800000 */
[----:B0-----:R-:W-:-:S03]  /*9020*/  SEL R13, R3, R29, !P3 ;  /* 0x0000001d030d7207 */ /* 0x001fc60005800000 */
[----:B------:R0:W-:Y:S01]  /*9030*/  STL [R1+0x124], R12 ;  /* 0x0001240c01007387 */ /* 0x0001e20000100800 */
[C---:B------:R-:W-:Y:S02]  /*9040*/  SEL R5, R3.reuse, R5, !P3 ;  /* 0x0000000503057207 */ /* 0x040fe40005800000 */
[----:B0-----:R-:W-:-:S03]  /*9050*/  SEL R12, R3, R28, !P3 ;  /* 0x0000001c030c7207 */ /* 0x001fc60005800000 */
[----:B------:R0:W-:Y:S04]  /*9060*/  STL [R1+0x120], R5 ;  /* 0x0001200501007387 */ /* 0x0001e80000100800 */
[----:B------:R1:W-:Y:S01]  /*9070*/  STL [R1+0x11c], R13 ;  /* 0x00011c0d01007387 */ /* 0x0003e20000100800 */
[----:B0-----:R-:W-:-:S03]  /*9080*/  SEL R5, R3, R27, !P3 ;  /* 0x0000001b03057207 */ /* 0x001fc60005800000 */
[----:B------:R0:W-:Y:S01]  /*9090*/  STL [R1+0x118], R12 ;  /* 0x0001180c01007387 */ /* 0x0001e20000100800 */
[----:B-1----:R-:W-:-:S03]  /*90a0*/  SEL R13, R3, R21, !P3 ;  /* 0x00000015030d7207 */ /* 0x002fc60005800000 */
[----:B------:R1:W-:Y:S01]  /*90b0*/  STL [R1+0x114], R5 ;  /* 0x0001140501007387 */ /* 0x0003e20000100800 */
[----:B0-----:R-:W-:-:S03]  /*90c0*/  SEL R12, R3, R18, !P3 ;  /* 0x00000012030c7207 */ /* 0x001fc60005800000 */
[----:B------:R-:W-:Y:S01]  /*90d0*/  STL [R1+0x108], R13 ;  /* 0x0001080d01007387 */ /* 0x000fe20000100800 */
[----:B-1----:R-:W-:-:S03]  /*90e0*/  SEL R5, R3, R23, !P3 ;  /* 0x0000001703057207 */ /* 0x002fc60005800000 */
[----:B------:R-:W-:Y:S01]  /*90f0*/  STL [R1+0x104], R12 ;  /* 0x0001040c01007387 */ /* 0x000fe20000100800 */
[----:B------:R-:W-:-:S03]  /*9100*/  SEL R10, R3, R10, !P3 ;  /* 0x0000000a030a7207 */ /* 0x000fc60005800000 */
[----:B------:R0:W-:Y:S04]  /*9110*/  STL [R1+0x100], R5 ;  /* 0x0001000501007387 */ /* 0x0001e80000100800 */
[----:B------:R1:W-:Y:S01]  /*9120*/  STL [R1+0xfc], R10 ;  /* 0x0000fc0a01007387 */ /* 0x0003e20000100800 */
[----:B------:R-:W-:-:S03]  /*9130*/  SEL R8, R3, R8, !P3 ;  /* 0x0000000803087207 */ /* 0x000fc60005800000 */
[----:B------:R-:W3:Y:S01]  /*9140*/  LDL.LU R27, [R1+0xc0] ;  /* 0x0000c000011b7983 */ /* 0x000ee20000300800 */
[----:B0-----:R-:W-:-:S03]  /*9150*/  SEL R5, R3, R0, !P3 ;  /* 0x0000000003057207 */ /* 0x001fc60005800000 */
[----:B------:R0:W-:Y:S04]  /*9160*/  STL [R1+0xf8], R8 ;  /* 0x0000f80801007387 */ /* 0x0001e80000100800 */
[----:B------:R-:W-:Y:S04]  /*9170*/  STL [R1+0xf4], R5 ;  /* 0x0000f40501007387 */ /* 0x000fe80000100800 */
[----:B-1----:R-:W3:Y:S04]  /*9180*/  LDL.LU R10, [R1+0xb0] ;  /* 0x0000b000010a7983 */ /* 0x002ee80000300800 */
[----:B0-----:R-:W3:Y:S01]  /*9190*/  LDL.LU R8, [R1+0xac] ;  /* 0x0000ac0001087983 */ /* 0x001ee20000300800 */
[----:B--2---:R-:W-:-:S05]  /*91a0*/  SEL R0, R3, R11, !P3 ;  /* 0x0000000b03007207 */ /* 0x004fca0005800000 */
[----:B------:R0:W-:Y:S04]  /*91b0*/  STL [R1+0xf0], R0 ;  /* 0x0000f00001007387 */ /* 0x0001e80000100800 */
[----:B0-----:R-:W2:Y:S04]  /*91c0*/  LDL.LU R0, [R1+0xa8] ;  /* 0x0000a80001007983 */ /* 0x001ea80000300800 */
[----:B------:R-:W2:Y:S01]  /*91d0*/  LDL.LU R11, [R1+0xa4] ;  /* 0x0000a400010b7983 */ /* 0x000ea20000300800 */
[----:B----4-:R-:W-:-:S05]  /*91e0*/  SEL R9, R3, R9, !P3 ;  /* 0x0000000903097207 */ /* 0x010fca0005800000 */
[----:B------:R0:W-:Y:S01]  /*91f0*/  STL [R1+0xec], R9 ;  /* 0x0000ec0901007387 */ /* 0x0001e20000100800 */
[----:B------:R-:W-:-:S05]  /*9200*/  SEL R12, R3, R24, !P3 ;  /* 0x00000018030c7207 */ /* 0x000fca0005800000 */
[----:B------:R-:W-:Y:S01]  /*9210*/  STL [R1+0xe8], R12 ;  /* 0x0000e80c01007387 */ /* 0x000fe20000100800 */
[----:B------:R-:W-:-:S03]  /*9220*/  SEL R5, R3, R19, !P3 ;  /* 0x0000001303057207 */ /* 0x000fc60005800000 */
[----:B------:R-:W4:Y:S01]  /*9230*/  LDL.LU R29, [R1+0xa0] ;  /* 0x0000a000011d7983 */ /* 0x000f220000300800 */
[----:B0-----:R-:W-:-:S03]  /*9240*/  SEL R9, R3, R14, !P3 ;  /* 0x0000000e03097207 */ /* 0x001fc60005800000 */
[----:B------:R0:W-:Y:S04]  /*9250*/  STL [R1+0xe4], R5 ;  /* 0x0000e40501007387 */ /* 0x0001e80000100800 */
[----:B------:R-:W-:Y:S04]  /*9260*/  STL [R1+0xe0], R9 ;  /* 0x0000e00901007387 */ /* 0x000fe80000100800 */
[----:B------:R-:W4:Y:S01]  /*9270*/  LDL.LU R13, [R1+0x90] ;  /* 0x00009000010d7983 */ /* 0x000f220000300800 */
[----:B0-----:R-:W-:-:S03]  /*9280*/  SEL R5, R3, R6, !P3 ;  /* 0x0000000603057207 */ /* 0x001fc60005800000 */
[----:B------:R-:W4:Y:S04]  /*9290*/  LDL.LU R12, [R1+0x94] ;  /* 0x00009400010c7983 */ /* 0x000f280000300800 */
[----:B------:R0:W-:Y:S04]  /*92a0*/  STL [R1+0xd8], R5 ;  /* 0x0000d80501007387 */ /* 0x0001e80000100800 */
[----:B0-----:R-:W4:Y:S01]  /*92b0*/  LDL.LU R5, [R1+0x98] ;  /* 0x0000980001057983 */ /* 0x001f220000300800 */
[----:B------:R-:W-:-:S05]  /*92c0*/  SEL R14, R3, R22, !P3 ;  /* 0x00000016030e7207 */ /* 0x000fca0005800000 */
[----:B------:R-:W-:Y:S01]  /*92d0*/  STL [R1+0xd4], R14 ;  /* 0x0000d40e01007387 */ /* 0x000fe20000100800 */
[----:B------:R-:W-:-:S05]  /*92e0*/  SEL R9, R3, R15, !P3 ;  /* 0x0000000f03097207 */ /* 0x000fca0005800000 */
[----:B------:R0:W-:Y:S01]  /*92f0*/  STL [R1+0xd0], R9 ;  /* 0x0000d00901007387 */ /* 0x0001e20000100800 */
[----:B------:R-:W-:-:S03]  /*9300*/  SEL R6, R3, R16, !P3 ;  /* 0x0000001003067207 */ /* 0x000fc60005800000 */
[----:B------:R-:W4:Y:S01]  /*9310*/  LDL.LU R23, [R1+0x19c] ;  /* 0x00019c0001177983 */ /* 0x000f220000300800 */
[----:B------:R-:W-:-:S03]  /*9320*/  SEL R2, R3, R2, !P3 ;  /* 0x0000000203027207 */ /* 0x000fc60005800000 */
[----:B------:R1:W-:Y:S04]  /*9330*/  STL [R1+0xcc], R6 ;  /* 0x0000cc0601007387 */ /* 0x0003e80000100800 */
[----:B0-----:R-:W4:Y:S04]  /*9340*/  LDL.LU R9, [R1+0x1a4] ;  /* 0x0001a40001097983 */ /* 0x001f280000300800 */
[----:B------:R0:W-:Y:S04]  /*9350*/  STL [R1+0xc8], R2 ;  /* 0x0000c80201007387 */ /* 0x0001e80000100800 */
[----:B------:R-:W4:Y:S04]  /*9360*/  LDL.LU R24, [R1+0x8c] ;  /* 0x00008c0001187983 */ /* 0x000f280000300800 */
[----:B------:R-:W4:Y:S04]  /*9370*/  LDL.LU R19, [R1+0x88] ;  /* 0x0000880001137983 */ /* 0x000f280000300800 */
[----:B------:R-:W4:Y:S04]  /*9380*/  LDL.LU R14, [R1+0x84] ;  /* 0x00008400010e7983 */ /* 0x000f280000300800 */
[----:B-1----:R-:W4:Y:S04]  /*9390*/  LDL.LU R6, [R1+0x80] ;  /* 0x0000800001067983 */ /* 0x002f280000300800 */
[----:B------:R-:W4:Y:S04]  /*93a0*/  LDL.LU R22, [R1+0x74] ;  /* 0x0000740001167983 */ /* 0x000f280000300800 */
[----:B------:R-:W4:Y:S04]  /*93b0*/  LDL.LU R15, [R1+0x70] ;  /* 0x00007000010f7983 */ /* 0x000f280000300800 */
[----:B------:R-:W4:Y:S04]  /*93c0*/  LDL.LU R16, [R1+0x6c] ;  /* 0x00006c0001107983 */ /* 0x000f280000300800 */
[----:B0-----:R-:W4:Y:S04]  /*93d0*/  LDL.LU R2, [R1+0x68] ;  /* 0x0000680001027983 */ /* 0x001f280000300800 */
[----:B------:R-:W4:Y:S04]  /*93e0*/  LDL.LU R21, [R1+0x64] ;  /* 0x0000640001157983 */ /* 0x000f280000300800 */
[----:B------:R-:W4:Y:S01]  /*93f0*/  LDL.LU R28, [R1+0x60] ;  /* 0x00006000011c7983 */ /* 0x000f220000300800 */
[----:B---3--:R-:W-:-:S03]  /*9400*/  SEL R18, R3, R27, !P3 ;  /* 0x0000001b03127207 */ /* 0x008fc60005800000 */
[----:B------:R-:W3:Y:S04]  /*9410*/  LDL.LU R27, [R1+0x5c] ;  /* 0x00005c00011b7983 */ /* 0x000ee80000300800 */
[----:B------:R0:W-:Y:S02]  /*9420*/  STL [R1+0xc0], R18 ;  /* 0x0000c01201007387 */ /* 0x0001e40000100800 */
[C---:B0-----:R-:W-:Y:S02]  /*9430*/  SEL R18, R3.reuse, R10, !P3 ;  /* 0x0000000a03127207 */ /* 0x041fe40005800000 */
[----:B------:R-:W-:-:S03]  /*9440*/  SEL R10, R3, R8, !P3 ;  /* 0x00000008030a7207 */ /* 0x000fc60005800000 */
[----:B------:R-:W-:Y:S04]  /*9450*/  STL [R1+0xb8], R18 ;  /* 0x0000b81201007387 */ /* 0x000fe80000100800 */
[----:B------:R0:W-:Y:S04]  /*9460*/  STL [R1+0xb0], R10 ;  /* 0x0000b00a01007387 */ /* 0x0001e80000100800 */
[----:B0-----:R-:W3:Y:S01]  /*9470*/  LDL.LU R10, [R1+0x58] ;  /* 0x00005800010a7983 */ /* 0x001ee20000300800 */
[C---:B--2---:R-:W-:Y:S02]  /*9480*/  SEL R8, R3.reuse, R0, !P3 ;  /* 0x0000000003087207 */ /* 0x044fe40005800000 */
[----:B------:R-:W-:-:S03]  /*9490*/  SEL R0, R3, R11, !P3 ;  /* 0x0000000b03007207 */ /* 0x000fc60005800000 */
[----:B------:R0:W-:Y:S04]  /*94a0*/  STL [R1+0xac], R8 ;  /* 0x0000ac0801007387 */ /* 0x0001e80000100800 */
[----:B0-----:R-:W2:Y:S04]  /*94b0*/  LDL.LU R8, [R1+0x4c] ;  /* 0x00004c0001087983 */ /* 0x001ea80000300800 */
[----:B------:R0:W-:Y:S04]  /*94c0*/  STL [R1+0xa8], R0 ;  /* 0x0000a80001007387 */ /* 0x0001e80000100800 */
[----:B0-----:R-:W2:Y:S01]  /*94d0*/  LDL.LU R0, [R1+0x54] ;  /* 0x0000540001007983 */ /* 0x001ea20000300800 */
[----:B----4-:R-:W-:-:S03]  /*94e0*/  SEL R29, R3, R29, !P3 ;  /* 0x0000001d031d7207 */ /* 0x010fc60005800000 */
[----:B------:R-:W4:Y:S04]  /*94f0*/  LDL.LU R11, [R1+0x50] ;  /* 0x00005000010b7983 */ /* 0x000f280000300800 */
[----:B------:R-:W4:Y:S01]  /*9500*/  LDL.LU R18, [R1+0x10c] ;  /* 0x00010c0001127983 */ /* 0x000f220000300800 */
[----:B------:R-:W-:-:S03]  /*9510*/  SEL R13, R3, R13, !P3 ;  /* 0x0000000d030d7207 */ /* 0x000fc60005800000 */
[----:B------:R0:W-:Y:S01]  /*9520*/  STL [R1+0xa4], R29 ;  /* 0x0000a41d01007387 */ /* 0x0001e20000100800 */
[----:B------:R-:W-:-:S03]  /*9530*/  SEL R12, R3, R12, !P3 ;  /* 0x0000000c030c7207 */ /* 0x000fc60005800000 */
[----:B------:R1:W-:Y:S04]  /*9540*/  STL [R1+0xa0], R13 ;  /* 0x0000a00d01007387 */ /* 0x0003e80000100800 */
[----:B0-----:R-:W4:Y:S04]  /*9550*/  LDL.LU R29, [R1+0xb4] ;  /* 0x0000b400011d7983 */ /* 0x001f280000300800 */
[----:B------:R0:W-:Y:S01]  /*9560*/  STL [R1+0x9c], R12 ;  /* 0x00009c0c01007387 */ /* 0x0001e20000100800 */
[----:B------:R-:W-:-:S03]  /*9570*/  SEL R5, R3, R5, !P3 ;  /* 0x0000000503057207 */ /* 0x000fc60005800000 */
[----:B-1----:R-:W4:Y:S04]  /*9580*/  LDL.LU R13, [R1+0xbc] ;  /* 0x0000bc00010d7983 */ /* 0x002f280000300800 */
[----:B------:R1:W-:Y:S04]  /*9590*/  STL [R1+0x98], R5 ;  /* 0x0000980501007387 */ /* 0x0003e80000100800 */
[----:B0-----:R-:W4:Y:S04]  /*95a0*/  LDL.LU R12, [R1+0xdc] ;  /* 0x0000dc00010c7983 */ /* 0x001f280000300800 */
[----:B-1----:R-:W4:Y:S01]  /*95b0*/  LDL.LU R5, [R1+0xc4] ;  /* 0x0000c40001057983 */ /* 0x002f220000300800 */
[----:B------:R-:W-:-:S05]  /*95c0*/  SEL R23, R3, R23, !P3 ;  /* 0x0000001703177207 */ /* 0x000fca0005800000 */
[----:B------:R0:W-:Y:S01]  /*95d0*/  STL [R1+0x94], R23 ;  /* 0x0000941701007387 */ /* 0x0001e20000100800 */
[----:B------:R-:W-:-:S03]  /*95e0*/  SEL R9, R3, R9, !P3 ;  /* 0x0000000903097207 */ /* 0x000fc60005800000 */
[----:B0-----:R-:W4:Y:S01]  /*95f0*/  LDL.LU R23, [R1+0x131c] ;  /* 0x00131c0001177983 */ /* 0x001f220000300800 */
[----:B------:R-:W-:-:S03]  /*9600*/  SEL R24, R3, R24, !P3 ;  /* 0x0000001803187207 */ /* 0x000fc60005800000 */
[----:B------:R0:W-:Y:S01]  /*9610*/  STL [R1+0x90], R9 ;  /* 0x0000900901007387 */ /* 0x0001e20000100800 */
[C---:B------:R-:W-:Y:S02]  /*9620*/  SEL R19, R3.reuse, R19, !P3 ;  /* 0x0000001303137207 */ /* 0x040fe40005800000 */
[C---:B------:R-:W-:Y:S01]  /*9630*/  SEL R14, R3.reuse, R14, !P3 ;  /* 0x0000000e030e7207 */ /* 0x040fe20005800000 */
[----:B0-----:R-:W4:Y:S01]  /*9640*/  LDL.LU R9, [R1+0x1318] ;  /* 0x0013180001097983 */ /* 0x001f220000300800 */
[----:B------:R-:W-:-:S03]  /*9650*/  SEL R6, R3, R6, !P3 ;  /* 0x0000000603067207 */ /* 0x000fc60005800000 */
[----:B------:R0:W-:Y:S01]  /*9660*/  STL [R1+0x8c], R24 ;  /* 0x00008c1801007387 */ /* 0x0001e20000100800 */
[C---:B------:R-:W-:Y:S02]  /*9670*/  SEL R22, R3.reuse, R22, !P3 ;  /* 0x0000001603167207 */ /* 0x040fe40005800000 */
[C---:B------:R-:W-:Y:S01]  /*9680*/  SEL R15, R3.reuse, R15, !P3 ;  /* 0x0000000f030f7207 */ /* 0x040fe20005800000 */
[----:B0-----:R-:W4:Y:S04]  /*9690*/  LDL.LU R24, [R1+0x1314] ;  /* 0x0013140001187983 */ /* 0x001f280000300800 */
[----:B------:R0:W-:Y:S01]  /*96a0*/  STL [R1+0x88], R19 ;  /* 0x0000881301007387 */ /* 0x0001e20000100800 */
[C---:B------:R-:W-:Y:S02]  /*96b0*/  SEL R16, R3.reuse, R16, !P3 ;  /* 0x0000001003107207 */ /* 0x040fe40005800000 */
[C---:B------:R-:W-:Y:S01]  /*96c0*/  SEL R2, R3.reuse, R2, !P3 ;  /* 0x0000000203027207 */ /* 0x040fe20005800000 */
[----:B0-----:R-:W4:Y:S04]  /*96d0*/  LDL.LU R19, [R1+0x1310] ;  /* 0x0013100001137983 */ /* 0x001f280000300800 */
[----:B------:R0:W-:Y:S04]  /*96e0*/  STL [R1+0x84], R14 ;  /* 0x0000840e01007387 */ /* 0x0001e80000100800 */
        /* <DEDUP_REMOVED lines=10> */
[----:B0-----:R-:W4:Y:S01]  /*9790*/  LDL.LU R2, [R1+0x12f8] ;  /* 0x0012f80001027983 */ /* 0x001f220000300800 */
[----:B------:R-:W-:-:S05]  /*97a0*/  SEL R21, R3, R21, !P3 ;  /* 0x0000001503157207 */ /* 0x000fca0005800000 */
[----:B------:R0:W-:Y:S02]  /*97b0*/  STL [R1+0x6c], R21 ;  /* 0x00006c1501007387 */ /* 0x0001e40000100800 */
[C---:B0-----:R-:W-:Y:S02]  /*97c0*/  SEL R21, R3.reuse, R28, !P3 ;  /* 0x0000001c03157207 */ /* 0x041fe40005800000 */
[----:B------:R-:W4:Y:S04]  /*97d0*/  LDL.LU R28, [R1+0x14] ;  /* 0x00001400011c7983 */ /* 0x000f280000300800 */
[----:B------:R0:W-:Y:S01]  /*97e0*/  STL [R1+0x68], R21 ;  /* 0x0000681501007387 */ /* 0x0001e20000100800 */
[C---:B---3--:R-:W-:Y:S02]  /*97f0*/  SEL R10, R3.reuse, R10, !P3 ;  /* 0x0000000a030a7207 */ /* 0x048fe40005800000 */
[----:B0-----:R-:W-:-:S02]  /*9800*/  SEL R21, R3, R27, !P3 ;  /* 0x0000001b03157207 */ /* 0x001fc40005800000 */
[----:B------:R-:W3:Y:S04]  /*9810*/  LDL.LU R27, [R1+0x1c] ;  /* 0x00001c00011b7983 */ /* 0x000ee80000300800 */
[----:B------:R0:W-:Y:S01]  /*9820*/  STL [R1+0x64], R21 ;  /* 0x0000641501007387 */ /* 0x0001e20000100800 */
[C---:B--2---:R-:W-:Y:S02]  /*9830*/  SEL R8, R3.reuse, R8, !P3 ;  /* 0x0000000803087207 */ /* 0x044fe40005800000 */
[C---:B------:R-:W-:Y:S02]  /*9840*/  SEL R0, R3.reuse, R0, !P3 ;  /* 0x0000000003007207 */ /* 0x040fe40005800000 */
[C---:B----4-:R-:W-:Y:S02]  /*9850*/  SEL R11, R3.reuse, R11, !P3 ;  /* 0x0000000b030b7207 */ /* 0x050fe40005800000 */
[----:B0-----:R-:W-:-:S02]  /*9860*/  SEL R21, R3, R2, !P3 ;  /* 0x0000000203157207 */ /* 0x001fc40005800000 */
[----:B------:R-:W2:Y:S04]  /*9870*/  LDL.LU R2, [R1+0x110] ;  /* 0x0001100001027983 */ /* 0x000ea80000300800 */
[----:B------:R0:W-:Y:S04]  /*9880*/  STL [R1+0x60], R21 ;  /* 0x0000601501007387 */ /* 0x0001e80000100800 */
[----:B0-----:R-:W4:Y:S04]  /*9890*/  LDL.LU R21, [R1+0x20] ;  /* 0x0000200001157983 */ /* 0x001f280000300800 */
[----:B------:R0:W-:Y:S04]  /*98a0*/  STL [R1+0x5c], R10 ;  /* 0x00005c0a01007387 */ /* 0x0001e80000100800 */
[----:B0-----:R-:W3:Y:S04]  /*98b0*/  LDL.LU R10, [R1+0x12f4] ;  /* 0x0012f400010a7983 */ /* 0x001ee80000300800 */
[----:B------:R0:W-:Y:S04]  /*98c0*/  STL [R1+0x58], R8 ;  /* 0x0000580801007387 */ /* 0x0001e80000100800 */
[----:B0-----:R-:W4:Y:S04]  /*98d0*/  LDL.LU R8, [R1+0x12f0] ;  /* 0x0012f00001087983 */ /* 0x001f280000300800 */
[----:B------:R0:W-:Y:S04]  /*98e0*/  STL [R1+0x54], R0 ;  /* 0x0000540001007387 */ /* 0x0001e80000100800 */
[----:B0-----:R-:W3:Y:S04]  /*98f0*/  LDL.LU R0, [R1+0x12ec] ;  /* 0x0012ec0001007983 */ /* 0x001ee80000300800 */
[----:B------:R0:W-:Y:S04]  /*9900*/  STL [R1+0x50], R11 ;  /* 0x0000500b01007387 */ /* 0x0001e80000100800 */
[----:B0-----:R-:W4:Y:S01]  /*9910*/  LDL.LU R11, [R1+0x12e8] ;  /* 0x0012e800010b7983 */ /* 0x001f220000300800 */
[----:B------:R-:W-:-:S02]  /*9920*/  SEL R18, R3, R18, !P3 ;  /* 0x0000001203127207 */ /* 0x000fc40005800000 */
[C---:B------:R-:W-:Y:S02]  /*9930*/  SEL R29, R3.reuse, R29, !P3 ;  /* 0x0000001d031d7207 */ /* 0x040fe40005800000 */
[C---:B------:R-:W-:Y:S02]  /*9940*/  SEL R5, R3.reuse, R5, !P3 ;  /* 0x0000000503057207 */ /* 0x040fe40005800000 */
[----:B--2---:R-:W-:-:S05]  /*9950*/  SEL R2, R3, R2, !P3 ;  /* 0x0000000203027207 */ /* 0x004fca0005800000 */
[----:B------:R0:W-:Y:S04]  /*9960*/  STL [R1+0x4c], R2 ;  /* 0x00004c0201007387 */ /* 0x0001e80000100800 */
[----:B0-----:R-:W2:Y:S04]  /*9970*/  LDL.LU R2, [R1+0x2c] ;  /* 0x00002c0001027983 */ /* 0x001ea80000300800 */
[----:B------:R0:W-:Y:S04]  /*9980*/  STL [R1+0x44], R18 ;  /* 0x0000441201007387 */ /* 0x0001e80000100800 */
[----:B0-----:R-:W2:Y:S01]  /*9990*/  LDL.LU R18, [R1+0x18] ;  /* 0x0000180001127983 */ /* 0x001ea20000300800 */
[----:B----4-:R-:W-:-:S05]  /*99a0*/  SEL R11, R3, R11, !P3 ;  /* 0x0000000b030b7207 */ /* 0x010fca0005800000 */
[----:B------:R0:W-:Y:S04]  /*99b0*/  STL [R1+0x40], R11 ;  /* 0x0000400b01007387 */ /* 0x0001e80000100800 */
[----:B0-----:R-:W4:Y:S04]  /*99c0*/  LDL.LU R11, [R1+0x48] ;  /* 0x00004800010b7983 */ /* 0x001f280000300800 */
[----:B------:R0:W-:Y:S02]  /*99d0*/  STL [R1+0x38], R29 ;  /* 0x0000381d01007387 */ /* 0x0001e40000100800 */
[----:B0-----:R-:W-:-:S02]  /*99e0*/  SEL R29, R3, R13, !P3 ;  /* 0x0000000d031d7207 */ /* 0x001fc40005800000 */
[C---:B------:R-:W-:Y:S02]  /*99f0*/  SEL R13, R3.reuse, R12, !P3 ;  /* 0x0000000c030d7207 */ /* 0x040fe40005800000 */
[C---:B---3--:R-:W-:Y:S01]  /*9a00*/  SEL R12, R3.reuse, R0, !P3 ;  /* 0x00000000030c7207 */ /* 0x048fe20005800000 */
[----:B------:R-:W-:Y:S04]  /*9a10*/  STL [R1+0x30], R29 ;  /* 0x0000301d01007387 */ /* 0x000fe80000100800 */
[----:B------:R0:W-:Y:S04]  /*9a20*/  STL [R1+0x28], R13 ;  /* 0x0000280d01007387 */ /* 0x0001e80000100800 */
[----:B------:R-:W3:Y:S04]  /*9a30*/  LDL.LU R0, [R1+0x24] ;  /* 0x0000240001007983 */ /* 0x000ee80000300800 */
[----:B------:R-:W-:Y:S01]  /*9a40*/  STL [R1+0xc], R5 ;  /* 0x00000c0501007387 */ /* 0x000fe20000100800 */
[----:B0-----:R-:W-:-:S03]  /*9a50*/  SEL R13, R3, R8, !P3 ;  /* 0x00000008030d7207 */ /* 0x001fc60005800000 */
[----:B------:R0:W-:Y:S04]  /*9a60*/  STL [R1+0x1260], R12 ;  /* 0x0012600c01007387 */ /* 0x0001e80000100800 */
[----:B0-----:R-:W3:Y:S04]  /*9a70*/  LDL.LU R12, [R1+0x10] ;  /* 0x00001000010c7983 */ /* 0x001ee80000300800 */
[----:B------:R-:W3:Y:S04]  /*9a80*/  LDL.LU R8, [R1+0x34] ;  /* 0x0000340001087983 */ /* 0x000ee80000300800 */
[----:B------:R0:W-:Y:S04]  /*9a90*/  STL [R1+0x1264], R13 ;  /* 0x0012640d01007387 */ /* 0x0001e80000100800 */
[----:B0-----:R-:W3:Y:S01]  /*9aa0*/  LDL.LU R13, [R1+0x3c] ;  /* 0x00003c00010d7983 */ /* 0x001ee20000300800 */
[----:B------:R-:W-:-:S02]  /*9ab0*/  SEL R5, R3, R10, !P3 ;  /* 0x0000000a03057207 */ /* 0x000fc40005800000 */
[C---:B------:R-:W-:Y:S02]  /*9ac0*/  SEL R29, R3.reuse, R16, !P3 ;  /* 0x00000010031d7207 */ /* 0x040fe40005800000 */
[C---:B------:R-:W-:Y:S02]  /*9ad0*/  SEL R28, R3.reuse, R28, !P3 ;  /* 0x0000001c031c7207 */ /* 0x040fe40005800000 */
[C---:B------:R-:W-:Y:S01]  /*9ae0*/  SEL R27, R3.reuse, R27, !P3 ;  /* 0x0000001b031b7207 */ /* 0x040fe20005800000 */
[----:B------:R-:W-:Y:S01]  /*9af0*/  STL [R1+0x1268], R5 ;  /* 0x0012680501007387 */ /* 0x000fe20000100800 */
[----:B------:R-:W-:-:S03]  /*9b00*/  SEL R21, R3, R21, !P3 ;  /* 0x0000001503157207 */ /* 0x000fc60005800000 */
[----:B------:R-:W-:Y:S04]  /*9b10*/  STL [R1+0x126c], R29 ;  /* 0x00126c1d01007387 */ /* 0x000fe80000100800 */
[----:B------:R-:W-:Y:S04]  /*9b20*/  STL [R1+0x1270], R28 ;  /* 0x0012701c01007387 */ /* 0x000fe80000100800 */
[----:B------:R-:W-:Y:S04]  /*9b30*/  STL [R1+0x1274], R27 ;  /* 0x0012741b01007387 */ /* 0x000fe80000100800 */
[----:B------:R0:W-:Y:S01]  /*9b40*/  STL [R1+0x1278], R21 ;  /* 0x0012781501007387 */ /* 0x0001e20000100800 */
[----:B--2---:R-:W-:-:S02]  /*9b50*/  SEL R2, R3, R2, !P3 ;  /* 0x0000000203027207 */ /* 0x004fc40005800000 */
[C---:B------:R-:W-:Y:S02]  /*9b60*/  SEL R18, R3.reuse, R18, !P3 ;  /* 0x0000001203127207 */ /* 0x040fe40005800000 */
[C---:B----4-:R-:W-:Y:S02]  /*9b70*/  SEL R11, R3.reuse, R11, !P3 ;  /* 0x0000000b030b7207 */ /* 0x050fe40005800000 */
[----:B---3--:R-:W-:-:S05]  /*9b80*/  SEL R0, R3, R0, !P3 ;  /* 0x0000000003007207 */ /* 0x008fca0005800000 */
[----:B------:R-:W-:Y:S04]  /*9b90*/  STL [R1+0x127c], R0 ;  /* 0x00127c0001007387 */ /* 0x000fe80000100800 */
[----:B------:R-:W-:Y:S01]  /*9ba0*/  STL [R1+0x1280], R11 ;  /* 0x0012800b01007387 */ /* 0x000fe20000100800 */
[----:B------:R-:W-:-:S05]  /*9bb0*/  SEL R8, R3, R8, !P3 ;  /* 0x0000000803087207 */ /* 0x000fca0005800000 */
[----:B------:R-:W-:Y:S01]  /*9bc0*/  STL [R1+0x1284], R8 ;  /* 0x0012840801007387 */ /* 0x000fe20000100800 */
[----:B------:R-:W-:-:S05]  /*9bd0*/  SEL R16, R3, R13, !P3 ;  /* 0x0000000d03107207 */ /* 0x000fca0005800000 */
[----:B------:R-:W-:Y:S04]  /*9be0*/  STL [R1+0x1288], R16 ;  /* 0x0012881001007387 */ /* 0x000fe80000100800 */
[----:B------:R1:W-:Y:S04]  /*9bf0*/  STL [R1+0x128c], R2 ;  /* 0x00128c0201007387 */ /* 0x0003e80000100800 */
[----:B------:R-:W-:Y:S04]  /*9c00*/  STL [R1+0x1290], R18 ;  /* 0x0012901201007387 */ /* 0x000fe80000100800 */
[----:B0-----:R-:W2:Y:S04]  /*9c10*/  LDL.LU R21, [R1+0x1e4] ;  /* 0x0001e40001157983 */ /* 0x001ea80000300800 */
[----:B------:R-:W1:Y:S04]  /*9c20*/  LDL.LU R27, [R1+0x1e0] ;  /* 0x0001e000011b7983 */ /* 0x000e680000300800 */
[----:B------:R-:W3:Y:S04]  /*9c30*/  LDL.LU R28, [R1+0x1dc] ;  /* 0x0001dc00011c7983 */ /* 0x000ee80000300800 */
[----:B------:R-:W4:Y:S04]  /*9c40*/  LDL.LU R29, [R1+0x1d8] ;  /* 0x0001d800011d7983 */ /* 0x000f280000300800 */
[----:B------:R-:W4:Y:S01]  /*9c50*/  LDL.LU R5, [R1+0x1d4] ;  /* 0x0001d40001057983 */ /* 0x000f220000300800 */
[----:B------:R-:W-:-:S02]  /*9c60*/  SEL R10, R3, R12, !P3 ;  /* 0x0000000c030a7207 */ /* 0x000fc40005800000 */
[C---:B------:R-:W-:Y:S01]  /*9c70*/  SEL R15, R3.reuse, R15, !P3 ;  /* 0x0000000f030f7207 */ /* 0x040fe20005800000 */
[----:B------:R-:W4:Y:S01]  /*9c80*/  LDL.LU R13, [R1+0x1d0] ;  /* 0x0001d000010d7983 */ /* 0x000f220000300800 */
[C---:B------:R-:W-:Y:S02]  /*9c90*/  SEL R22, R3.reuse, R22, !P3 ;  /* 0x0000001603167207 */ /* 0x040fe40005800000 */
[C---:B------:R-:W-:Y:S01]  /*9ca0*/  SEL R6, R3.reuse, R6, !P3 ;  /* 0x0000000603067207 */ /* 0x040fe20005800000 */
[----:B------:R-:W4:Y:S01]  /*9cb0*/  LDL.LU R12, [R1+0x1cc] ;  /* 0x0001cc00010c7983 */ /* 0x000f220000300800 */
[C---:B------:R-:W-:Y:S01]  /*9cc0*/  SEL R14, R3.reuse, R14, !P3 ;  /* 0x0000000e030e7207 */ /* 0x040fe20005800000 */
[----:B------:R-:W-:Y:S01]  /*9cd0*/  @!P0 IMAD.MOV R17, RZ, RZ, -R17 ;  /* 0x000000ffff118224 */ /* 0x000fe200078e0a11 */
[C---:B------:R-:W-:Y:S01]  /*9ce0*/  SEL R19, R3.reuse, R19, !P3 ;  /* 0x0000001303137207 */ /* 0x040fe20005800000 */
[----:B------:R-:W-:Y:S01]  /*9cf0*/  STL [R1+0x1294], R10 ;  /* 0x0012940a01007387 */ /* 0x000fe20000100800 */
[----:B------:R-:W-:Y:S01]  /*9d00*/  @!P6 IMAD.MOV R25, RZ, RZ, -R25 ;  /* 0x000000ffff19e224 */ /* 0x000fe200078e0a19 */
[C---:B------:R-:W-:Y:S01]  /*9d10*/  SEL R24, R3.reuse, R24, !P3 ;  /* 0x0000001803187207 */ /* 0x040fe20005800000 */
[----:B------:R-:W-:Y:S01]  /*9d20*/  @!P2 IMAD.MOV R7, RZ, RZ, -R7 ;  /* 0x000000ffff07a224 */ /* 0x000fe200078e0a07 */
[----:B------:R-:W-:Y:S01]  /*9d30*/  STL [R1+0x1298], R15 ;  /* 0x0012980f01007387 */ /* 0x000fe20000100800 */
[C---:B------:R-:W-:Y:S01]  /*9d40*/  SEL R9, R3.reuse, R9, !P3 ;  /* 0x0000000903097207 */ /* 0x040fe20005800000 */
[----:B------:R-:W-:Y:S01]  /*9d50*/  @!P5 IMAD.MOV R20, RZ, RZ, -R20 ;  /* 0x000000ffff14d224 */ /* 0x000fe200078e0a14 */
[C---:B------:R-:W-:Y:S01]  /*9d60*/  SEL R23, R3.reuse, R23, !P3 ;  /* 0x0000001703177207 */ /* 0x040fe20005800000 */
[----:B------:R-:W-:Y:S01]  /*9d70*/  STL [R1+0x129c], R22 ;  /* 0x00129c1601007387 */ /* 0x000fe20000100800 */
[----:B------:R-:W-:-:S03]  /*9d80*/  SEL R26, R3, R26, !P3 ;  /* 0x0000001a031a7207 */ /* 0x000fc60005800000 */
        /* <DEDUP_REMOVED lines=9> */
[----:B------:R-:W-:-:S03]  /*9e20*/  IMAD R4, R4, UR5, RZ ;  /* 0x0000000504047c24 */ /* 0x000fc6000f8e02ff */
[----:B------:R-:W-:Y:S04]  /*9e30*/  STL [R1+0x12b4], R23 ;  /* 0x0012b41701007387 */ /* 0x000fe80000100800 */
[----:B------:R-:W-:Y:S04]  /*9e40*/  STL [R1+0x12b8], R26 ;  /* 0x0012b81a01007387 */ /* 0x000fe80000100800 */
[----:B------:R-:W-:Y:S04]  /*9e50*/  STL [R1+0x12bc], R17 ;  /* 0x0012bc1101007387 */ /* 0x000fe80000100800 */
[----:B------:R-:W-:Y:S04]  /*9e60*/  STL [R1+0x12c0], R25 ;  /* 0x0012c01901007387 */ /* 0x000fe80000100800 */
[----:B------:R-:W-:Y:S04]  /*9e70*/  STL [R1+0x12c4], R7 ;  /* 0x0012c40701007387 */ /* 0x000fe80000100800 */
[----:B------:R4:W-:Y:S01]  /*9e80*/  STL [R1+0x12c8], R3 ;  /* 0x0012c80301007387 */ /* 0x0009e20000100800 */
[----:B--2---:R-:W-:-:S02]  /*9e90*/  IMAD R20, R21, UR5, RZ ;  /* 0x0000000515147c24 */ /* 0x004fc4000f8e02ff */
[----:B-1----:R-:W-:-:S03]  /*9ea0*/  IMAD R2, R27, UR5, RZ ;  /* 0x000000051b027c24 */ /* 0x002fc6000f8e02ff */
[----:B------:R-:W-:Y:S01]  /*9eb0*/  STL [R1+0x12cc], R20 ;  /* 0x0012cc1401007387 */ /* 0x000fe20000100800 */
[----:B---3--:R-:W-:-:S03]  /*9ec0*/  IMAD R0, R28, UR5, RZ ;  /* 0x000000051c007c24 */ /* 0x008fc6000f8e02ff */
[----:B------:R-:W-:Y:S04]  /*9ed0*/  STL [R1+0x4d8], R4 ;  /* 0x0004d80401007387 */ /* 0x000fe80000100800 */
[----:B------:R-:W-:Y:S04]  /*9ee0*/  STL [R1+0x10], R2 ;  /* 0x0000100201007387 */ /* 0x000fe80000100800 */
[----:B------:R-:W-:Y:S01]  /*9ef0*/  STL [R1+0x1188], R4 ;  /* 0x0011880401007387 */ /* 0x000fe20000100800 */
[----:B----4-:R-:W-:-:S03]  /*9f00*/  IMAD R3, R5, UR5, RZ ;  /* 0x0000000505037c24 */ /* 0x010fc6000f8e02ff */
[----:B------:R0:W-:Y:S02]  /*9f10*/  STL [R1+0x14], R0 ;  /* 0x0000140001007387 */ /* 0x0001e40000100800 */
[----:B0-----:R-:W-:-:S05]  /*9f20*/  IMAD R0, R29, UR5, RZ ;  /* 0x000000051d007c24 */ /* 0x001fca000f8e02ff */
[----:B------:R0:W-:Y:S04]  /*9f30*/  STL [R1+0x18], R0 ;  /* 0x0000180001007387 */ /* 0x0001e80000100800 */
[----:B------:R-:W-:Y:S04]  /*9f40*/  STL [R1+0x19c], R3 ;  /* 0x00019c0301007387 */ /* 0x000fe80000100800 */
[----:B------:R-:W2:Y:S01]  /*9f50*/  LDL.LU R4, [R1+0x1c0] ;  /* 0x0001c00001047983 */ /* 0x000ea20000300800 */
[----:B------:R-:W-:Y:S02]  /*9f60*/  IMAD R2, R13, UR5, RZ ;  /* 0x000000050d027c24 */ /* 0x000fe4000f8e02ff */
[----:B0-----:R-:W-:-:S03]  /*9f70*/  IMAD R0, R12, UR5, RZ ;  /* 0x000000050c007c24 */ /* 0x001fc6000f8e02ff */
[----:B------:R-:W-:Y:S04]  /*9f80*/  STL [R1+0x1d0], R2 ;  /* 0x0001d00201007387 */ /* 0x000fe80000100800 */
[----:B--2---:R0:W-:Y:S04]  /*9f90*/  STL [R1+0x12e0], R4 ;  /* 0x0012e00401007387 */ /* 0x0041e80000100800 */
[----:B------:R-:W-:Y:S04]  /*9fa0*/  STL [R1+0x1d4], R0 ;  /* 0x0001d40001007387 */ /* 0x000fe80000100800 */
[----:B0-----:R-:W2:Y:S04]  /*9fb0*/  LDL.LU R4, [R1+0x1c4] ;  /* 0x0001c40001047983 */ /* 0x001ea80000300800 */
[----:B--2---:R0:W-:Y:S04]  /*9fc0*/  STL [R1+0x12e4], R4 ;  /* 0x0012e40401007387 */ /* 0x0041e80000100800 */
[----:B0-----:R-:W2:Y:S04]  /*9fd0*/  LDL.LU R4, [R1+0x1c8] ;  /* 0x0001c80001047983 */ /* 0x001ea80000300800 */
[----:B------:R-:W3:Y:S04]  /*9fe0*/  LDL.LU R20, [R1+0x1bc] ;  /* 0x0001bc0001147983 */ /* 0x000ee80000300800 */
[----:B------:R-:W4:Y:S04]  /*9ff0*/  LDL.LU R3, [R1+0x1b8] ;  /* 0x0001b80001037983 */ /* 0x000f280000300800 */
[----:B------:R-:W3:Y:S04]  /*a000*/  LDL.LU R7, [R1+0x1b4] ;  /* 0x0001b40001077983 */ /* 0x000ee80000300800 */
        /* <DEDUP_REMOVED lines=24> */
[----:B------:R-:W3:Y:S01]  /*a190*/  LDL.LU R12, [R1+0x148] ;  /* 0x00014800010c7983 */ /* 0x000ee20000300800 */
[----:B--2---:R-:W-:-:S05]  /*a1a0*/  IMAD R4, R4, UR5, RZ ;  /* 0x0000000504047c24 */ /* 0x004fca000f8e02ff */
[----:B------:R0:W-:Y:S04]  /*a1b0*/  STL [R1+0x1e8], R4 ;  /* 0x0001e80401007387 */ /* 0x0001e80000100800 */
[----:B0-----:R-:W2:Y:S02]  /*a1c0*/  LDL.LU R4, [R1+0x12e4] ;  /* 0x0012e40001047983 */ /* 0x001ea40000300800 */
[----:B--2---:R-:W-:-:S05]  /*a1d0*/  IMAD R4, R4, UR5, RZ ;  /* 0x0000000504047c24 */ /* 0x004fca000f8e02ff */
[----:B------:R0:W-:Y:S04]  /*a1e0*/  STL [R1+0x1c4], R4 ;  /* 0x0001c40401007387 */ /* 0x0001e80000100800 */
[----:B0-----:R-:W2:Y:S01]  /*a1f0*/  LDL.LU R4, [R1+0x12e0] ;  /* 0x0012e00001047983 */ /* 0x001ea20000300800 */
[----:B----4-:R-:W-:Y:S02]  /*a200*/  IMAD R3, R3, UR5, RZ ;  /* 0x0000000503037c24 */ /* 0x010fe4000f8e02ff */
[----:B---3--:R-:W-:Y:S02]  /*a210*/  IMAD R7, R7, UR5, RZ ;  /* 0x0000000507077c24 */ /* 0x008fe4000f8e02ff */
[----:B------:R-:W-:Y:S02]  /*a220*/  IMAD R6, R6, UR5, RZ ;  /* 0x0000000506067c24 */ /* 0x000fe4000f8e02ff */
[----:B--2---:R-:W-:-:S05]  /*a230*/  IMAD R4, R4, UR5, RZ ;  /* 0x0000000504047c24 */ /* 0x004fca000f8e02ff */
[----:B------:R0:W-:Y:S02]  /*a240*/  STL [R1+0x1c0], R4 ;  /* 0x0001c00401007387 */ /* 0x0001e40000100800 */
[----:B0-----:R-:W-:-:S05]  /*a250*/  IMAD R4, R20, UR5, RZ ;  /* 0x0000000514047c24 */ /* 0x001fca000f8e02ff */
[----:B------:R0:W-:Y:S04]  /*a260*/  STL [R1+0x1ec], R4 ;  /* 0x0001ec0401007387 */ /* 0x0001e80000100800 */
[----:B------:R1:W-:Y:S01]  /*a270*/  STL [R1+0x1f8], R3 ;  /* 0x0001f80301007387 */ /* 0x0003e20000100800 */
[----:B0-----:R-:W-:-:S03]  /*a280*/  IMAD R4, R25, UR5, RZ ;  /* 0x0000000519047c24 */ /* 0x001fc6000f8e02ff */
[----:B------:R0:W-:Y:S01]  /*a290*/  STL [R1+0x1fc], R7 ;  /* 0x0001fc0701007387 */ /* 0x0001e20000100800 */
[----:B-1----:R-:W-:-:S03]  /*a2a0*/  IMAD R3, R17, UR5, RZ ;  /* 0x0000000511037c24 */ /* 0x002fc6000f8e02ff */
[----:B------:R1:W-:Y:S04]  /*a2b0*/  STL [R1+0x210], R4 ;  /* 0x0002100401007387 */ /* 0x0003e80000100800 */
[----:B------:R2:W-:Y:S01]  /*a2c0*/  STL [R1+0x1ac], R3 ;  /* 0x0001ac0301007387 */ /* 0x0005e20000100800 */
[----:B0-----:R-:W-:Y:S02]  /*a2d0*/  IMAD R7, R26, UR5, RZ ;  /* 0x000000051a077c24 */ /* 0x001fe4000f8e02ff */
[----:B-1----:R-:W-:-:S03]  /*a2e0*/  IMAD R4, R23, UR5, RZ ;  /* 0x0000000517047c24 */ /* 0x002fc6000f8e02ff */
[----:B------:R0:W-:Y:S01]  /*a2f0*/  STL [R1+0x1a8], R7 ;  /* 0x0001a80701007387 */ /* 0x0001e20000100800 */
[----:B--2---:R-:W-:-:S03]  /*a300*/  IMAD R3, R9, UR5, RZ ;  /* 0x0000000509037c24 */ /* 0x004fc6000f8e02ff */
[----:B------:R1:W-:Y:S04]  /*a310*/  STL [R1+0x214], R4 ;  /* 0x0002140401007387 */ /* 0x0003e80000100800 */
[----:B------:R2:W-:Y:S01]  /*a320*/  STL [R1+0x198], R3 ;  /* 0x0001980301007387 */ /* 0x0005e20000100800 */
[----:B0-----:R-:W-:Y:S02]  /*a330*/  IMAD R7, R24, UR5, RZ ;  /* 0x0000000518077c24 */ /* 0x001fe4000f8e02ff */
[----:B-1----:R-:W-:-:S03]  /*a340*/  IMAD R4, R19, UR5, RZ ;  /* 0x0000000513047c24 */ /* 0x002fc6000f8e02ff */
[----:B------:R-:W-:Y:S01]  /*a350*/  STL [R1+0x228], R7 ;  /* 0x0002280701007387 */ /* 0x000fe20000100800 */
[----:B--2---:R-:W-:-:S03]  /*a360*/  IMAD R3, R14, UR5, RZ ;  /* 0x000000050e037c24 */ /* 0x004fc6000f8e02ff */
        /* <DEDUP_REMOVED lines=9> */
[----:B------:R-:W-:Y:S01]  /*a400*/  STL [R1+0x250], R6 ;  /* 0x0002500601007387 */ /* 0x000fe20000100800 */
[----:B--2---:R-:W-:-:S03]  /*a410*/  IMAD R3, R2, UR5, RZ ;  /* 0x0000000502037c24 */ /* 0x004fc6000f8e02ff */
[----:B------:R0:W-:Y:S01]  /*a420*/  STL [R1+0x254], R4 ;  /* 0x0002540401007387 */ /* 0x0001e20000100800 */
[----:B------:R-:W-:-:S03]  /*a430*/  IMAD R2, R16, UR5, RZ ;  /* 0x0000000510027c24 */ /* 0x000fc6000f8e02ff */
[----:B------:R1:W-:Y:S01]  /*a440*/  STL [R1+0x260], R3 ;  /* 0x0002600301007387 */ /* 0x0003e20000100800 */
[----:B0-----:R-:W-:-:S03]  /*a450*/  IMAD R4, R8, UR5, RZ ;  /* 0x0000000508047c24 */ /* 0x001fc6000f8e02ff */
[----:B------:R0:W-:Y:S01]  /*a460*/  STL [R1+0x264], R2 ;  /* 0x0002640201007387 */ /* 0x0001e20000100800 */
[----:B-1----:R-:W-:-:S03]  /*a470*/  IMAD R3, R11, UR5, RZ ;  /* 0x000000050b037c24 */ /* 0x002fc6000f8e02ff */
[----:B------:R-:W-:Y:S04]  /*a480*/  STL [R1+0x278], R4 ;  /* 0x0002780401007387 */ /* 0x000fe80000100800 */
[----:B------:R1:W-:Y:S01]  /*a490*/  STL [R1+0x27c], R3 ;  /* 0x00027c0301007387 */ /* 0x0003e20000100800 */
[----:B0-----:R-:W-:Y:S02]  /*a4a0*/  IMAD R2, R0, UR5, RZ ;  /* 0x0000000500027c24 */ /* 0x001fe4000f8e02ff */
[----:B------:R-:W-:-:S03]  /*a4b0*/  IMAD R0, R21, UR5, RZ ;  /* 0x0000000515007c24 */ /* 0x000fc6000f8e02ff */
        /* <DEDUP_REMOVED lines=9> */
[----:B------:R-:W-:Y:S04]  /*a550*/  STL [R1+0x2b0], R3 ;  /* 0x0002b00301007387 */ /* 0x000fe80000100800 */
[----:B------:R-:W2:Y:S01]  /*a560*/  LDL.LU R4, [R1+0x138] ;  /* 0x0001380001047983 */ /* 0x000ea20000300800 */
[----:B0-----:R-:W-:Y:S02]  /*a570*/  IMAD R2, R13, UR5, RZ ;  /* 0x000000050d027c24 */ /* 0x001fe4000f8e02ff */
[----:B-1----:R-:W-:-:S03]  /*a580*/  IMAD R0, R12, UR5, RZ ;  /* 0x000000050c007c24 */ /* 0x002fc6000f8e02ff */
        /* <DEDUP_REMOVED lines=130> */
[----:B------:R-:W4:Y:S01]  /*adb0*/  LDL.LU R4, [R1+0xc] ;  /* 0x00000c0001047983 */ /* 0x000f220000300800 */
[----:B--2---:R-:W-:-:S05]  /*adc0*/  IMAD R20, R20, UR5, RZ ;  /* 0x0000000514147c24 */ /* 0x004fca000f8e02ff */
[----:B------:R0:W-:Y:S04]  /*add0*/  STL [R1+0x430], R20 ;  /* 0x0004301401007387 */ /* 0x0001e80000100800 */
[----:B0-----:R-:W2:Y:S02]  /*ade0*/  LDL.LU R20, [R1+0x12d4] ;  /* 0x0012d40001147983 */ /* 0x001ea40000300800 */
[----:B--2---:R-:W-:-:S05]  /*adf0*/  IMAD R20, R20, UR5, RZ ;  /* 0x0000000514147c24 */ /* 0x004fca000f8e02ff */
[----:B------:R0:W-:Y:S04]  /*ae00*/  STL [R1+0x440], R20 ;  /* 0x0004401401007387 */ /* 0x0001e80000100800 */
[----:B0-----:R-:W2:Y:S01]  /*ae10*/  LDL.LU R20, [R1+0x12d0] ;  /* 0x0012d00001147983 */ /* 0x001ea20000300800 */
[----:B---3--:R-:W-:Y:S02]  /*ae20*/  IMAD R3, R3, UR5, RZ ;  /* 0x0000000503037c24 */ /* 0x008fe4000f8e02ff */
[----:B----4-:R-:W-:Y:S02]  /*ae30*/  IMAD R7, R7, UR5, RZ ;  /* 0x0000000507077c24 */ /* 0x010fe4000f8e02ff */
[----:B------:R-:W-:Y:S02]  /*ae40*/  IMAD R25, R25, UR5, RZ ;  /* 0x0000000519197c24 */ /* 0x000fe4000f8e02ff */
[----:B------:R-:W-:-:S02]  /*ae50*/  IMAD R17, R17, UR5, RZ ;  /* 0x0000000511117c24 */ /* 0x000fc4000f8e02ff */
[----:B------:R-:W-:Y:S02]  /*ae60*/  IMAD R26, R26, UR5, RZ ;  /* 0x000000051a1a7c24 */ /* 0x000fe4000f8e02ff */
[----:B------:R-:W-:Y:S02]  /*ae70*/  IMAD R23, R23, UR5, RZ ;  /* 0x0000000517177c24 */ /* 0x000fe4000f8e02ff */
[----:B------:R-:W-:Y:S02]  /*ae80*/  IMAD R9, R9, UR5, RZ ;  /* 0x0000000509097c24 */ /* 0x000fe4000f8e02ff */
[----:B------:R-:W-:Y:S02]  /*ae90*/  IMAD R24, R24, UR5, RZ ;  /* 0x0000000518187c24 */ /* 0x000fe4000f8e02ff */
        /* <DEDUP_REMOVED lines=19> */
[----:B--2---:R-:W-:-:S05]  /*afd0*/  IMAD R20, R20, UR5, RZ ;  /* 0x0000000514147c24 */ /* 0x004fca000f8e02ff */
[----:B------:R0:W-:Y:S04]  /*afe0*/  STL [R1+0x448], R20 ;  /* 0x0004481401007387 */ /* 0x0001e80000100800 */
[----:B0-----:R-:W2:Y:S04]  /*aff0*/  LDL.LU R20, [R1+0x12cc] ;  /* 0x0012cc0001147983 */ /* 0x001ea80000300800 */
[----:B------:R0:W-:Y:S04]  /*b000*/  STL [R1+0x458], R3 ;  /* 0x0004580301007387 */ /* 0x0001e80000100800 */
[----:B0-----:R-:W3:Y:S04]  /*b010*/  LDL.LU R3, [R1+0x12c8] ;  /* 0x0012c80001037983 */ /* 0x001ee80000300800 */
[----:B------:R0:W-:Y:S04]  /*b020*/  STL [R1+0x460], R7 ;  /* 0x0004600701007387 */ /* 0x0001e80000100800 */
[----:B0-----:R-:W4:Y:S04]  /*b030*/  LDL.LU R7, [R1+0x12c4] ;  /* 0x0012c40001077983 */ /* 0x001f280000300800 */
        /* <DEDUP_REMOVED lines=49> */
[----:B0-----:R-:W2:Y:S01]  /*b350*/  LDL.LU R12, [R1+0x1260] ;  /* 0x00126000010c7983 */ /* 0x001ea20000300800 */
[----:B------:R-:W-:-:S05]  /*b360*/  IMAD R4, R4, UR5, RZ ;  /* 0x0000000504047c24 */ /* 0x000fca000f8e02ff */
[----:B------:R2:W-:Y:S01]  /*b370*/  STL [R1+0x1b0], R4 ;  /* 0x0001b00401007387 */ /* 0x0005e20000100800 */
[----:B----4-:R-:W-:Y:S02]  /*b380*/  IMAD R0, R0, UR5, RZ ;  /* 0x0000000500007c24 */ /* 0x010fe4000f8e02ff */
[----:B--2---:R-:W-:Y:S02]  /*b390*/  IMAD R4, R12, UR5, RZ ;  /* 0x000000050c047c24 */ /* 0x004fe4000f8e02ff */
[----:B------:R-:W2:Y:S04]  /*b3a0*/  LDL.LU R12, [R1+0x125c] ;  /* 0x00125c00010c7983 */ /* 0x000ea80000300800 */
[----:B------:R3:W-:Y:S02]  /*b3b0*/  STL [R1+0x18c], R4 ;  /* 0x00018c0401007387 */ /* 0x0007e40000100800 */
[----:B---3--:R-:W-:-:S02]  /*b3c0*/  IMAD R4, R13, UR5, RZ ;  /* 0x000000050d047c24 */ /* 0x008fc4000f8e02ff */
[----:B------:R-:W2:Y:S04]  /*b3d0*/  LDL.LU R13, [R1+0x1258] ;  /* 0x00125800010d7983 */ /* 0x000ea80000300800 */
[----:B------:R0:W-:Y:S02]  /*b3e0*/  STL [R1+0x188], R4 ;  /* 0x0001880401007387 */ /* 0x0001e40000100800 */
[----:B0-----:R-:W-:Y:S02]  /*b3f0*/  IMAD R4, R5, UR5, RZ ;  /* 0x0000000505047c24 */ /* 0x001fe4000f8e02ff */
[----:B------:R-:W-:Y:S02]  /*b400*/  IMAD R5, R29, UR5, RZ ;  /* 0x000000051d057c24 */ /* 0x000fe4000f8e02ff */
[----:B------:R-:W3:Y:S04]  /*b410*/  LDL.LU R29, [R1+0x1e8] ;  /* 0x0001e800011d7983 */ /* 0x000ee80000300800 */
[----:B------:R0:W-:Y:S04]  /*b420*/  STL [R1+0x174], R4 ;  /* 0x0001740401007387 */ /* 0x0001e80000100800 */
[----:B------:R1:W-:Y:S01]  /*b430*/  STL [R1+0x170], R5 ;  /* 0x0001700501007387 */ /* 0x0003e20000100800 */
[----:B0-----:R-:W-:-:S03]  /*b440*/  IMAD R4, R28, UR5, RZ ;  /* 0x000000051c047c24 */ /* 0x001fc6000f8e02ff */
[----:B------:R-:W4:Y:S01]  /*b450*/  LDL.LU R28, [R1+0x1d4] ;  /* 0x0001d400011c7983 */ /* 0x000f220000300800 */
[----:B-1----:R-:W-:-:S03]  /*b460*/  IMAD R5, R27, UR5, RZ ;  /* 0x000000051b057c24 */ /* 0x002fc6000f8e02ff */
[----:B------:R0:W-:Y:S04]  /*b470*/  STL [R1+0x14c], R4 ;  /* 0x00014c0401007387 */ /* 0x0001e80000100800 */
[----:B------:R-:W3:Y:S01]  /*b480*/  LDL.LU R27, [R1+0x1c4] ;  /* 0x0001c400011b7983 */ /* 0x000ee20000300800 */
[----:B0-----:R-:W-:-:S03]  /*b490*/  IMAD R4, R21, UR5, RZ ;  /* 0x0000000515047c24 */ /* 0x001fc6000f8e02ff */
[----:B------:R-:W-:Y:S04]  /*b4a0*/  STL [R1+0x148], R5 ;  /* 0x0001480501007387 */ /* 0x000fe80000100800 */
[----:B------:R-:W3:Y:S04]  /*b4b0*/  LDL.LU R21, [R1+0x198] ;  /* 0x0001980001157983 */ /* 0x000ee80000300800 */
[----:B------:R0:W-:Y:S02]  /*b4c0*/  STL [R1+0x12c], R4 ;  /* 0x00012c0401007387 */ /* 0x0001e40000100800 */
[----:B0-----:R-:W-:-:S02]  /*b4d0*/  IMAD R4, R11, UR5, RZ ;  /* 0x000000050b047c24 */ /* 0x001fc4000f8e02ff */
[----:B------:R-:W3:Y:S04]  /*b4e0*/  LDL.LU R11, [R1+0x1fc] ;  /* 0x0001fc00010b7983 */ /* 0x000ee80000300800 */
[----:B------:R0:W-:Y:S04]  /*b4f0*/  STL [R1+0x128], R0 ;  /* 0x0001280001007387 */ /* 0x0001e80000100800 */
[----:B------:R1:W-:Y:S01]  /*b500*/  STL [R1+0x124], R4 ;  /* 0x0001240401007387 */ /* 0x0003e20000100800 */
[----:B0-----:R-:W-:-:S03]  /*b510*/  IMAD R0, R8, UR5, RZ ;  /* 0x0000000508007c24 */ /* 0x001fc6000f8e02ff */
[----:B------:R-:W3:Y:S01]  /*b520*/  LDL.LU R8, [R1+0x1f8] ;  /* 0x0001f80001087983 */ /* 0x000ee20000300800 */
[----:B-1----:R-:W-:-:S03]  /*b530*/  IMAD R4, R16, UR5, RZ ;  /* 0x0000000510047c24 */ /* 0x002fc6000f8e02ff */
[----:B------:R0:W-:Y:S04]  /*b540*/  STL [R1+0x120], R0 ;  /* 0x0001200001007387 */ /* 0x0001e80000100800 */
[----:B------:R-:W3:Y:S04]  /*b550*/  LDL.LU R16, [R1+0x1a8] ;  /* 0x0001a80001107983 */ /* 0x000ee80000300800 */
        /* <DEDUP_REMOVED lines=11> */
[----:B------:R-:W2:Y:S04]  /*b610*/  LDL.LU R15, [R1+0x1ac] ;  /* 0x0001ac00010f7983 */ /* 0x000ea80000300800 */
[----:B------:R1:W-:Y:S01]  /*b620*/  STL [R1+0x10c], R4 ;  /* 0x00010c0401007387 */ /* 0x0003e20000100800 */
[----:B0-----:R-:W-:-:S03]  /*b630*/  IMAD R0, R22, UR5, RZ ;  /* 0x0000000516007c24 */ /* 0x001fc6000f8e02ff */
[----:B------:R-:W3:Y:S01]  /*b640*/  LDL.LU R22, [R1+0x228] ;  /* 0x0002280001167983 */ /* 0x000ee20000300800 */
[----:B-1----:R-:W-:-:S03]  /*b650*/  IMAD R4, R6, UR5, RZ ;  /* 0x0000000506047c24 */ /* 0x002fc6000f8e02ff */
[----:B------:R0:W-:Y:S04]  /*b660*/  STL [R1+0x108], R0 ;  /* 0x0001080001007387 */ /* 0x0001e80000100800 */
[----:B------:R-:W4:Y:S04]  /*b670*/  LDL.LU R6, [R1+0x1d0] ;  /* 0x0001d00001067983 */ /* 0x000f280000300800 */
[----:B------:R1:W-:Y:S01]  /*b680*/  STL [R1+0x104], R4 ;  /* 0x0001040401007387 */ /* 0x0003e20000100800 */
[----:B0-----:R-:W-:-:S03]  /*b690*/  IMAD R0, R14, UR5, RZ ;  /* 0x000000050e007c24 */ /* 0x001fc6000f8e02ff */
[----:B------:R-:W2:Y:S01]  /*b6a0*/  LDL.LU R14, [R1+0x210] ;  /* 0x00021000010e7983 */ /* 0x000ea20000300800 */
[----:B-1----:R-:W-:-:S03]  /*b6b0*/  IMAD R4, R24, UR5, RZ ;  /* 0x0000000518047c24 */ /* 0x002fc6000f8e02ff */
[----:B--2---:R-:W-:Y:S04]  /*b6c0*/  STL.64 [R1+0x1250], R14 ;  /* 0x0012500e01007387 */ /* 0x004fe80000100a00 */
[----:B------:R0:W-:Y:S02]  /*b6d0*/  STL [R1+0x100], R0 ;  /* 0x0001000001007387 */ /* 0x0001e40000100800 */
[----:B0-----:R-:W-:Y:S02]  /*b6e0*/  IMAD R0, R19, UR5, RZ ;  /* 0x0000000513007c24 */ /* 0x001fe4000f8e02ff */
[----:B------:R-:W2:Y:S04]  /*b6f0*/  LDL.LU R19, [R1+0x19c] ;  /* 0x00019c0001137983 */ /* 0x000ea80000300800 */
[----:B------:R0:W-:Y:S04]  /*b700*/  STL [R1+0xfc], R0 ;  /* 0x0000fc0001007387 */ /* 0x0001e80000100800 */
[----:B------:R-:W3:Y:S04]  /*b710*/  LDL.LU R24, [R1+0x22c] ;  /* 0x00022c0001187983 */ /* 0x000ee80000300800 */
[----:B------:R1:W-:Y:S01]  /*b720*/  STL [R1+0xf8], R4 ;  /* 0x0000f80401007387 */ /* 0x0003e20000100800 */
[----:B0-----:R-:W-:-:S03]  /*b730*/  IMAD R0, R9, UR5, RZ ;  /* 0x0000000509007c24 */ /* 0x001fc6000f8e02ff */
[----:B------:R-:W4:Y:S01]  /*b740*/  LDL.LU R9, [R1+0x18] ;  /* 0x0000180001097983 */ /* 0x000f220000300800 */
[----:B-1----:R-:W-:-:S03]  /*b750*/  IMAD R4, R23, UR5, RZ ;  /* 0x0000000517047c24 */ /* 0x002fc6000f8e02ff */
[----:B------:R0:W-:Y:S04]  /*b760*/  STL [R1+0xf4], R0 ;  /* 0x0000f40001007387 */ /* 0x0001e80000100800 */
[----:B------:R-:W2:Y:S04]  /*b770*/  LDL.LU R23, [R1+0x14] ;  /* 0x0000140001177983 */ /* 0x000ea80000300800 */
[----:B------:R1:W-:Y:S01]  /*b780*/  STL [R1+0xf0], R4 ;  /* 0x0000f00401007387 */ /* 0x0003e20000100800 */
[----:B0-----:R-:W-:-:S03]  /*b790*/  IMAD R0, R26, UR5, RZ ;  /* 0x000000051a007c24 */ /* 0x001fc6000f8e02ff */
[----:B------:R-:W3:Y:S01]  /*b7a0*/  LDL.LU R26, [R1+0x10] ;  /* 0x00001000011a7983 */ /* 0x000ee20000300800 */
[----:B------:R-:W-:Y:S02]  /*b7b0*/  IMAD R17, R17, UR5, RZ ;  /* 0x0000000511117c24 */ /* 0x000fe4000f8e02ff */
[----:B------:R-:W-:Y:S02]  /*b7c0*/  IMAD R5, R25, UR5, RZ ;  /* 0x0000000519057c24 */ /* 0x000fe4000f8e02ff */
[--C-:B------:R-:W-:Y:S01]  /*b7d0*/  IMAD.WIDE R14, R20, 0x2, R12.reuse ;  /* 0x00000002140e7825 */ /* 0x100fe200078e020c */
[----:B------:R0:W-:Y:S03]  /*b7e0*/  STL [R1+0xec], R0 ;  /* 0x0000ec0001007387 */ /* 0x0001e60000100800 */
[----:B-1----:R-:W-:Y:S01]  /*b7f0*/  IMAD R4, R7, UR5, RZ ;  /* 0x0000000507047c24 */ /* 0x002fe2000f8e02ff */
[----:B------:R-:W-:Y:S04]  /*b800*/  STL [R1+0xe8], R17 ;  /* 0x0000e81101007387 */ /* 0x000fe80000100800 */
[----:B------:R-:W-:Y:S04]  /*b810*/  STL [R1+0xe4], R5 ;  /* 0x0000e40501007387 */ /* 0x000fe80000100800 */
[----:B------:R3:W-:Y:S04]  /*b820*/  STL.64 [R1+0xd8], R14 ;  /* 0x0000d80e01007387 */ /* 0x0007e80000100a00 */
[----:B------:R-:W-:Y:S04]  /*b830*/  STL [R1+0xe0], R4 ;  /* 0x0000e00401007387 */ /* 0x000fe80000100800 */
[----:B------:R-:W-:Y:S01]  /*b840*/  STL [R1+0x118c], R4 ;  /* 0x00118c0401007387 */ /* 0x000fe20000100800 */
[----:B0-----:R-:W-:Y:S01]  /*b850*/  IMAD R0, R3, UR5, RZ ;  /* 0x0000000503007c24 */ /* 0x001fe2000f8e02ff */
[----:B------:R-:W-:Y:S01]  /*b860*/  ULDC UR5, c[0x0][0x234] ;  /* 0x00008d0000057ab9 */ /* 0x000fe20000000800 */
[----:B---3--:R-:W-:-:S05]  /*b870*/  IMAD.WIDE R14, R26, 0x2, R12 ;  /* 0x000000021a0e7825 */ /* 0x008fca00078e020c */
[----:B------:R4:W-:Y:S04]  /*b880*/  STL.64 [R1+0xd0], R14 ;  /* 0x0000d00e01007387 */ /* 0x0009e80000100a00 */
[----:B------:R2:W-:Y:S01]  /*b890*/  STL [R1+0x1190], R5 ;  /* 0x0011900501007387 */ /* 0x0005e20000100800 */
[----:B----4-:R-:W-:-:S04]  /*b8a0*/  IMAD.WIDE R14, R9, 0x2, R12 ;  /* 0x00000002090e7825 */ /* 0x010fc800078e020c */
[----:B--2---:R-:W-:-:S05]  /*b8b0*/  IMAD.WIDE R4, R23, 0x2, R12 ;  /* 0x0000000217047825 */ /* 0x004fca00078e020c */
[----:B------:R0:W-:Y:S04]  /*b8c0*/  STL.64 [R1+0xc8], R4 ;  /* 0x0000c80401007387 */ /* 0x0001e80000100a00 */
[----:B------:R1:W-:Y:S01]  /*b8d0*/  STL.64 [R1+0xc0], R14 ;  /* 0x0000c00e01007387 */ /* 0x0003e20000100a00 */
[----:B0-----:R-:W-:-:S04]  /*b8e0*/  IMAD.WIDE R4, R19, 0x2, R12 ;  /* 0x0000000213047825 */ /* 0x001fc800078e020c */
[--C-:B-1----:R-:W-:Y:S01]  /*b8f0*/  IMAD.WIDE R14, R6, 0x2, R12.reuse ;  /* 0x00000002060e7825 */ /* 0x102fe200078e020c */
[----:B------:R0:W-:Y:S04]  /*b900*/  STL.64 [R1+0xb8], R4 ;  /* 0x0000b80401007387 */ /* 0x0001e80000100a00 */
[----:B------:R1:W-:Y:S01]  /*b910*/  STL.64 [R1+0xb0], R14 ;  /* 0x0000b00e01007387 */ /* 0x0003e20000100a00 */
[----:B0-----:R-:W-:-:S04]  /*b920*/  IMAD.WIDE R4, R28, 0x2, R12 ;  /* 0x000000021c047825 */ /* 0x001fc800078e020c */
[--C-:B-1----:R-:W-:Y:S01]  /*b930*/  IMAD.WIDE R14, R29, 0x2, R12.reuse ;  /* 0x000000021d0e7825 */ /* 0x102fe200078e020c */
[----:B------:R0:W-:Y:S04]  /*b940*/  STL.64 [R1+0xa8], R4 ;  /* 0x0000a80401007387 */ /* 0x0001e80000100a00 */
[----:B0-----:R-:W2:Y:S04]  /*b950*/  LDL R5, [R1+0x254] ;  /* 0x0002540001057983 */ /* 0x001ea80000100800 */
[----:B------:R-:W3:Y:S04]  /*b960*/  LDL R4, [R1+0x260] ;  /* 0x0002600001047983 */ /* 0x000ee80000100800 */
[----:B------:R0:W-:Y:S04]  /*b970*/  STL.64 [R1+0xa0], R14 ;  /* 0x0000a00e01007387 */ /* 0x0001e80000100a00 */
[----:B------:R-:W4:Y:S04]  /*b980*/  LDL R3, [R1+0x264] ;  /* 0x0002640001037983 */ /* 0x000f280000100800 */
[----:B------:R-:W4:Y:S04]  /*b990*/  LDL R7, [R1+0x278] ;  /* 0x0002780001077983 */ /* 0x000f280000100800 */
[----:B------:R-:W4:Y:S01]  /*b9a0*/  LDL R25, [R1+0x27c] ;  /* 0x00027c0001197983 */ /* 0x000f220000100800 */
[----:B0-----:R-:W-:-:S03]  /*b9b0*/  IMAD.WIDE R14, R27, 0x2, R12 ;  /* 0x000000021b0e7825 */ /* 0x001fc600078e020c */
[----:B------:R0:W-:Y:S04]  /*b9c0*/  STL.64 [R1+0x1198], R28 ;  /* 0x0011981c01007387 */ /* 0x0001e80000100a00 */
[----:B0-----:R-:W2:Y:S04]  /*b9d0*/  LDL R28, [R1+0x180] ;  /* 0x00018000011c7983 */ /* 0x001ea80000100800 */
[----:B------:R-:W3:Y:S04]  /*b9e0*/  LDL R29, [R1+0x250] ;  /* 0x00025000011d7983 */ /* 0x000ee80000100800 */
[----:B------:R0:W-:Y:S04]  /*b9f0*/  STL.64 [R1+0x11a0], R26 ;  /* 0x0011a01a01007387 */ /* 0x0001e80000100a00 */
[----:B0-----:R-:W4:Y:S04]  /*ba00*/  LDL R26, [R1+0x23c] ;  /* 0x00023c00011a7983 */ /* 0x001f280000100800 */
[----:B------:R0:W-:Y:S04]  /*ba10*/  STL.64 [R1+0x98], R14 ;  /* 0x0000980e01007387 */ /* 0x0001e80000100a00 */
[----:B------:R-:W2:Y:S01]  /*ba20*/  LDL R27, [R1+0x184] ;  /* 0x00018400011b7983 */ /* 0x000ea20000100800 */
[----:B0-----:R-:W-:-:S05]  /*ba30*/  IMAD.WIDE R14, R2, 0x2, R12 ;  /* 0x00000002020e7825 */ /* 0x001fca00078e020c */
[----:B------:R0:W-:Y:S02]  /*ba40*/  STL.64 [R1+0x90], R14 ;  /* 0x0000900e01007387 */ /* 0x0001e40000100a00 */
[----:B0-----:R-:W-:-:S05]  /*ba50*/  IMAD.WIDE R14, R10, 0x2, R12 ;  /* 0x000000020a0e7825 */ /* 0x001fca00078e020c */
[----:B------:R0:W-:Y:S04]  /*ba60*/  STL.64 [R1+0x88], R14 ;  /* 0x0000880e01007387 */ /* 0x0001e80000100a00 */
[----:B------:R1:W-:Y:S01]  /*ba70*/  STL.64 [R1+0x11a8], R8 ;  /* 0x0011a80801007387 */ /* 0x0003e20000100a00 */
[----:B0-----:R-:W-:-:S03]  /*ba80*/  IMAD.WIDE R14, R8, 0x2, R12 ;  /* 0x00000002080e7825 */ /* 0x001fc600078e020c */
[----:B-1----:R-:W3:Y:S04]  /*ba90*/  LDL R9, [R1+0x238] ;  /* 0x0002380001097983 */ /* 0x002ee80000100800 */
[----:B------:R0:W-:Y:S02]  /*baa0*/  STL.64 [R1+0x80], R14 ;  /* 0x0000800e01007387 */ /* 0x0001e40000100a00 */
[----:B0-----:R-:W-:-:S05]  /*bab0*/  IMAD.WIDE R14, R11, 0x2, R12 ;  /* 0x000000020b0e7825 */ /* 0x001fca00078e020c */
[----:B------:R0:W-:Y:S04]  /*bac0*/  STL.64 [R1+0x78], R14 ;  /* 0x0000780e01007387 */ /* 0x0001e80000100a00 */
[----:B0-----:R-:W4:Y:S04]  /*bad0*/  LDL.LU.64 R14, [R1+0x1250] ;  /* 0x00125000010e7983 */ /* 0x001f280000300a00 */
[----:B------:R4:W-:Y:S02]  /*bae0*/  STL.64 [R1+0x11b0], R10 ;  /* 0x0011b00a01007387 */ /* 0x0009e40000100a00 */
[----:B----4-:R-:W-:-:S05]  /*baf0*/  IMAD.WIDE R10, R14, 0x2, R12 ;  /* 0x000000020e0a7825 */ /* 0x010fca00078e020c */
[----:B------:R0:W-:Y:S04]  /*bb00*/  STL.64 [R1+0x70], R10 ;  /* 0x0000700a01007387 */ /* 0x0001e80000100a00 */
[----:B------:R1:W-:Y:S01]  /*bb10*/  STL.64 [R1+0x11b8], R14 ;  /* 0x0011b80e01007387 */ /* 0x0003e20000100a00 */
[----:B0-----:R-:W-:-:S04]  /*bb20*/  IMAD.WIDE R10, R15, 0x2, R12 ;  /* 0x000000020f0a7825 */ /* 0x001fc800078e020c */
[--C-:B-1----:R-:W-:Y:S01]  /*bb30*/  IMAD.WIDE R14, R16, 0x2, R12.reuse ;  /* 0x00000002100e7825 */ /* 0x102fe200078e020c */
[----:B------:R0:W-:Y:S04]  /*bb40*/  STL.64 [R1+0x68], R10 ;  /* 0x0000680a01007387 */ /* 0x0001e80000100a00 */
[----:B------:R-:W-:Y:S04]  /*bb50*/  STL.64 [R1+0x11c0], R16 ;  /* 0x0011c01001007387 */ /* 0x000fe80000100a00 */
[----:B------:R1:W-:Y:S01]  /*bb60*/  STL.64 [R1+0x60], R14 ;  /* 0x0000600e01007387 */ /* 0x0003e20000100a00 */
[----:B0-----:R-:W-:-:S03]  /*bb70*/  IMAD.WIDE R10, R18, 0x2, R12 ;  /* 0x00000002120a7825 */ /* 0x001fc600078e020c */
[----:B------:R-:W-:Y:S04]  /*bb80*/  STL.64 [R1+0x11c8], R18 ;  /* 0x0011c81201007387 */ /* 0x000fe80000100a00 */
[----:B------:R0:W-:Y:S01]  /*bb90*/  STL.64 [R1+0x58], R10 ;  /* 0x0000580a01007387 */ /* 0x0001e20000100a00 */
[----:B-1----:R-:W-:-:S03]  /*bba0*/  IMAD.WIDE R14, R21, 0x2, R12 ;  /* 0x00000002150e7825 */ /* 0x002fc600078e020c */
[----:B------:R-:W-:Y:S01]  /*bbb0*/  STL.64 [R1+0x11d0], R20 ;  /* 0x0011d01401007387 */ /* 0x000fe20000100a00 */
[----:B------:R-:W-:-:S03]  /*bbc0*/  IMAD.WIDE R16, R24, 0x2, R12 ;  /* 0x0000000218107825 */ /* 0x000fc600078e020c */
[----:B------:R3:W-:Y:S01]  /*bbd0*/  STL.64 [R1+0x50], R14 ;  /* 0x0000500e01007387 */ /* 0x0007e20000100a00 */
[----:B0-----:R-:W-:-:S03]  /*bbe0*/  IMAD.WIDE R10, R22, 0x2, R12 ;  /* 0x00000002160a7825 */ /* 0x001fc600078e020c */
[----:B------:R-:W-:Y:S04]  /*bbf0*/  STL.64 [R1+0x11d8], R22 ;  /* 0x0011d81601007387 */ /* 0x000fe80000100a00 */
[----:B------:R0:W-:Y:S01]  /*bc00*/  STL.64 [R1+0x48], R10 ;  /* 0x0000480a01007387 */ /* 0x0001e20000100a00 */
[----:B---3--:R-:W-:-:S03]  /*bc10*/  IMAD.WIDE R14, R9, 0x2, R12 ;  /* 0x00000002090e7825 */ /* 0x008fc600078e020c */
[----:B------:R-:W-:Y:S01]  /*bc20*/  STL.64 [R1+0x40], R16 ;  /* 0x0000401001007387 */ /* 0x000fe20000100a00 */
[----:B--2---:R-:W-:-:S03]  /*bc30*/  IMAD.WIDE R8, R27, 0x2, R12 ;  /* 0x000000021b087825 */ /* 0x004fc600078e020c */
[----:B------:R1:W-:Y:S01]  /*bc40*/  STL.64 [R1+0x38], R14 ;  /* 0x0000380e01007387 */ /* 0x0003e20000100a00 */
[----:B0-----:R-:W-:-:S05]  /*bc50*/  IMAD.WIDE R10, R26, 0x2, R12 ;  /* 0x000000021a0a7825 */ /* 0x001fca00078e020c */
[----:B------:R0:W-:Y:S01]  /*bc60*/  STL.64 [R1+0x138], R10 ;  /* 0x0001380a01007387 */ /* 0x0001e20000100a00 */
[----:B-1----:R-:W-:-:S03]  /*bc70*/  IMAD.WIDE R14, R28, 0x2, R12 ;  /* 0x000000021c0e7825 */ /* 0x002fc600078e020c */
[----:B------:R1:W-:Y:S04]  /*bc80*/  STL.64 [R1+0x150], R8 ;  /* 0x0001500801007387 */ /* 0x0003e80000100a00 */
[----:B------:R-:W-:Y:S01]  /*bc90*/  STL.64 [R1+0x160], R14 ;  /* 0x0001600e01007387 */ /* 0x000fe20000100a00 */
[----:B0-----:R-:W-:-:S04]  /*bca0*/  IMAD.WIDE R10, R29, 0x2, R12 ;  /* 0x000000021d0a7825 */ /* 0x001fc800078e020c */
[--C-:B-1----:R-:W-:Y:S01]  /*bcb0*/  IMAD.WIDE R8, R5, 0x2, R12.reuse ;  /* 0x0000000205087825 */ /* 0x102fe200078e020c */
[----:B------:R0:W-:Y:S03]  /*bcc0*/  STL.64 [R1+0x178], R10 ;  /* 0x0001780a01007387 */ /* 0x0001e60000100a00 */
[--C-:B------:R-:W-:Y:S01]  /*bcd0*/  IMAD.WIDE R4, R4, 0x2, R12.reuse ;  /* 0x0000000204047825 */ /* 0x100fe200078e020c */
[----:B------:R1:W-:Y:S04]  /*bce0*/  STL.64 [R1+0x190], R8 ;  /* 0x0001900801007387 */ /* 0x0003e80000100a00 */
[----:B------:R2:W-:Y:S01]  /*bcf0*/  STL.64 [R1+0x1a0], R4 ;  /* 0x0001a00401007387 */ /* 0x0005e20000100a00 */
[----:B0-----:R-:W-:-:S04]  /*bd00*/  IMAD.WIDE R10, R3, 0x2, R12 ;  /* 0x00000002030a7825 */ /* 0x001fc800078e020c */
[--C-:B-1----:R-:W-:Y:S01]  /*bd10*/  IMAD.WIDE R8, R7, 0x2, R12.reuse ;  /* 0x0000000207087825 */ /* 0x102fe200078e020c */
[----:B------:R-:W-:Y:S04]  /*bd20*/  STL.64 [R1+0x1b8], R10 ;  /* 0x0001b80a01007387 */ /* 0x000fe80000100a00 */
[----:B------:R-:W3:Y:S04]  /*bd30*/  LDL R22, [R1+0x2c4] ;  /* 0x0002c40001167983 */ /* 0x000ee80000100800 */
[----:B------:R-:W-:Y:S04]  /*bd40*/  STL.64 [R1+0x1c8], R8 ;  /* 0x0001c80801007387 */ /* 0x000fe80000100a00 */
[----:B------:R-:W4:Y:S01]  /*bd50*/  LDL R23, [R1+0x2c8] ;  /* 0x0002c80001177983 */ /* 0x000f220000100800 */
[----:B--2---:R-:W-:-:S05]  /*bd60*/  IMAD.WIDE R4, R25, 0x2, R12 ;  /* 0x0000000219047825 */ /* 0x004fca00078e020c */
[----:B------:R-:W-:Y:S04]  /*bd70*/  STL.64 [R1+0x1e0], R4 ;  /* 0x0001e00401007387 */ /* 0x000fe80000100a00 */
[----:B----4-:R0:W-:Y:S04]  /*bd80*/  STL [R1+0x1228], R23 ;  /* 0x0012281701007387 */ /* 0x0101e80000100800 */
[----:B0-----:R-:W2:Y:S04]  /*bd90*/  LDL R23, [R1+0x2c0] ;  /* 0x0002c00001177983 */ /* 0x001ea80000100800 */
[----:B---3--:R0:W-:Y:S04]  /*bda0*/  STL [R1+0x122c], R22 ;  /* 0x00122c1601007387 */ /* 0x0081e80000100800 */
[----:B0-----:R-:W3:Y:S04]  /*bdb0*/  LDL R22, [R1+0x2b4] ;  /* 0x0002b40001167983 */ /* 0x001ee80000100800 */
[----:B--2---:R0:W-:Y:S04]  /*bdc0*/  STL [R1+0x1230], R23 ;  /* 0x0012301701007387 */ /* 0x0041e80000100800 */
        /* <DEDUP_REMOVED lines=12> */
[----:B------:R-:W2:Y:S04]  /*be90*/  LDL R20, [R1+0x2cc] ;  /* 0x0002cc0001147983 */ /* 0x000ea80000100800 */
[----:B------:R-:W4:Y:S04]  /*bea0*/  LDL R21, [R1+0x2d8] ;  /* 0x0002d80001157983 */ /* 0x000f280000100800 */
[----:B------:R-:W4:Y:S01]  /*beb0*/  LDL R18, [R1+0x2dc] ;  /* 0x0002dc0001127983 */ /* 0x000f220000100800 */
[----:B---3--:R-:W-:-:S03]  /*bec0*/  IMAD.WIDE R22, R22, 0x2, R12 ;  /* 0x0000000216167825 */ /* 0x008fc600078e020c */
[----:B------:R-:W3:Y:S04]  /*bed0*/  LDL R19, [R1+0x2e0] ;  /* 0x0002e00001137983 */ /* 0x000ee80000100800 */
        /* <DEDUP_REMOVED lines=17> */
[----:B------:R0:W-:Y:S04]  /*bff0*/  STL.64 [R1+0x1f0], R22 ;  /* 0x0001f01601007387 */ /* 0x0001e80000100a00 */
[----:B0-----:R-:W2:Y:S02]  /*c000*/  LDL.LU R23, [R1+0x1248] ;  /* 0x0012480001177983 */ /* 0x001ea40000300800 */
[----:B--2---:R-:W-:-:S05]  /*c010*/  IMAD.WIDE R22, R23, 0x2, R12 ;  /* 0x0000000217167825 */ /* 0x004fca00078e020c */
        /* <DEDUP_REMOVED lines=24> */
[----:B------:R0:W-:Y:S02]  /*c1a0*/  STL.64 [R1+0x2a8], R22 ;  /* 0x0002a81601007387 */ /* 0x0001e40000100a00 */
[----:B0-----:R-:W-:-:S05]  /*c1b0*/  IMAD.WIDE R22, R20, 0x2, R12 ;  /* 0x0000000214167825 */ /* 0x001fca00078e020c */
[----:B------:R4:W-:Y:S02]  /*c1c0*/  STL.64 [R1+0x2b8], R22 ;  /* 0x0002b81601007387 */ /* 0x0009e40000100a00 */
[----:B----4-:R-:W-:-:S04]  /*c1d0*/  IMAD.WIDE R22, R21, 0x2, R12 ;  /* 0x0000000215167825 */ /* 0x010fc800078e020c */
[--C-:B------:R-:W-:Y:S01]  /*c1e0*/  IMAD.WIDE R20, R18, 0x2, R12.reuse ;  /* 0x0000000212147825 */ /* 0x100fe200078e020c */
[----:B------:R0:W-:Y:S03]  /*c1f0*/  STL.64 [R1+0x2d0], R22 ;  /* 0x0002d01601007387 */ /* 0x0001e60000100a00 */
[--C-:B---3--:R-:W-:Y:S01]  /*c200*/  IMAD.WIDE R18, R19, 0x2, R12.reuse ;  /* 0x0000000213127825 */ /* 0x108fe200078e020c */
[----:B------:R1:W-:Y:S04]  /*c210*/  STL.64 [R1+0x2e8], R20 ;  /* 0x0002e81401007387 */ /* 0x0003e80000100a00 */
[----:B------:R2:W-:Y:S01]  /*c220*/  STL.64 [R1+0x300], R18 ;  /* 0x0003001201007387 */ /* 0x0005e20000100a00 */
[----:B0-----:R-:W-:-:S04]  /*c230*/  IMAD.WIDE R22, R16, 0x2, R12 ;  /* 0x0000000210167825 */ /* 0x001fc800078e020c */
[--C-:B-1----:R-:W-:Y:S01]  /*c240*/  IMAD.WIDE R20, R17, 0x2, R12.reuse ;  /* 0x0000000211147825 */ /* 0x102fe200078e020c */
[----:B------:R-:W-:Y:S03]  /*c250*/  STL.64 [R1+0x318], R22 ;  /* 0x0003181601007387 */ /* 0x000fe60000100a00 */
[--C-:B--2---:R-:W-:Y:S01]  /*c260*/  IMAD.WIDE R18, R14, 0x2, R12.reuse ;  /* 0x000000020e127825 */ /* 0x104fe200078e020c */
[----:B------:R-:W-:Y:S03]  /*c270*/  STL.64 [R1+0x328], R20 ;  /* 0x0003281401007387 */ /* 0x000fe60000100a00 */
[--C-:B------:R-:W-:Y:S01]  /*c280*/  IMAD.WIDE R16, R15, 0x2, R12.reuse ;  /* 0x000000020f107825 */ /* 0x100fe200078e020c */
[----:B------:R-:W-:Y:S03]  /*c290*/  STL.64 [R1+0x340], R18 ;  /* 0x0003401201007387 */ /* 0x000fe60000100a00 */
[--C-:B------:R-:W-:Y:S01]  /*c2a0*/  IMAD.WIDE R14, R10, 0x2, R12.reuse ;  /* 0x000000020a0e7825 */ /* 0x100fe200078e020c */
[----:B------:R0:W-:Y:S03]  /*c2b0*/  STL.64 [R1+0x358], R16 ;  /* 0x0003581001007387 */ /* 0x0001e60000100a00 */
[--C-:B------:R-:W-:Y:S01]  /*c2c0*/  IMAD.WIDE R10, R11, 0x2, R12.reuse ;  /* 0x000000020b0a7825 */ /* 0x100fe200078e020c */
[----:B------:R1:W-:Y:S04]  /*c2d0*/  STL.64 [R1+0x370], R14 ;  /* 0x0003700e01007387 */ /* 0x0003e80000100a00 */
[----:B------:R2:W-:Y:S01]  /*c2e0*/  STL.64 [R1+0x388], R10 ;  /* 0x0003880a01007387 */ /* 0x0005e20000100a00 */
[----:B0-----:R-:W-:-:S04]  /*c2f0*/  IMAD.WIDE R16, R8, 0x2, R12 ;  /* 0x0000000208107825 */ /* 0x001fc800078e020c */
[--C-:B-1----:R-:W-:Y:S01]  /*c300*/  IMAD.WIDE R14, R9, 0x2, R12.reuse ;  /* 0x00000002090e7825 */ /* 0x102fe200078e020c */
[----:B------:R-:W-:Y:S03]  /*c310*/  STL.64 [R1+0x3a0], R16 ;  /* 0x0003a01001007387 */ /* 0x000fe60000100a00 */
[--C-:B--2---:R-:W-:Y:S01]  /*c320*/  IMAD.WIDE R10, R26, 0x2, R12.reuse ;  /* 0x000000021a0a7825 */ /* 0x104fe200078e020c */
        /* <DEDUP_REMOVED lines=198> */
[----:B0-----:R-:W-:-:S04]  /*cf90*/  IMAD.WIDE R22, R20, 0x2, R12 ;  /* 0x0000000214167825 */ /* 0x001fc800078e020c */
[--C-:B----4-:R-:W-:Y:S01]  /*cfa0*/  IMAD.WIDE R20, R21, 0x2, R12.reuse ;  /* 0x0000000215147825 */ /* 0x110fe200078e020c */
[----:B------:R0:W-:Y:S04]  /*cfb0*/  STL.64 [R1+0x9e8], R22 ;  /* 0x0009e81601007387 */ /* 0x0001e80000100a00 */
[----:B0-----:R-:W2:Y:S04]  /*cfc0*/  LDL.LU.64 R22, [R1+0x11d8] ;  /* 0x0011d80001167983 */ /* 0x001ea80000300a00 */
[----:B------:R0:W-:Y:S02]  /*cfd0*/  STL.64 [R1+0x9f8], R20 ;  /* 0x0009f81401007387 */ /* 0x0001e40000100a00 */
[----:B0-----:R-:W-:-:S04]  /*cfe0*/  IMAD.WIDE R20, R18, 0x2, R12 ;  /* 0x0000000212147825 */ /* 0x001fc800078e020c */
[--C-:B---3--:R-:W-:Y:S01]  /*cff0*/  IMAD.WIDE R18, R19, 0x2, R12.reuse ;  /* 0x0000000213127825 */ /* 0x108fe200078e020c */
[----:B------:R0:W-:Y:S04]  /*d000*/  STL.64 [R1+0xa08], R20 ;  /* 0x000a081401007387 */ /* 0x0001e80000100a00 */
[----:B0-----:R-:W3:Y:S04]  /*d010*/  LDL.LU.64 R20, [R1+0x11d0] ;  /* 0x0011d00001147983 */ /* 0x001ee80000300a00 */
[----:B------:R0:W-:Y:S02]  /*d020*/  STL.64 [R1+0xa18], R18 ;  /* 0x000a181201007387 */ /* 0x0001e40000100a00 */
[----:B0-----:R-:W-:-:S04]  /*d030*/  IMAD.WIDE R18, R16, 0x2, R12 ;  /* 0x0000000210127825 */ /* 0x001fc800078e020c */
[--C-:B------:R-:W-:Y:S01]  /*d040*/  IMAD.WIDE R16, R17, 0x2, R12.reuse ;  /* 0x0000000211107825 */ /* 0x100fe200078e020c */
[----:B------:R0:W-:Y:S04]  /*d050*/  STL.64 [R1+0xa28], R18 ;  /* 0x000a281201007387 */ /* 0x0001e80000100a00 */
[----:B0-----:R-:W4:Y:S04]  /*d060*/  LDL.LU.64 R18, [R1+0x11c8] ;  /* 0x0011c80001127983 */ /* 0x001f280000300a00 */
[----:B------:R0:W-:Y:S02]  /*d070*/  STL.64 [R1+0xa38], R16 ;  /* 0x000a381001007387 */ /* 0x0001e40000100a00 */
[----:B0-----:R-:W-:-:S05]  /*d080*/  IMAD.WIDE R16, R14, 0x2, R12 ;  /* 0x000000020e107825 */ /* 0x001fca00078e020c */
[----:B------:R0:W-:Y:S04]  /*d090*/  STL.64 [R1+0xa48], R16 ;  /* 0x000a481001007387 */ /* 0x0001e80000100a00 */
[----:B0-----:R-:W2:Y:S01]  /*d0a0*/  LDL.LU.64 R16, [R1+0x11c0] ;  /* 0x0011c00001107983 */ /* 0x001ea20000300a00 */
[----:B------:R-:W-:-:S05]  /*d0b0*/  IMAD.WIDE R14, R15, 0x2, R12 ;  /* 0x000000020f0e7825 */ /* 0x000fca00078e020c */
[----:B------:R0:W-:Y:S02]  /*d0c0*/  STL.64 [R1+0xa58], R14 ;  /* 0x000a580e01007387 */ /* 0x0001e40000100a00 */
[----:B0-----:R-:W-:-:S04]  /*d0d0*/  IMAD.WIDE R14, R10, 0x2, R12 ;  /* 0x000000020a0e7825 */ /* 0x001fc800078e020c */
[--C-:B------:R-:W-:Y:S01]  /*d0e0*/  IMAD.WIDE R10, R11, 0x2, R12.reuse ;  /* 0x000000020b0a7825 */ /* 0x100fe200078e020c */
[----:B------:R0:W-:Y:S04]  /*d0f0*/  STL.64 [R1+0xa68], R14 ;  /* 0x000a680e01007387 */ /* 0x0001e80000100a00 */
[----:B0-----:R-:W4:Y:S04]  /*d100*/  LDL.LU.64 R14, [R1+0x11b8] ;  /* 0x0011b800010e7983 */ /* 0x001f280000300a00 */
        /* <DEDUP_REMOVED lines=21> */
[----:B0-----:R-:W-:-:S05]  /*d260*/  IMAD.WIDE R4, R3, 0x2, R12 ;  /* 0x0000000203047825 */ /* 0x001fca00078e020c */
[----:B------:R0:W-:Y:S02]  /*d270*/  STL.64 [R1+0xb08], R4 ;  /* 0x000b080401007387 */ /* 0x0001e40000100a00 */
[----:B0-----:R-:W-:-:S05]  /*d280*/  IMAD.WIDE R4, R7, 0x2, R12 ;  /* 0x0000000207047825 */ /* 0x001fca00078e020c */
[----:B------:R0:W-:Y:S02]  /*d290*/  STL.64 [R1+0xb18], R4 ;  /* 0x000b180401007387 */ /* 0x0001e40000100a00 */
[----:B0-----:R-:W-:-:S05]  /*d2a0*/  IMAD.WIDE R4, R25, 0x2, R12 ;  /* 0x0000000219047825 */ /* 0x001fca00078e020c */
[----:B------:R2:W-:Y:S02]  /*d2b0*/  STL.64 [R1+0xb28], R4 ;  /* 0x000b280401007387 */ /* 0x0005e40000100a00 */
        /* <DEDUP_REMOVED lines=11> */
[----:B0-----:R-:W3:Y:S01]  /*d370*/  LDL.LU.64 R4, [R1+0x1180] ;  /* 0x0011800001047983 */ /* 0x001ee20000300a00 */
[----:B------:R-:W-:-:S05]  /*d380*/  IMAD.WIDE R12, R0, 0x2, R12 ;  /* 0x00000002000c7825 */ /* 0x000fca00078e020c */
[----:B------:R3:W-:Y:S02]  /*d390*/  STL.64 [R1+0xb68], R12 ;  /* 0x000b680c01007387 */ /* 0x0007e40000100a00 */
[----:B---3--:R-:W-:-:S05]  /*d3a0*/  IMAD.WIDE R12, R20, 0x2, R4 ;  /* 0x00000002140c7825 */ /* 0x008fca00078e0204 */
[----:B------:R4:W-:Y:S02]  /*d3b0*/  STL.64 [R1+0x30], R12 ;  /* 0x0000300c01007387 */ /* 0x0009e40000100a00 */
[----:B----4-:R-:W-:-:S05]  /*d3c0*/  IMAD.WIDE R12, R26, 0x2, R4 ;  /* 0x000000021a0c7825 */ /* 0x010fca00078e0204 */
[----:B------:R0:W-:Y:S02]  /*d3d0*/  STL.64 [R1+0x28], R12 ;  /* 0x0000280c01007387 */ /* 0x0001e40000100a00 */
[----:B0-----:R-:W-:-:S05]  /*d3e0*/  IMAD.WIDE R12, R23, 0x2, R4 ;  /* 0x00000002170c7825 */ /* 0x001fca00078e0204 */
[----:B------:R0:W-:Y:S02]  /*d3f0*/  STL.64 [R1+0x20], R12 ;  /* 0x0000200c01007387 */ /* 0x0001e40000100a00 */
[----:B0-----:R-:W-:-:S05]  /*d400*/  IMAD.WIDE R12, R9, 0x2, R4 ;  /* 0x00000002090c7825 */ /* 0x001fca00078e0204 */
[----:B------:R0:W-:Y:S02]  /*d410*/  STL.64 [R1+0x18], R12 ;  /* 0x0000180c01007387 */ /* 0x0001e40000100a00 */
[----:B0-----:R-:W-:-:S05]  /*d420*/  IMAD.WIDE R12, R19, 0x2, R4 ;  /* 0x00000002130c7825 */ /* 0x001fca00078e0204 */
[----:B------:R0:W-:Y:S01]  /*d430*/  STL.64 [R1+0x10], R12 ;  /* 0x0000100c01007387 */ /* 0x0001e20000100a00 */
[----:B------:R-:W-:-:S04]  /*d440*/  IMAD.WIDE R26, R27, 0x2, R4 ;  /* 0x000000021b1a7825 */ /* 0x000fc800078e0204 */
[----:B0-----:R-:W-:-:S04]  /*d450*/  IMAD.WIDE R12, R6, 0x2, R4 ;  /* 0x00000002060c7825 */ /* 0x001fc800078e0204 */
[----:B------:R-:W-:-:S04]  /*d460*/  IMAD.WIDE R6, R28, 0x2, R4 ;  /* 0x000000021c067825 */ /* 0x000fc800078e0204 */
[--C-:B------:R-:W-:Y:S01]  /*d470*/  IMAD.WIDE R28, R29, 0x2, R4.reuse ;  /* 0x000000021d1c7825 */ /* 0x100fe200078e0204 */
[----:B------:R-:W-:Y:S03]  /*d480*/  STL.64 [R1+0x8], R12 ;  /* 0x0000080c01007387 */ /* 0x000fe60000100a00 */
[--C-:B------:R-:W-:Y:S01]  /*d490*/  IMAD.WIDE R2, R2, 0x2, R4.reuse ;  /* 0x0000000202027825 */ /* 0x100fe200078e0204 */
[----:B------:R-:W-:Y:S04]  /*d4a0*/  STL.64 [R1+0x1120], R28 ;  /* 0x0011201c01007387 */ /* 0x000fe80000100a00 */
[----:B------:R0:W-:Y:S01]  /*d4b0*/  STL.64 [R1], R6 ;  /* 0x0000000601007387 */ /* 0x0001e20000100a00 */
[----:B------:R-:W-:-:S03]  /*d4c0*/  IMAD.WIDE R8, R8, 0x2, R4 ;  /* 0x0000000208087825 */ /* 0x000fc600078e0204 */
[----:B------:R-:W-:Y:S04]  /*d4d0*/  STL.64 [R1+0x1128], R26 ;  /* 0x0011281a01007387 */ /* 0x000fe80000100a00 */
[----:B------:R1:W-:Y:S01]  /*d4e0*/  STL.64 [R1+0x1130], R2 ;  /* 0x0011300201007387 */ /* 0x0003e20000100a00 */
[----:B0-----:R-:W-:-:S04]  /*d4f0*/  IMAD.WIDE R6, R10, 0x2, R4 ;  /* 0x000000020a067825 */ /* 0x001fc800078e0204 */
[--C-:B------:R-:W-:Y:S01]  /*d500*/  IMAD.WIDE R10, R11, 0x2, R4.reuse ;  /* 0x000000020b0a7825 */ /* 0x100fe200078e0204 */
[----:B------:R-:W-:Y:S04]  /*d510*/  STL.64 [R1+0x1118], R6 ;  /* 0x0011180601007387 */ /* 0x000fe80000100a00 */
[----:B-1----:R-:W2:Y:S04]  /*d520*/  LDL.LU R2, [R1+0x184] ;  /* 0x0001840001027983 */ /* 0x002ea80000300800 */
[----:B------:R0:W-:Y:S01]  /*d530*/  STL.64 [R1+0x1110], R8 ;  /* 0x0011100801007387 */ /* 0x0001e20000100a00 */
[----:B------:R-:W-:-:S03]  /*d540*/  IMAD.WIDE R12, R14, 0x2, R4 ;  /* 0x000000020e0c7825 */ /* 0x000fc600078e0204 */
[----:B0-----:R-:W3:Y:S04]  /*d550*/  LDL.LU R8, [R1+0x23c] ;  /* 0x00023c0001087983 */ /* 0x001ee80000300800 */
[----:B------:R-:W4:Y:S04]  /*d560*/  LDL.LU R3, [R1+0x250] ;  /* 0x0002500001037983 */ /* 0x000f280000300800 */
[----:B------:R0:W-:Y:S04]  /*d570*/  STL.64 [R1+0x1138], R10 ;  /* 0x0011380a01007387 */ /* 0x0001e80000100a00 */
[----:B0-----:R-:W4:Y:S04]  /*d580*/  LDL.LU R11, [R1+0x238] ;  /* 0x00023800010b7983 */ /* 0x001f280000300800 */
[----:B------:R-:W4:Y:S04]  /*d590*/  LDL.LU R26, [R1+0x254] ;  /* 0x00025400011a7983 */ /* 0x000f280000300800 */
[----:B------:R-:W4:Y:S04]  /*d5a0*/  LDL.LU R27, [R1+0x260] ;  /* 0x00026000011b7983 */ /* 0x000f280000300800 */
[----:B------:R0:W-:Y:S04]  /*d5b0*/  STL.64 [R1+0x1140], R12 ;  /* 0x0011400c01007387 */ /* 0x0001e80000100a00 */
[----:B0-----:R-:W4:Y:S04]  /*d5c0*/  LDL.LU R12, [R1+0x180] ;  /* 0x00018000010c7983 */ /* 0x001f280000300800 */
[----:B------:R-:W4:Y:S04]  /*d5d0*/  LDL.LU R28, [R1+0x264] ;  /* 0x00026400011c7983 */ /* 0x000f280000300800 */
[----:B------:R-:W4:Y:S01]  /*d5e0*/  LDL.LU R29, [R1+0x278] ;  /* 0x00027800011d7983 */ /* 0x000f220000300800 */
[----:B------:R-:W-:-:S05]  /*d5f0*/  IMAD.WIDE R14, R15, 0x2, R4 ;  /* 0x000000020f0e7825 */ /* 0x000fca00078e0204 */
[----:B------:R2:W-:Y:S04]  /*d600*/  STL.64 [R1+0x1148], R14 ;  /* 0x0011480e01007387 */ /* 0x0005e80000100a00 */
[----:B------:R-:W4:Y:S01]  /*d610*/  LDL.LU R13, [R1+0x27c] ;  /* 0x00027c00010d7983 */ /* 0x000f220000300800 */
[----:B------:R-:W-:-:S03]  /*d620*/  IMAD.WIDE R16, R16, 0x2, R4 ;  /* 0x0000000210107825 */ /* 0x000fc600078e0204 */
[----:B------:R-:W4:Y:S04]  /*d630*/  LDL.LU R9, [R1+0x288] ;  /* 0x0002880001097983 */ /* 0x000f280000300800 */
[----:B------:R-:W4:Y:S04]  /*d640*/  LDL.LU R6, [R1+0x28c] ;  /* 0x00028c0001067983 */ /* 0x000f280000300800 */
[----:B------:R3:W-:Y:S04]  /*d650*/  STL.64 [R1+0x1150], R16 ;  /* 0x0011501001007387 */ /* 0x0007e80000100a00 */
[----:B------:R-:W4:Y:S01]  /*d660*/  LDL.LU R10, [R1+0x294] ;  /* 0x00029400010a7983 */ /* 0x000f220000300800 */
[----:B------:R-:W-:-:S03]  /*d670*/  IMAD.WIDE R18, R18, 0x2, R4 ;  /* 0x0000000212127825 */ /* 0x000fc600078e0204 */
[----:B------:R-:W4:Y:S01]  /*d680*/  LDL.LU R7, [R1+0x2a0] ;  /* 0x0002a00001077983 */ /* 0x000f220000300800 */
[----:B------:R-:W-:-:S03]  /*d690*/  IMAD.WIDE R20, R21, 0x2, R4 ;  /* 0x0000000215147825 */ /* 0x000fc600078e0204 */
[----:B------:R4:W-:Y:S01]  /*d6a0*/  STL.64 [R1+0x1158], R18 ;  /* 0x0011581201007387 */ /* 0x0009e20000100a00 */
[----:B------:R-:W-:-:S04]  /*d6b0*/  IMAD.WIDE R22, R22, 0x2, R4 ;  /* 0x0000000216167825 */ /* 0x000fc800078e0204 */
[--C-:B------:R-:W-:Y:S01]  /*d6c0*/  IMAD.WIDE R24, R24, 0x2, R4.reuse ;  /* 0x0000000218187825 */ /* 0x100fe200078e0204 */
[----:B------:R-:W-:Y:S04]  /*d6d0*/  STL.64 [R1+0x1160], R20 ;  /* 0x0011601401007387 */ /* 0x000fe80000100a00 */
[----:B------:R-:W-:Y:S04]  /*d6e0*/  STL.64 [R1+0x1168], R22 ;  /* 0x0011681601007387 */ /* 0x000fe80000100a00 */
[----:B------:R-:W-:Y:S01]  /*d6f0*/  STL.64 [R1+0x1170], R24 ;  /* 0x0011701801007387 */ /* 0x000fe20000100a00 */
[----:B--2---:R-:W-:-:S04]  /*d700*/  IMAD.WIDE R14, R2, 0x2, R4 ;  /* 0x00000002020e7825 */ /* 0x004fc800078e0204 */
[----:B---3--:R-:W-:-:S04]  /*d710*/  IMAD.WIDE R16, R8, 0x2, R4 ;  /* 0x0000000208107825 */ /* 0x008fc800078e0204 */
[----:B----4-:R-:W-:-:S05]  /*d720*/  IMAD.WIDE R18, R11, 0x2, R4 ;  /* 0x000000020b127825 */ /* 0x010fca00078e0204 */
[----:B------:R-:W-:Y:S04]  /*d730*/  STL.64 [R1+0x130], R18 ;  /* 0x0001301201007387 */ /* 0x000fe80000100a00 */
[----:B------:R-:W2:Y:S04]  /*d740*/  LDL.LU R11, [R1+0x2a4] ;  /* 0x0002a400010b7983 */ /* 0x000ea80000300800 */
[----:B------:R0:W-:Y:S04]  /*d750*/  STL.64 [R1+0x140], R16 ;  /* 0x0001401001007387 */ /* 0x0001e80000100a00 */
[----:B------:R-:W3:Y:S04]  /*d760*/  LDL.LU R8, [R1+0x2b0] ;  /* 0x0002b00001087983 */ /* 0x000ee80000300800 */
[----:B------:R1:W-:Y:S04]  /*d770*/  STL.64 [R1+0x158], R14 ;  /* 0x0001580e01007387 */ /* 0x0003e80000100a00 */
[----:B------:R-:W4:Y:S01]  /*d780*/  LDL.LU R2, [R1+0x2b4] ;  /* 0x0002b40001027983 */ /* 0x000f220000300800 */
[----:B0-----:R-:W-:-:S04]  /*d790*/  IMAD.WIDE R16, R12, 0x2, R4 ;  /* 0x000000020c107825 */ /* 0x001fc800078e0204 */
[--C-:B-1----:R-:W-:Y:S02]  /*d7a0*/  IMAD.WIDE R14, R3, 0x2, R4.reuse ;  /* 0x00000002030e7825 */ /* 0x102fe400078e0204 */
[----:B------:R-:W4:Y:S04]  /*d7b0*/  LDL.LU R3, [R1+0x2c0] ;  /* 0x0002c00001037983 */ /* 0x000f280000300800 */
[----:B------:R0:W-:Y:S04]  /*d7c0*/  STL.64 [R1+0x168], R16 ;  /* 0x0001681001007387 */ /* 0x0001e80000100a00 */
[----:B------:R1:W-:Y:S01]  /*d7d0*/  STL.64 [R1+0x180], R14 ;  /* 0x0001800e01007387 */ /* 0x0003e20000100a00 */
[----:B0-----:R-:W-:-:S03]  /*d7e0*/  IMAD.WIDE R16, R26, 0x2, R4 ;  /* 0x000000021a107825 */ /* 0x001fc600078e0204 */
[----:B------:R-:W4:Y:S01]  /*d7f0*/  LDL.LU R26, [R1+0x2c4] ;  /* 0x0002c400011a7983 */ /* 0x000f220000300800 */
[----:B-1----:R-:W-:-:S03]  /*d800*/  IMAD.WIDE R14, R27, 0x2, R4 ;  /* 0x000000021b0e7825 */ /* 0x002fc600078e0204 */
[----:B------:R0:W-:Y:S04]  /*d810*/  STL.64 [R1+0x198], R16 ;  /* 0x0001981001007387 */ /* 0x0001e80000100a00 */
[----:B------:R-:W4:Y:S04]  /*d820*/  LDL.LU R27, [R1+0x2c8] ;  /* 0x0002c800011b7983 */ /* 0x000f280000300800 */
[----:B------:R1:W-:Y:S01]  /*d830*/  STL.64 [R1+0x1a8], R14 ;  /* 0x0001a80e01007387 */ /* 0x0003e20000100a00 */
[----:B0-----:R-:W-:-:S03]  /*d840*/  IMAD.WIDE R16, R28, 0x2, R4 ;  /* 0x000000021c107825 */ /* 0x001fc600078e0204 */
[----:B------:R-:W4:Y:S04]  /*d850*/  LDL.LU R28, [R1+0x2cc] ;  /* 0x0002cc00011c7983 */ /* 0x000f280000300800 */
[----:B------:R-:W-:Y:S01]  /*d860*/  STL.64 [R1+0x1c0], R16 ;  /* 0x0001c01001007387 */ /* 0x000fe20000100a00 */
[----:B-1----:R-:W-:-:S03]  /*d870*/  IMAD.WIDE R14, R29, 0x2, R4 ;  /* 0x000000021d0e7825 */ /* 0x002fc600078e0204 */
[----:B------:R-:W4:Y:S01]  /*d880*/  LDL.LU R29, [R1+0x2d8] ;  /* 0x0002d800011d7983 */ /* 0x000f220000300800 */
[----:B------:R-:W-:-:S03]  /*d890*/  IMAD.WIDE R12, R13, 0x2, R4 ;  /* 0x000000020d0c7825 */ /* 0x000fc600078e0204 */
[----:B------:R0:W-:Y:S02]  /*d8a0*/  STL.64 [R1+0x1d0], R14 ;  /* 0x0001d00e01007387 */ /* 0x0001e40000100a00 */
[--C-:B0-----:R-:W-:Y:S02]  /*d8b0*/  IMAD.WIDE R14, R9, 0x2, R4.reuse ;  /* 0x00000002090e7825 */ /* 0x101fe400078e0204 */
        /* <DEDUP_REMOVED lines=11> */
[----:B------:R0:W-:Y:S04]  /*d970*/  STL.64 [R1+0x238], R12 ;  /* 0x0002380c01007387 */ /* 0x0001e80000100a00 */
[----:B------:R-:W4:Y:S04]  /*d980*/  LDL.LU R19, [R1+0x308] ;  /* 0x0003080001137983 */ /* 0x000f280000300800 */
[----:B------:R-:W4:Y:S04]  /*d990*/  LDL.LU R16, [R1+0x310] ;  /* 0x0003100001107983 */ /* 0x000f280000300800 */
[----:B------:R-:W4:Y:S04]  /*d9a0*/  LDL.LU R17, [R1+0x320] ;  /* 0x0003200001117983 */ /* 0x000f280000300800 */
[----:B-1----:R-:W4:Y:S04]  /*d9b0*/  LDL.LU R14, [R1+0x330] ;  /* 0x00033000010e7983 */ /* 0x002f280000300800 */
[----:B------:R-:W4:Y:S04]  /*d9c0*/  LDL.LU R15, [R1+0x338] ;  /* 0x00033800010f7983 */ /* 0x000f280000300800 */
[----:B0-----:R-:W4:Y:S04]  /*d9d0*/  LDL.LU R13, [R1+0x348] ;  /* 0x00034800010d7983 */ /* 0x001f280000300800 */
[----:B------:R-:W4:Y:S04]  /*d9e0*/  LDL.LU R10, [R1+0x350] ;  /* 0x00035000010a7983 */ /* 0x000f280000300800 */
[----:B------:R-:W4:Y:S01]  /*d9f0*/  LDL.LU R7, [R1+0x360] ;  /* 0x0003600001077983 */ /* 0x000f220000300800 */
[----:B--2---:R-:W-:-:S05]  /*da00*/  IMAD.WIDE R22, R11, 0x2, R4 ;  /* 0x000000020b167825 */ /* 0x004fca00078e0204 */
[----:B------:R4:W-:Y:S01]  /*da10*/  STL.64 [R1+0x250], R22 ;  /* 0x0002501601007387 */ /* 0x0009e20000100a00 */
[----:B---3--:R-:W-:-:S03]  /*da20*/  IMAD.WIDE R24, R8, 0x2, R4 ;  /* 0x0000000208187825 */ /* 0x008fc600078e0204 */
[----:B------:R-:W2:Y:S04]  /*da30*/  LDL.LU R12, [R1+0x368] ;  /* 0x00036800010c7983 */ /* 0x000ea80000300800 */
[----:B------:R-:W-:Y:S01]  /*da40*/  STL.64 [R1+0x260], R24 ;  /* 0x0002601801007387 */ /* 0x000fe20000100a00 */
[----:B----4-:R-:W-:-:S03]  /*da50*/  IMAD.WIDE R22, R2, 0x2, R4 ;  /* 0x0000000202167825 */ /* 0x010fc600078e0204 */
[----:B------:R-:W3:Y:S04]  /*da60*/  LDL.LU R2, [R1+0x378] ;  /* 0x0003780001027983 */ /* 0x000ee80000300800 */
[----:B------:R0:W-:Y:S02]  /*da70*/  STL.64 [R1+0x278], R22 ;  /* 0x0002781601007387 */ /* 0x0001e40000100a00 */
[--C-:B0-----:R-:W-:Y:S02]  /*da80*/  IMAD.WIDE R22, R3, 0x2, R4.reuse ;  /* 0x0000000203167825 */ /* 0x101fe400078e0204 */
[----:B------:R-:W4:Y:S04]  /*da90*/  LDL.LU R3, [R1+0x380] ;  /* 0x0003800001037983 */ /* 0x000f280000300800 */
[----:B------:R0:W-:Y:S01]  /*daa0*/  STL.64 [R1+0x288], R22 ;  /* 0x0002881601007387 */ /* 0x0001e20000100a00 */
[----:B------:R-:W-:-:S03]  /*dab0*/  IMAD.WIDE R24, R26, 0x2, R4 ;  /* 0x000000021a187825 */ /* 0x000fc600078e0204 */
[----:B------:R-:W4:Y:S04]  /*dac0*/  LDL.LU R26, [R1+0x390] ;  /* 0x00039000011a7983 */ /* 0x000f280000300800 */
[----:B------:R1:W-:Y:S01]  /*dad0*/  STL.64 [R1+0x2a0], R24 ;  /* 0x0002a01801007387 */ /* 0x0003e20000100a00 */
[----:B0-----:R-:W-:-:S03]  /*dae0*/  IMAD.WIDE R22, R27, 0x2, R4 ;  /* 0x000000021b167825 */ /* 0x001fc600078e0204 */
[----:B------:R-:W4:Y:S04]  /*daf0*/  LDL.LU R27, [R1+0x398] ;  /* 0x00039800011b7983 */ /* 0x000f280000300800 */
[----:B------:R0:W-:Y:S01]  /*db00*/  STL.64 [R1+0x2b0], R22 ;  /* 0x0002b01601007387 */ /* 0x0001e20000100a00 */
[----:B-1----:R-:W-:-:S03]  /*db10*/  IMAD.WIDE R24, R28, 0x2, R4 ;  /* 0x000000021c187825 */ /* 0x002fc600078e0204 */
[----:B------:R-:W4:Y:S04]  /*db20*/  LDL.LU R28, [R1+0x3a8] ;  /* 0x0003a800011c7983 */ /* 0x000f280000300800 */
[----:B------:R1:W-:Y:S01]  /*db30*/  STL.64 [R1+0x2c0], R24 ;  /* 0x0002c01801007387 */ /* 0x0003e20000100a00 */
[----:B0-----:R-:W-:-:S03]  /*db40*/  IMAD.WIDE R22, R29, 0x2, R4 ;  /* 0x000000021d167825 */ /* 0x001fc600078e0204 */
[----:B------:R-:W4:Y:S04]  /*db50*/  LDL.LU R11, [R1+0x3b0] ;  /* 0x0003b000010b7983 */ /* 0x000f280000300800 */
[----:B------:R-:W4:Y:S04]  /*db60*/  LDL.LU R29, [R1+0x3c0] ;  /* 0x0003c000011d7983 */ /* 0x000f280000300800 */
[----:B------:R0:W-:Y:S04]  /*db70*/  STL.64 [R1+0x2c8], R22 ;  /* 0x0002c81601007387 */ /* 0x0001e80000100a00 */
[----:B------:R-:W4:Y:S01]  /*db80*/  LDL.LU R8, [R1+0x3c8] ;  /* 0x0003c80001087983 */ /* 0x000f220000300800 */
[----:B-1----:R-:W-:-:S05]  /*db90*/  IMAD.WIDE R24, R9, 0x2, R4 ;  /* 0x0000000209187825 */ /* 0x002fca00078e0204 */
[----:B------:R1:W-:Y:S04]  /*dba0*/  STL.64 [R1+0x2d8], R24 ;  /* 0x0002d81801007387 */ /* 0x0003e80000100a00 */
[----:B------:R-:W4:Y:S01]  /*dbb0*/  LDL.LU R9, [R1+0x3d8] ;  /* 0x0003d80001097983 */ /* 0x000f220000300800 */
[----:B0-----:R-:W-:-:S03]  /*dbc0*/  IMAD.WIDE R22, R6, 0x2, R4 ;  /* 0x0000000206167825 */ /* 0x001fc600078e0204 */
[----:B------:R-:W4:Y:S01]  /*dbd0*/  LDL.LU R6, [R1+0x3e0] ;  /* 0x0003e00001067983 */ /* 0x000f220000300800 */
[----:B------:R-:W-:-:S03]  /*dbe0*/  IMAD.WIDE R20, R21, 0x2, R4 ;  /* 0x0000000215147825 */ /* 0x000fc600078e0204 */
[----:B------:R0:W-:Y:S04]  /*dbf0*/  STL.64 [R1+0x2e0], R22 ;  /* 0x0002e01601007387 */ /* 0x0001e80000100a00 */
[----:B------:R0:W-:Y:S01]  /*dc00*/  STL.64 [R1+0x2f0], R20 ;  /* 0x0002f01401007387 */ /* 0x0001e20000100a00 */
[----:B-1----:R-:W-:-:S04]  /*dc10*/  IMAD.WIDE R24, R18, 0x2, R4 ;  /* 0x0000000212187825 */ /* 0x002fc800078e0204 */
[--C-:B0-----:R-:W-:Y:S01]  /*dc20*/  IMAD.WIDE R22, R19, 0x2, R4.reuse ;  /* 0x0000000213167825 */ /* 0x101fe200078e0204 */
[----:B------:R-:W-:Y:S03]  /*dc30*/  STL.64 [R1+0x2f8], R24 ;  /* 0x0002f81801007387 */ /* 0x000fe60000100a00 */
[--C-:B------:R-:W-:Y:S01]  /*dc40*/  IMAD.WIDE R20, R16, 0x2, R4.reuse ;  /* 0x0000000210147825 */ /* 0x100fe200078e0204 */
        /* <DEDUP_REMOVED lines=11> */
[--C-:B------:R-:W-:Y:S01]  /*dd00*/  IMAD.WIDE R14, R7, 0x2, R4.reuse ;  /* 0x00000002070e7825 */ /* 0x100fe200078e0204 */
[----:B------:R-:W4:Y:S04]  /*dd10*/  LDL.LU R13, [R1+0x3f4] ;  /* 0x0003f400010d7983 */ /* 0x000f280000300800 */
[----:B------:R2:W-:Y:S04]  /*dd20*/  STL.64 [R1+0x350], R16 ;  /* 0x0003501001007387 */ /* 0x0005e80000100a00 */
[----:B------:R-:W4:Y:S04]  /*dd30*/  LDL.LU R10, [R1+0x408] ;  /* 0x00040800010a7983 */ /* 0x000f280000300800 */
[----:B------:R3:W-:Y:S04]  /*dd40*/  STL.64 [R1+0x360], R14 ;  /* 0x0003600e01007387 */ /* 0x0007e80000100a00 */
[----:B------:R-:W4:Y:S01]  /*dd50*/  LDL.LU R7, [R1+0x418] ;  /* 0x0004180001077983 */ /* 0x000f220000300800 */
[----:B--2---:R-:W-:-:S04]  /*dd60*/  IMAD.WIDE R16, R12, 0x2, R4 ;  /* 0x000000020c107825 */ /* 0x004fc800078e0204 */
[--C-:B---3--:R-:W-:Y:S02]  /*dd70*/  IMAD.WIDE R14, R2, 0x2, R4.reuse ;  /* 0x00000002020e7825 */ /* 0x108fe400078e0204 */
[----:B------:R-:W2:Y:S04]  /*dd80*/  LDL.LU R2, [R1+0x420] ;  /* 0x0004200001027983 */ /* 0x000ea80000300800 */
[----:B------:R4:W-:Y:S04]  /*dd90*/  STL.64 [R1+0x368], R16 ;  /* 0x0003681001007387 */ /* 0x0009e80000100a00 */
[----:B------:R0:W-:Y:S01]  /*dda0*/  STL.64 [R1+0x378], R14 ;  /* 0x0003780e01007387 */ /* 0x0001e20000100a00 */
[----:B----4-:R-:W-:-:S03]  /*ddb0*/  IMAD.WIDE R16, R3, 0x2, R4 ;  /* 0x0000000203107825 */ /* 0x010fc600078e0204 */
[----:B------:R-:W3:Y:S04]  /*ddc0*/  LDL.LU R3, [R1+0x430] ;  /* 0x0004300001037983 */ /* 0x000ee80000300800 */
        /* <DEDUP_REMOVED lines=9> */
[----:B------:R0:W-:Y:S01]  /*de60*/  STL.64 [R1+0x3a8], R14 ;  /* 0x0003a80e01007387 */ /* 0x0001e20000100a00 */
[----:B-1----:R-:W-:-:S04]  /*de70*/  IMAD.WIDE R16, R11, 0x2, R4 ;  /* 0x000000020b107825 */ /* 0x002fc800078e0204 */
[--C-:B0-----:R-:W-:Y:S02]  /*de80*/  IMAD.WIDE R14, R29, 0x2, R4.reuse ;  /* 0x000000021d0e7825 */ /* 0x101fe400078e0204 */
[----:B------:R-:W4:Y:S04]  /*de90*/  LDL.LU R29, [R1+0x460] ;  /* 0x00046000011d7983 */ /* 0x000f280000300800 */
[----:B------:R0:W-:Y:S04]  /*dea0*/  STL.64 [R1+0x3b0], R16 ;  /* 0x0003b01001007387 */ /* 0x0001e80000100a00 */
[----:B------:R1:W-:Y:S04]  /*deb0*/  STL.64 [R1+0x3c0], R14 ;  /* 0x0003c00e01007387 */ /* 0x0003e80000100a00 */
[----:B------:R-:W4:Y:S01]  /*dec0*/  LDL.LU R11, [R1+0x470] ;  /* 0x00047000010b7983 */ /* 0x000f220000300800 */
[----:B0-----:R-:W-:-:S04]  /*ded0*/  IMAD.WIDE R16, R8, 0x2, R4 ;  /* 0x0000000208107825 */ /* 0x001fc800078e0204 */
[--C-:B-1----:R-:W-:Y:S01]  /*dee0*/  IMAD.WIDE R14, R9, 0x2, R4.reuse ;  /* 0x00000002090e7825 */ /* 0x102fe200078e0204 */
[----:B------:R0:W-:Y:S03]  /*def0*/  STL.64 [R1+0x3c8], R16 ;  /* 0x0003c81001007387 */ /* 0x0001e60000100a00 */
[--C-:B------:R-:W-:Y:S01]  /*df00*/  IMAD.WIDE R8, R6, 0x2, R4.reuse ;  /* 0x0000000206087825 */ /* 0x100fe200078e0204 */
[----:B------:R-:W4:Y:S04]  /*df10*/  LDL.LU R21, [R1+0x478] ;  /* 0x0004780001157983 */ /* 0x000f280000300800 */
[----:B------:R1:W-:Y:S04]  /*df20*/  STL.64 [R1+0x3d8], R14 ;  /* 0x0003d80e01007387 */ /* 0x0003e80000100a00 */
[----:B------:R-:W4:Y:S04]  /*df30*/  LDL.LU R18, [R1+0x488] ;  /* 0x0004880001127983 */ /* 0x000f280000300800 */
[----:B------:R1:W-:Y:S04]  /*df40*/  STL.64 [R1+0x3e0], R8 ;  /* 0x0003e00801007387 */ /* 0x0003e80000100a00 */
[----:B------:R-:W4:Y:S04]  /*df50*/  LDL.LU R19, [R1+0x490] ;  /* 0x0004900001137983 */ /* 0x000f280000300800 */
[----:B0-----:R-:W4:Y:S04]  /*df60*/  LDL.LU R16, [R1+0x4a0] ;  /* 0x0004a00001107983 */ /* 0x001f280000300800 */
[----:B------:R-:W4:Y:S04]  /*df70*/  LDL.LU R17, [R1+0x4a8] ;  /* 0x0004a80001117983 */ /* 0x000f280000300800 */
[----:B-1----:R-:W4:Y:S04]  /*df80*/  LDL.LU R14, [R1+0x4b8] ;  /* 0x0004b800010e7983 */ /* 0x002f280000300800 */
[----:B------:R-:W4:Y:S04]  /*df90*/  LDL.LU R15, [R1+0x4c0] ;  /* 0x0004c000010f7983 */ /* 0x000f280000300800 */
[----:B------:R-:W4:Y:S04]  /*dfa0*/  LDL.LU R8, [R1+0x4c4] ;  /* 0x0004c40001087983 */ /* 0x000f280000300800 */
[----:B------:R-:W4:Y:S04]  /*dfb0*/  LDL.LU R9, [R1+0x4c8] ;  /* 0x0004c80001097983 */ /* 0x000f280000300800 */
[----:B------:R-:W4:Y:S01]  /*dfc0*/  LDL.LU R6, [R1+0x4cc] ;  /* 0x0004cc0001067983 */ /* 0x000f220000300800 */
[----:B------:R-:W-:-:S05]  /*dfd0*/  IMAD.WIDE R12, R13, 0x2, R4 ;  /* 0x000000020d0c7825 */ /* 0x000fca00078e0204 */
[----:B------:R0:W-:Y:S01]  /*dfe0*/  STL.64 [R1+0x400], R12 ;  /* 0x0004000c01007387 */ /* 0x0001e20000100a00 */
[----:B------:R-:W-:-:S04]  /*dff0*/  IMAD.WIDE R24, R10, 0x2, R4 ;  /* 0x000000020a187825 */ /* 0x000fc800078e0204 */
[--C-:B------:R-:W-:Y:S01]  /*e000*/  IMAD.WIDE R22, R7, 0x2, R4.reuse ;  /* 0x0000000207167825 */ /* 0x100fe200078e0204 */
[----:B0-----:R-:W4:Y:S04]  /*e010*/  LDL.LU R12, [R1+0x4d0] ;  /* 0x0004d000010c7983 */ /* 0x001f280000300800 */
[----:B------:R-:W-:Y:S04]  /*e020*/  STL.64 [R1+0x408], R24 ;  /* 0x0004081801007387 */ /* 0x000fe80000100a00 */
[----:B------:R-:W4:Y:S04]  /*e030*/  LDL.LU R7, [R1+0x4d4] ;  /* 0x0004d40001077983 */ /* 0x000f280000300800 */
[----:B------:R2:W-:Y:S02]  /*e040*/  STL.64 [R1+0x418], R22 ;  /* 0x0004181601007387 */ /* 0x0005e40000100a00 */
[----:B--2---:R-:W-:-:S02]  /*e050*/  IMAD.WIDE R22, R2, 0x2, R4 ;  /* 0x0000000202167825 */ /* 0x004fc400078e0204 */
[----:B------:R-:W2:Y:S04]  /*e060*/  LDL.LU R2, [R1+0x290] ;  /* 0x0002900001027983 */ /* 0x000ea80000300800 */
[----:B------:R4:W-:Y:S01]  /*e070*/  STL.64 [R1+0x420], R22 ;  /* 0x0004201601007387 */ /* 0x0009e20000100a00 */
[----:B---3--:R-:W-:-:S03]  /*e080*/  IMAD.WIDE R24, R3, 0x2, R4 ;  /* 0x0000000203187825 */ /* 0x008fc600078e0204 */
[----:B------:R-:W3:Y:S04]  /*e090*/  LDL.LU R3, [R1+0x26c] ;  /* 0x00026c0001037983 */ /* 0x000ee80000300800 */
[----:B------:R0:W-:Y:S01]  /*e0a0*/  STL.64 [R1+0x430], R24 ;  /* 0x0004301801007387 */ /* 0x0001e20000100a00 */
[----:B----4-:R-:W-:-:S03]  /*e0b0*/  IMAD.WIDE R22, R26, 0x2, R4 ;  /* 0x000000021a167825 */ /* 0x010fc600078e0204 */
[----:B------:R-:W4:Y:S04]  /*e0c0*/  LDL.LU R26, [R1+0x268] ;  /* 0x00026800011a7983 */ /* 0x000f280000300800 */
[----:B------:R1:W-:Y:S01]  /*e0d0*/  STL.64 [R1+0x440], R22 ;  /* 0x0004401601007387 */ /* 0x0003e20000100a00 */
[----:B0-----:R-:W-:-:S03]  /*e0e0*/  IMAD.WIDE R24, R27, 0x2, R4 ;  /* 0x000000021b187825 */ /* 0x001fc600078e0204 */
[----:B------:R-:W4:Y:S04]  /*e0f0*/  LDL.LU R27, [R1+0x244] ;  /* 0x00024400011b7983 */ /* 0x000f280000300800 */
[----:B------:R0:W-:Y:S01]  /*e100*/  STL.64 [R1+0x448], R24 ;  /* 0x0004481801007387 */ /* 0x0001e20000100a00 */
[----:B-1----:R-:W-:-:S03]  /*e110*/  IMAD.WIDE R22, R28, 0x2, R4 ;  /* 0x000000021c167825 */ /* 0x002fc600078e0204 */
[----:B------:R-:W4:Y:S04]  /*e120*/  LDL.LU R13, [R1+0x240] ;  /* 0x00024000010d7983 */ /* 0x000f280000300800 */
[----:B------:R-:W4:Y:S04]  /*e130*/  LDL.LU R28, [R1+0x21c] ;  /* 0x00021c00011c7983 */ /* 0x000f280000300800 */
[----:B------:R1:W-:Y:S01]  /*e140*/  STL.64 [R1+0x458], R22 ;  /* 0x0004581601007387 */ /* 0x0003e20000100a00 */
[----:B0-----:R-:W-:-:S03]  /*e150*/  IMAD.WIDE R24, R29, 0x2, R4 ;  /* 0x000000021d187825 */ /* 0x001fc600078e0204 */
[----:B------:R-:W4:Y:S04]  /*e160*/  LDL.LU R29, [R1+0x218] ;  /* 0x00021800011d7983 */ /* 0x000f280000300800 */
[----:B------:R0:W-:Y:S04]  /*e170*/  STL.64 [R1+0x460], R24 ;  /* 0x0004601801007387 */ /* 0x0001e80000100a00 */
[----:B------:R-:W4:Y:S01]  /*e180*/  LDL.LU R10, [R1+0x204] ;  /* 0x00020400010a7983 */ /* 0x000f220000300800 */
[----:B-1----:R-:W-:-:S03]  /*e190*/  IMAD.WIDE R22, R11, 0x2, R4 ;  /* 0x000000020b167825 */ /* 0x002fc600078e0204 */
[----:B------:R-:W4:Y:S04]  /*e1a0*/  LDL.LU R11, [R1+0x200] ;  /* 0x00020000010b7983 */ /* 0x000f280000300800 */
[----:B------:R1:W-:Y:S01]  /*e1b0*/  STL.64 [R1+0x470], R22 ;  /* 0x0004701601007387 */ /* 0x0003e20000100a00 */
[----:B------:R-:W-:-:S05]  /*e1c0*/  IMAD.WIDE R20, R21, 0x2, R4 ;  /* 0x0000000215147825 */ /* 0x000fca00078e0204 */
[----:B------:R1:W-:Y:S01]  /*e1d0*/  STL.64 [R1+0x478], R20 ;  /* 0x0004781401007387 */ /* 0x0003e20000100a00 */
[----:B0-----:R-:W-:-:S04]  /*e1e0*/  IMAD.WIDE R24, R18, 0x2, R4 ;  /* 0x0000000212187825 */ /* 0x001fc800078e0204 */
[--C-:B-1----:R-:W-:Y:S01]  /*e1f0*/  IMAD.WIDE R22, R19, 0x2, R4.reuse ;  /* 0x0000000213167825 */ /* 0x102fe200078e0204 */
        /* <DEDUP_REMOVED lines=15> */
[----:B------:R-:W-:Y:S04]  /*e2f0*/  STL.64 [R1+0x8c0], R16 ;  /* 0x0008c01001007387 */ /* 0x000fe80000100a00 */
[----:B------:R-:W4:Y:S04]  /*e300*/  LDL.LU R9, [R1+0x1d8] ;  /* 0x0001d80001097983 */ /* 0x000f280000300800 */
[----:B------:R0:W-:Y:S04]  /*e310*/  STL.64 [R1+0x8d0], R14 ;  /* 0x0008d00e01007387 */ /* 0x0001e80000100a00 */
[----:B------:R-:W4:Y:S01]  /*e320*/  LDL.LU R6, [R1+0x1b4] ;  /* 0x0001b40001067983 */ /* 0x000f220000300800 */
[----:B0-----:R-:W-:-:S04]  /*e330*/  IMAD.WIDE R14, R12, 0x2, R4 ;  /* 0x000000020c0e7825 */ /* 0x001fc800078e0204 */
[--C-:B------:R-:W-:Y:S02]  /*e340*/  IMAD.WIDE R16, R7, 0x2, R4.reuse ;  /* 0x0000000207107825 */ /* 0x100fe400078e0204 */
[----:B------:R-:W4:Y:S04]  /*e350*/  LDL.LU R7, [R1+0x1b0] ;  /* 0x0001b00001077983 */ /* 0x000f280000300800 */
[----:B------:R2:W-:Y:S04]  /*e360*/  STL.64 [R1+0x8e0], R14 ;  /* 0x0008e00e01007387 */ /* 0x0005e80000100a00 */
[----:B------:R3:W-:Y:S01]  /*e370*/  STL.64 [R1+0x8f0], R16 ;  /* 0x0008f01001007387 */ /* 0x0007e20000100a00 */
[----:B--2---:R-:W-:-:S03]  /*e380*/  IMAD.WIDE R14, R2, 0x2, R4 ;  /* 0x00000002020e7825 */ /* 0x004fc600078e0204 */
        /* <DEDUP_REMOVED lines=10> */
[----:B------:R-:W-:Y:S01]  /*e430*/  STL.64 [R1+0x930], R16 ;  /* 0x0009301001007387 */ /* 0x000fe20000100a00 */
[----:B-1----:R-:W-:-:S04]  /*e440*/  IMAD.WIDE R14, R13, 0x2, R4 ;  /* 0x000000020d0e7825 */ /* 0x002fc800078e0204 */
[--C-:B------:R-:W-:Y:S02]  /*e450*/  IMAD.WIDE R12, R28, 0x2, R4.reuse ;  /* 0x000000021c0c7825 */ /* 0x100fe400078e0204 */
[----:B------:R-:W4:Y:S04]  /*e460*/  LDL.LU R28, [R1+0x14c] ;  /* 0x00014c00011c7983 */ /* 0x000f280000300800 */
[----:B------:R0:W-:Y:S04]  /*e470*/  STL.64 [R1+0x240], R14 ;  /* 0x0002400e01007387 */ /* 0x0001e80000100a00 */
[----:B------:R1:W-:Y:S01]  /*e480*/  STL.64 [R1+0x950], R12 ;  /* 0x0009500c01007387 */ /* 0x0003e20000100a00 */
[----:B0-----:R-:W-:-:S03]  /*e490*/  IMAD.WIDE R14, R29, 0x2, R4 ;  /* 0x000000021d0e7825 */ /* 0x001fc600078e0204 */
[----:B------:R-:W4:Y:S01]  /*e4a0*/  LDL.LU R29, [R1+0x148] ;  /* 0x00014800011d7983 */ /* 0x000f220000300800 */
[----:B-1----:R-:W-:-:S03]  /*e4b0*/  IMAD.WIDE R12, R10, 0x2, R4 ;  /* 0x000000020a0c7825 */ /* 0x002fc600078e0204 */
[----:B------:R0:W-:Y:S01]  /*e4c0*/  STL.64 [R1+0x218], R14 ;  /* 0x0002180e01007387 */ /* 0x0001e20000100a00 */
[----:B------:R-:W-:-:S03]  /*e4d0*/  IMAD.WIDE R10, R11, 0x2, R4 ;  /* 0x000000020b0a7825 */ /* 0x000fc600078e0204 */
[----:B------:R-:W4:Y:S04]  /*e4e0*/  LDL.LU R21, [R1+0x12c] ;  /* 0x00012c0001157983 */ /* 0x000f280000300800 */
[----:B------:R1:W-:Y:S04]  /*e4f0*/  STL.64 [R1+0x970], R12 ;  /* 0x0009700c01007387 */ /* 0x0003e80000100a00 */
[----:B------:R-:W4:Y:S04]  /*e500*/  LDL.LU R18, [R1+0x128] ;  /* 0x0001280001127983 */ /* 0x000f280000300800 */
[----:B------:R1:W-:Y:S04]  /*e510*/  STL.64 [R1+0x200], R10 ;  /* 0x0002000a01007387 */ /* 0x0003e80000100a00 */
[----:B------:R-:W4:Y:S04]  /*e520*/  LDL.LU R19, [R1+0x124] ;  /* 0x0001240001137983 */ /* 0x000f280000300800 */
[----:B------:R-:W4:Y:S04]  /*e530*/  LDL.LU R16, [R1+0x120] ;  /* 0x0001200001107983 */ /* 0x000f280000300800 */
[----:B------:R-:W4:Y:S04]  /*e540*/  LDL.LU R17, [R1+0x11c] ;  /* 0x00011c0001117983 */ /* 0x000f280000300800 */
[----:B0-----:R-:W4:Y:S04]  /*e550*/  LDL.LU R14, [R1+0x118] ;  /* 0x00011800010e7983 */ /* 0x001f280000300800 */
[----:B------:R-:W4:Y:S04]  /*e560*/  LDL.LU R15, [R1+0x114] ;  /* 0x00011400010f7983 */ /* 0x000f280000300800 */
[----:B-1----:R-:W4:Y:S04]  /*e570*/  LDL.LU R12, [R1+0x110] ;  /* 0x00011000010c7983 */ /* 0x002f280000300800 */
[----:B------:R-:W4:Y:S04]  /*e580*/  LDL.LU R13, [R1+0x10c] ;  /* 0x00010c00010d7983 */ /* 0x000f280000300800 */
[----:B------:R-:W4:Y:S01]  /*e590*/  LDL.LU R10, [R1+0x108] ;  /* 0x00010800010a7983 */ /* 0x000f220000300800 */
[----:B------:R-:W-:-:S05]  /*e5a0*/  IMAD.WIDE R24, R8, 0x2, R4 ;  /* 0x0000000208187825 */ /* 0x000fca00078e0204 */
[----:B------:R-:W-:Y:S01]  /*e5b0*/  STL.64 [R1+0x990], R24 ;  /* 0x0009901801007387 */ /* 0x000fe20000100a00 */
[----:B------:R-:W-:-:S03]  /*e5c0*/  IMAD.WIDE R8, R9, 0x2, R4 ;  /* 0x0000000209087825 */ /* 0x000fc600078e0204 */
[----:B------:R-:W4:Y:S04]  /*e5d0*/  LDL.LU R11, [R1+0x104] ;  /* 0x00010400010b7983 */ /* 0x000f280000300800 */
[----:B------:R0:W-:Y:S01]  /*e5e0*/  STL.64 [R1+0x1d8], R8 ;  /* 0x0001d80801007387 */ /* 0x0001e20000100a00 */
[----:B------:R-:W-:-:S03]  /*e5f0*/  IMAD.WIDE R22, R6, 0x2, R4 ;  /* 0x0000000206167825 */ /* 0x000fc600078e0204 */
[----:B0-----:R-:W4:Y:S04]  /*e600*/  LDL.LU R8, [R1+0x100] ;  /* 0x0001000001087983 */ /* 0x001f280000300800 */
[----:B------:R-:W-:Y:S01]  /*e610*/  STL.64 [R1+0x9b0], R22 ;  /* 0x0009b01601007387 */ /* 0x000fe20000100a00 */
[----:B------:R-:W-:-:S03]  /*e620*/  IMAD.WIDE R6, R7, 0x2, R4 ;  /* 0x0000000207067825 */ /* 0x000fc600078e0204 */
[----:B------:R-:W4:Y:S04]  /*e630*/  LDL.LU R9, [R1+0xfc] ;  /* 0x0000fc0001097983 */ /* 0x000f280000300800 */
[----:B------:R0:W-:Y:S04]  /*e640*/  STL.64 [R1+0x1b0], R6 ;  /* 0x0001b00601007387 */ /* 0x0001e80000100a00 */
[----:B0-----:R-:W4:Y:S01]  /*e650*/  LDL.LU R6, [R1+0xf8] ;  /* 0x0000f80001067983 */ /* 0x001f220000300800 */
[----:B--2---:R-:W-:-:S05]  /*e660*/  IMAD.WIDE R22, R2, 0x2, R4 ;  /* 0x0000000202167825 */ /* 0x004fca00078e0204 */
[----:B------:R-:W-:Y:S04]  /*e670*/  STL.64 [R1+0x9d0], R22 ;  /* 0x0009d01601007387 */ /* 0x000fe80000100a00 */
[----:B------:R-:W2:Y:S01]  /*e680*/  LDL.LU R7, [R1+0xf4] ;  /* 0x0000f40001077983 */ /* 0x000ea20000300800 */
[----:B---3--:R-:W-:-:S05]  /*e690*/  IMAD.WIDE R2, R3, 0x2, R4 ;  /* 0x0000000203027825 */ /* 0x008fca00078e0204 */
[----:B------:R0:W-:Y:S01]  /*e6a0*/  STL.64 [R1+0x188], R2 ;  /* 0x0001880201007387 */ /* 0x0001e20000100a00 */
[----:B----4-:R-:W-:-:S03]  /*e6b0*/  IMAD.WIDE R24, R26, 0x2, R4 ;  /* 0x000000021a187825 */ /* 0x010fc600078e0204 */
[----:B0-----:R-:W3:Y:S01]  /*e6c0*/  LDL.LU R2, [R1+0xf0] ;  /* 0x0000f00001027983 */ /* 0x001ee20000300800 */
[----:B------:R-:W-:-:S03]  /*e6d0*/  IMAD.WIDE R22, R27, 0x2, R4 ;  /* 0x000000021b167825 */ /* 0x000fc600078e0204 */
[----:B------:R0:W-:Y:S04]  /*e6e0*/  STL.64 [R1+0x9f0], R24 ;  /* 0x0009f01801007387 */ /* 0x0001e80000100a00 */
[----:B------:R-:W4:Y:S04]  /*e6f0*/  LDL.LU R3, [R1+0xec] ;  /* 0x0000ec0001037983 */ /* 0x000f280000300800 */
[----:B------:R-:W4:Y:S01]  /*e700*/  LDL.LU R26, [R1+0xe8] ;  /* 0x0000e800011a7983 */ /* 0x000f220000300800 */
[----:B0-----:R-:W-:-:S03]  /*e710*/  IMAD.WIDE R24, R28, 0x2, R4 ;  /* 0x000000021c187825 */ /* 0x001fc600078e0204 */
[----:B------:R0:W-:Y:S04]  /*e720*/  STL.64 [R1+0x170], R22 ;  /* 0x0001701601007387 */ /* 0x0001e80000100a00 */
[----:B------:R-:W4:Y:S04]  /*e730*/  LDL.LU R27, [R1+0xe4] ;  /* 0x0000e400011b7983 */ /* 0x000f280000300800 */
[----:B------:R1:W-:Y:S04]  /*e740*/  STL.64 [R1+0xa10], R24 ;  /* 0x000a101801007387 */ /* 0x0003e80000100a00 */
[----:B------:R-:W4:Y:S01]  /*e750*/  LDL.LU R28, [R1+0xe0] ;  /* 0x0000e000011c7983 */ /* 0x000f220000300800 */
[----:B0-----:R-:W-:-:S03]  /*e760*/  IMAD.WIDE R22, R29, 0x2, R4 ;  /* 0x000000021d167825 */ /* 0x001fc600078e0204 */
[----:B------:R-:W4:Y:S04]  /*e770*/  LDL.LU R29, [R1+0x4d8] ;  /* 0x0004d800011d7983 */ /* 0x000f280000300800 */
[----:B------:R0:W-:Y:S01]  /*e780*/  STL.64 [R1+0x148], R22 ;  /* 0x0001481601007387 */ /* 0x0001e20000100a00 */
[----:B-1----:R-:W-:-:S05]  /*e790*/  IMAD.WIDE R24, R21, 0x2, R4 ;  /* 0x0000000215187825 */ /* 0x002fca00078e0204 */
[----:B------:R-:W-:Y:S01]  /*e7a0*/  STL.64 [R1+0xa30], R24 ;  /* 0x000a301801007387 */ /* 0x000fe20000100a00 */
[----:B0-----:R-:W-:-:S04]  /*e7b0*/  IMAD.WIDE R22, R18, 0x2, R4 ;  /* 0x0000000212167825 */ /* 0x001fc800078e0204 */
        /* <DEDUP_REMOVED lines=11> */
[----:B------:R-:W-:Y:S04]  /*e870*/  STL.64 [R1+0xa90], R18 ;  /* 0x000a901201007387 */ /* 0x000fe80000100a00 */
[----:B------:R-:W-:Y:S04]  /*e880*/  STL.64 [R1+0x110], R16 ;  /* 0x0001101001007387 */ /* 0x000fe80000100a00 */
[----:B------:R-:W2:Y:S01]  /*e890*/  LDL.LU.64 R24, [R1+0xd0] ;  /* 0x0000d00001187983 */ /* 0x000ea20000300a00 */
[----:B------:R-:W-:-:S04]  /*e8a0*/  IMAD.WIDE R14, R13, 0x2, R4 ;  /* 0x000000020d0e7825 */ /* 0x000fc800078e0204 */
[--C-:B------:R-:W-:Y:S01]  /*e8b0*/  IMAD.WIDE R12, R10, 0x2, R4.reuse ;  /* 0x000000020a0c7825 */ /* 0x100fe200078e0204 */
[----:B------:R-:W-:Y:S03]  /*e8c0*/  STL.64 [R1+0xab0], R14 ;  /* 0x000ab00e01007387 */ /* 0x000fe60000100a00 */
[--C-:B------:R-:W-:Y:S01]  /*e8d0*/  IMAD.WIDE R10, R11, 0x2, R4.reuse ;  /* 0x000000020b0a7825 */ /* 0x100fe200078e0204 */
[----:B--2---:R0:W-:Y:S04]  /*e8e0*/  STL.64 [R1+0x1178], R24 ;  /* 0x0011781801007387 */ /* 0x0041e80000100a00 */
[----:B------:R1:W-:Y:S04]  /*e8f0*/  STL.64 [R1+0x108], R12 ;  /* 0x0001080c01007387 */ /* 0x0003e80000100a00 */
[----:B0-----:R-:W2:Y:S01]  /*e900*/  LDL.LU.64 R24, [R1+0xd8] ;  /* 0x0000d80001187983 */ /* 0x001ea20000300a00 */
[----:B-1----:R-:W-:-:S03]  /*e910*/  IMAD.WIDE R12, R8, 0x2, R4 ;  /* 0x00000002080c7825 */ /* 0x002fc600078e0204 */
[----:B------:R-:W2:Y:S04]  /*e920*/  LDL.LU.64 R22, [R1+0x28] ;  /* 0x0000280001167983 */ /* 0x000ea80000300a00 */
[----:B------:R0:W-:Y:S04]  /*e930*/  STL.64 [R1+0xad0], R10 ;  /* 0x000ad00a01007387 */ /* 0x0001e80000100a00 */
[----:B------:R-:W-:Y:S04]  /*e940*/  STL.64 [R1+0x100], R12 ;  /* 0x0001000c01007387 */ /* 0x000fe80000100a00 */
[----:B------:R-:W2:Y:S01]  /*e950*/  LDL.LU.64 R20, [R1+0xc8] ;  /* 0x0000c80001147983 */ /* 0x000ea20000300a00 */
[----:B0-----:R-:W-:-:S04]  /*e960*/  IMAD.WIDE R10, R9, 0x2, R4 ;  /* 0x00000002090a7825 */ /* 0x001fc800078e0204 */
[--C-:B------:R-:W-:Y:S01]  /*e970*/  IMAD.WIDE R8, R6, 0x2, R4.reuse ;  /* 0x0000000206087825 */ /* 0x100fe200078e0204 */
[----:B------:R0:W-:Y:S04]  /*e980*/  STL.64 [R1+0xaf0], R10 ;  /* 0x000af00a01007387 */ /* 0x0001e80000100a00 */
[----:B------:R-:W2:Y:S04]  /*e990*/  LDL.LU.64 R18, [R1+0x20] ;  /* 0x0000200001127983 */ /* 0x000ea80000300a00 */
[----:B------:R3:W-:Y:S01]  /*e9a0*/  STL.64 [R1+0xf8], R8 ;  /* 0x0000f80801007387 */ /* 0x0007e20000100a00 */
[----:B0-----:R-:W-:-:S03]  /*e9b0*/  IMAD.WIDE R10, R7, 0x2, R4 ;  /* 0x00000002070a7825 */ /* 0x001fc600078e0204 */
[----:B------:R-:W2:Y:S01]  /*e9c0*/  LDL.LU.64 R6, [R1+0xc0] ;  /* 0x0000c00001067983 */ /* 0x000ea20000300a00 */
[----:B---3--:R-:W-:-:S03]  /*e9d0*/  IMAD.WIDE R8, R2, 0x2, R4 ;  /* 0x0000000202087825 */ /* 0x008fc600078e0204 */
[----:B------:R0:W-:Y:S01]  /*e9e0*/  STL.64 [R1+0xb10], R10 ;  /* 0x000b100a01007387 */ /* 0x0001e20000100a00 */
[----:B----4-:R-:W-:-:S03]  /*e9f0*/  IMAD.WIDE R2, R3, 0x2, R4 ;  /* 0x0000000203027825 */ /* 0x010fc600078e0204 */
[----:B------:R-:W3:Y:S04]  /*ea00*/  LDL.LU.64 R16, [R1+0x18] ;  /* 0x0000180001107983 */ /* 0x000ee80000300a00 */
[----:B------:R1:W-:Y:S01]  /*ea10*/  STL.64 [R1+0xf0], R8 ;  /* 0x0000f00801007387 */ /* 0x0003e20000100a00 */
[----:B0-----:R-:W-:-:S03]  /*ea20*/  IMAD.WIDE R10, R26, 0x2, R4 ;  /* 0x000000021a0a7825 */ /* 0x001fc600078e0204 */
[----:B-1----:R-:W4:Y:S04]  /*ea30*/  LDL.LU.64 R8, [R1+0xb8] ;  /* 0x0000b80001087983 */ /* 0x002f280000300a00 */
[----:B------:R0:W-:Y:S04]  /*ea40*/  STL.64 [R1+0xb30], R2 ;  /* 0x000b300201007387 */ /* 0x0001e80000100a00 */
[----:B------:R1:W-:Y:S04]  /*ea50*/  STL.64 [R1+0xe8], R10 ;  /* 0x0000e80a01007387 */ /* 0x0003e80000100a00 */
[----:B------:R-:W4:Y:S01]  /*ea60*/  LDL.LU.64 R14, [R1+0x10] ;  /* 0x00001000010e7983 */ /* 0x000f220000300a00 */
[----:B0-----:R-:W-:-:S04]  /*ea70*/  IMAD.WIDE R2, R27, 0x2, R4 ;  /* 0x000000021b027825 */ /* 0x001fc800078e0204 */
[--C-:B-1----:R-:W-:Y:S01]  /*ea80*/  IMAD.WIDE R10, R28, 0x2, R4.reuse ;  /* 0x000000021c0a7825 */ /* 0x102fe200078e0204 */
[----:B------:R0:W-:Y:S04]  /*ea90*/  STL.64 [R1+0xb50], R2 ;  /* 0x000b500201007387 */ /* 0x0001e80000100a00 */
[----:B------:R-:W4:Y:S04]  /*eaa0*/  LDL.LU.64 R12, [R1+0xb0] ;  /* 0x0000b000010c7983 */ /* 0x000f280000300a00 */
[----:B------:R1:W-:Y:S01]  /*eab0*/  STL.64 [R1+0xe0], R10 ;  /* 0x0000e00a01007387 */ /* 0x0003e20000100a00 */
[----:B0-----:R-:W-:-:S04]  /*eac0*/  IMAD.WIDE R2, R29, 0x2, R4 ;  /* 0x000000021d027825 */ /* 0x001fc800078e0204 */
[----:B------:R-:W-:Y:S01]  /*ead0*/  IMAD.WIDE R4, R0, 0x2, R4 ;  /* 0x0000000200047825 */ /* 0x000fe200078e0204 */
[----:B-1----:R-:W4:Y:S04]  /*eae0*/  LDL.LU.64 R10, [R1+0x8] ;  /* 0x00000800010a7983 */ /* 0x002f280000300a00 */
[----:B------:R0:W-:Y:S04]  /*eaf0*/  STL.64 [R1+0xb80], R2 ;  /* 0x000b800201007387 */ /* 0x0001e80000100a00 */
[----:B0-----:R-:W4:Y:S04]  /*eb00*/  LDL.LU.64 R2, [R1+0xa8] ;  /* 0x0000a80001027983 */ /* 0x001f280000300a00 */
[----:B------:R-:W4:Y:S04]  /*eb10*/  LDL.LU.64 R26, [R1] ;  /* 0x00000000011a7983 */ /* 0x000f280000300a00 */
[----:B------:R-:W-:Y:S04]  /*eb20*/  STL [R1+0x1104], R5 ;  /* 0x0011040501007387 */ /* 0x000fe80000100800 */
[----:B------:R0:W-:Y:S04]  /*eb30*/  STL [R1+0x1108], R4 ;  /* 0x0011080401007387 */ /* 0x0001e80000100800 */
[----:B0-----:R-:W3:Y:S04]  /*eb40*/  LDL.LU.64 R4, [R1+0x30] ;  /* 0x0000300001047983 */ /* 0x001ee80000300a00 */
[----:B--2---:R0:W-:Y:S01]  /*eb50*/  STL [R1+0x10b8], R24 ;  /* 0x0010b81801007387 */ /* 0x0041e20000100800 */
[----:B------:R-:W-:-:S03]  /*eb60*/  IMAD.MOV.U32 R0, RZ, RZ, R25 ;  /* 0x000000ffff007224 */ /* 0x000fc600078e0019 */
[----:B------:R-:W2:Y:S04]  /*eb70*/  LDL.LU.64 R28, [R1+0xa0] ;  /* 0x0000a000011c7983 */ /* 0x000ea80000300a00 */
[----:B0-----:R-:W4:Y:S04]  /*eb80*/  LDL.LU.64 R24, [R1+0x1178] ;  /* 0x0011780001187983 */ /* 0x001f280000300a00 */
[----:B---3--:R-:W-:Y:S04]  /*eb90*/  STL [R1+0x10b4], R4 ;  /* 0x0010b40401007387 */ /* 0x008fe80000100800 */
[----:B------:R0:W-:Y:S02]  /*eba0*/  STL [R1+0x10b0], R0 ;  /* 0x0010b00001007387 */ /* 0x0001e40000100800 */
[----:B0-----:R-:W-:-:S02]  /*ebb0*/  IMAD.MOV.U32 R0, RZ, RZ, R5 ;  /* 0x000000ffff007224 */ /* 0x001fc400078e0005 */
[----:B----4-:R-:W-:Y:S04]  /*ebc0*/  STL [R1+0x10ac], R24 ;  /* 0x0010ac1801007387 */ /* 0x010fe80000100800 */
[----:B------:R0:W-:Y:S04]  /*ebd0*/  STL [R1+0x10a8], R0 ;  /* 0x0010a80001007387 */ /* 0x0001e80000100800 */
[----:B------:R-:W3:Y:S01]  /*ebe0*/  LDL.LU.64 R4, [R1+0x98] ;  /* 0x0000980001047983 */ /* 0x000ee20000300a00 */
[----:B0-----:R-:W-:-:S03]  /*ebf0*/  IMAD.MOV.U32 R0, RZ, RZ, R25 ;  /* 0x000000ffff007224 */ /* 0x001fc600078e0019 */
[----:B------:R-:W4:Y:S04]  /*ec00*/  LDL.LU.64 R24, [R1+0x1170] ;  /* 0x0011700001187983 */ /* 0x000f280000300a00 */
[----:B------:R-:W-:Y:S04]  /*ec10*/  STL [R1+0x10a4], R22 ;  /* 0x0010a41601007387 */ /* 0x000fe80000100800 */
[----:B------:R0:W-:Y:S02]  /*ec20*/  STL [R1+0x10a0], R0 ;  /* 0x0010a00001007387 */ /* 0x0001e40000100800 */
[----:B0-----:R-:W-:-:S02]  /*ec30*/  IMAD.MOV.U32 R0, RZ, RZ, R23 ;  /* 0x000000ffff007224 */ /* 0x001fc400078e0017 */
        /* <DEDUP_REMOVED lines=10> */
[----:B------:R0:W-:Y:S04]  /*ece0*/  STL [R1+0x1088], R0 ;  /* 0x0010880001007387 */ /* 0x0001e80000100800 */
[----:B------:R-:W-:Y:S01]  /*ecf0*/  STL [R1+0x1084], R16 ;  /* 0x0010841001007387 */ /* 0x000fe20000100800 */
[----:B0-----:R-:W-:-:S05]  /*ed00*/  IMAD.MOV.U32 R0, RZ, RZ, R7 ;  /* 0x000000ffff007224 */ /* 0x001fca00078e0007 */
[----:B------:R0:W-:Y:S04]  /*ed10*/  STL [R1+0x1080], R0 ;  /* 0x0010800001007387 */ /* 0x0001e80000100800 */
[----:B------:R-:W4:Y:S01]  /*ed20*/  LDL.LU.64 R6, [R1+0x88] ;  /* 0x0000880001067983 */ /* 0x000f220000300a00 */
[----:B0-----:R-:W-:-:S03]  /*ed30*/  IMAD.MOV.U32 R0, RZ, RZ, R17 ;  /* 0x000000ffff007224 */ /* 0x001fc600078e0011 */
        /* <DEDUP_REMOVED lines=25> */
[----:B--2---:R-:W-:Y:S04]  /*eed0*/  STL [R1+0x104c], R28 ;  /* 0x00104c1c01007387 */ /* 0x004fe80000100800 */
[----:B------:R0:W-:Y:S02]  /*eee0*/  STL [R1+0x1048], R0 ;  /* 0x0010480001007387 */ /* 0x0001e40000100800 */
[----:B0-----:R-:W-:-:S02]  /*eef0*/  IMAD.MOV.U32 R0, RZ, RZ, R29 ;  /* 0x000000ffff007224 */ /* 0x001fc400078e001d */
[----:B------:R-:W2:Y:S04]  /*ef00*/  LDL.LU.64 R28, [R1+0x1120] ;  /* 0x00112000011c7983 */ /* 0x000ea80000300a00 */
[----:B--2---:R-:W-:Y:S04]  /*ef10*/  STL [R1+0x1044], R28 ;  /* 0x0010441c01007387 */ /* 0x004fe80000100800 */
[----:B------:R-:W-:Y:S04]  /*ef20*/  STL [R1+0x1040], R0 ;  /* 0x0010400001007387 */ /* 0x000fe80000100800 */
[----:B------:R0:W-:Y:S04]  /*ef30*/  STL [R1+0x1038], R29 ;  /* 0x0010381d01007387 */ /* 0x0001e80000100800 */
[----:B0-----:R-:W2:Y:S01]  /*ef40*/  LDL.LU.64 R28, [R1+0x90] ;  /* 0x00009000011c7983 */ /* 0x001ea20000300a00 */
[----:B---3--:R-:W-:-:S03]  /*ef50*/  IMAD.MOV.U32 R0, RZ, RZ, R5 ;  /* 0x000000ffff007224 */ /* 0x008fc600078e0005 */
[----:B------:R0:W-:Y:S04]  /*ef60*/  STL [R1+0x103c], R4 ;  /* 0x00103c0401007387 */ /* 0x0001e80000100800 */
[----:B----4-:R-:W-:Y:S04]  /*ef70*/  STL [R1+0x1034], R26 ;  /* 0x0010341a01007387 */ /* 0x010fe80000100800 */
[----:B------:R-:W-:Y:S04]  /*ef80*/  STL [R1+0x1030], R0 ;  /* 0x0010300001007387 */ /* 0x000fe80000100800 */
[----:B0-----:R-:W3:Y:S04]  /*ef90*/  LDL.LU.64 R4, [R1+0x60] ;  /* 0x0000600001047983 */ /* 0x001ee80000300a00 */
[----:B------:R0:W-:Y:S04]  /*efa0*/  STL [R1+0x1028], R27 ;  /* 0x0010281b01007387 */ /* 0x0001e80000100800 */
[----:B0-----:R-:W4:Y:S01]  /*efb0*/  LDL.LU.64 R26, [R1+0x68] ;  /* 0x00006800011a7983 */ /* 0x001f220000300a00 */
[----:B--2---:R-:W-:-:S03]  /*efc0*/  IMAD.MOV.U32 R0, RZ, RZ, R29 ;  /* 0x000000ffff007224 */ /* 0x004fc600078e001d */
[----:B------:R-:W-:Y:S04]  /*efd0*/  STL [R1+0x102c], R28 ;  /* 0x00102c1c01007387 */ /* 0x000fe80000100800 */
[----:B------:R-:W-:Y:S04]  /*efe0*/  STL [R1+0x1024], R2 ;  /* 0x0010240201007387 */ /* 0x000fe80000100800 */
[----:B------:R0:W-:Y:S04]  /*eff0*/  STL [R1+0x1020], R0 ;  /* 0x0010200001007387 */ /* 0x0001e80000100800 */
[----:B------:R1:W-:Y:S01]  /*f000*/  STL [R1+0x1018], R3 ;  /* 0x0010180301007387 */ /* 0x0003e20000100800 */
[----:B0-----:R-:W-:-:S03]  /*f010*/  IMAD.MOV.U32 R0, RZ, RZ, R7 ;  /* 0x000000ffff007224 */ /* 0x001fc600078e0007 */
[----:B-1----:R-:W2:Y:S04]  /*f020*/  LDL.LU.64 R2, [R1+0x70] ;  /* 0x0000700001027983 */ /* 0x002ea80000300a00 */
[----:B------:R-:W3:Y:S04]  /*f030*/  LDL.LU.64 R28, [R1+0x58] ;  /* 0x00005800011c7983 */ /* 0x000ee80000300a00 */
[----:B------:R0:W-:Y:S04]  /*f040*/  STL [R1+0x101c], R6 ;  /* 0x00101c0601007387 */ /* 0x0001e80000100800 */
[----:B0-----:R-:W4:Y:S04]  /*f050*/  LDL.LU.64 R6, [R1+0x1118] ;  /* 0x0011180001067983 */ /* 0x001f280000300a00 */
[----:B----4-:R-:W-:Y:S04]  /*f060*/  STL [R1+0x1014], R6 ;  /* 0x0010140601007387 */ /* 0x010fe80000100800 */
[----:B------:R0:W-:Y:S04]  /*f070*/  STL [R1+0x1010], R0 ;  /* 0x0010100001007387 */ /* 0x0001e80000100800 */
[----:B------:R1:W-:Y:S01]  /*f080*/  STL [R1+0x1008], R7 ;  /* 0x0010080701007387 */ /* 0x0003e20000100800 */
[----:B0-----:R-:W-:-:S03]  /*f090*/  IMAD.MOV.U32 R0, RZ, RZ, R9 ;  /* 0x000000ffff007224 */ /* 0x001fc600078e0009 */
[----:B-1----:R-:W4:Y:S04]  /*f0a0*/  LDL.LU.64 R6, [R1+0x78] ;  /* 0x0000780001067983 */ /* 0x002f280000300a00 */
[----:B------:R0:W-:Y:S04]  /*f0b0*/  STL [R1+0x100c], R8 ;  /* 0x00100c0801007387 */ /* 0x0001e80000100800 */
[----:B0-----:R-:W2:Y:S04]  /*f0c0*/  LDL.LU.64 R8, [R1+0x1110] ;  /* 0x0011100001087983 */ /* 0x001ea80000300a00 */
[----:B--2---:R-:W-:Y:S04]  /*f0d0*/  STL [R1+0x1004], R8 ;  /* 0x0010040801007387 */ /* 0x004fe80000100800 */
[----:B------:R4:W-:Y:S04]  /*f0e0*/  STL [R1+0x1000], R0 ;  /* 0x0010000001007387 */ /* 0x0009e80000100800 */
[----:B------:R0:W-:Y:S01]  /*f0f0*/  STL [R1+0xff8], R9 ;  /* 0x000ff80901007387 */ /* 0x0001e20000100800 */
[----:B----4-:R-:W-:-:S03]  /*f100*/  IMAD.MOV.U32 R0, RZ, RZ, R7 ;  /* 0x000000ffff007224 */ /* 0x010fc600078e0007 */
[----:B------:R-:W-:Y:S04]  /*f110*/  STL [R1+0xffc], R6 ;  /* 0x000ffc0601007387 */ /* 0x000fe80000100800 */
[----:B0-----:R-:W2:Y:S04]  /*f120*/  LDL.LU.64 R8, [R1+0x48] ;  /* 0x0000480001087983 */ /* 0x001ea80000300a00 */
[----:B------:R-:W-:Y:S04]  /*f130*/  STL [R1+0xff0], R0 ;  /* 0x000ff00001007387 */ /* 0x000fe80000100800 */
[----:B------:R-:W-:Y:S04]  /*f140*/  STL [R1+0xff4], R10 ;  /* 0x000ff40a01007387 */ /* 0x000fe80000100800 */
[----:B------:R0:W-:Y:S04]  /*f150*/  STL [R1+0xfe8], R11 ;  /* 0x000fe80b01007387 */ /* 0x0001e80000100800 */
[----:B0-----:R-:W4:Y:S01]  /*f160*/  LDL.LU.64 R10, [R1+0x50] ;  /* 0x00005000010a7983 */ /* 0x001f220000300a00 */
[----:B------:R-:W-:-:S03]  /*f170*/  IMAD.MOV.U32 R0, RZ, RZ, R3 ;  /* 0x000000ffff007224 */ /* 0x000fc600078e0003 */
[----:B------:R-:W-:Y:S04]  /*f180*/  STL [R1+0xfec], R2 ;  /* 0x000fec0201007387 */ /* 0x000fe80000100800 */
[----:B------:R-:W-:Y:S04]  /*f190*/  STL [R1+0xfe4], R12 ;  /* 0x000fe40c01007387 */ /* 0x000fe80000100800 */
[----:B------:R0:W-:Y:S04]  /*f1a0*/  STL [R1+0xfe0], R0 ;  /* 0x000fe00001007387 */ /* 0x0001e80000100800 */
[----:B------:R-:W2:Y:S04]  /*f1b0*/  LDL.LU.64 R6, [R1+0x40] ;  /* 0x0000400001067983 */ /* 0x000ea80000300a00 */
[----:B------:R-:W-:Y:S01]  /*f1c0*/  STL [R1+0xfd8], R13 ;  /* 0x000fd80d01007387 */ /* 0x000fe20000100800 */
[----:B0-----:R-:W-:-:S03]  /*f1d0*/  IMAD.MOV.U32 R0, RZ, RZ, R27 ;  /* 0x000000ffff007224 */ /* 0x001fc600078e001b */
[----:B------:R-:W-:Y:S04]  /*f1e0*/  STL [R1+0xfdc], R26 ;  /* 0x000fdc1a01007387 */ /* 0x000fe80000100800 */
[----:B------:R-:W-:Y:S04]  /*f1f0*/  STL [R1+0xfd4], R14 ;  /* 0x000fd40e01007387 */ /* 0x000fe80000100800 */
[----:B------:R3:W-:Y:S04]  /*f200*/  STL [R1+0xfd0], R0 ;  /* 0x000fd00001007387 */ /* 0x0007e80000100800 */
[----:B------:R-:W-:Y:S04]  /*f210*/  STL [R1+0xfc8], R15 ;  /* 0x000fc80f01007387 */ /* 0x000fe80000100800 */
[----:B------:R-:W2:Y:S01]  /*f220*/  LDL.LU.64 R2, [R1+0x38] ;  /* 0x0000380001027983 */ /* 0x000ea20000300a00 */
[----:B---3--:R-:W-:-:S03]  /*f230*/  IMAD.MOV.U32 R0, RZ, RZ, R5 ;  /* 0x000000ffff007224 */ /* 0x008fc600078e0005 */
[----:B------:R0:W-:Y:S04]  /*f240*/  STL [R1+0xfcc], R4 ;  /* 0x000fcc0401007387 */ /* 0x0001e80000100800 */
[----:B------:R-:W3:Y:S04]  /*f250*/  LDL.LU.64 R26, [R1+0x130] ;  /* 0x00013000011a7983 */ /* 0x000ee80000300a00 */
[----:B------:R1:W-:Y:S04]  /*f260*/  STL [R1+0xfc0], R0 ;  /* 0x000fc00001007387 */ /* 0x0003e80000100800 */
[----:B------:R-:W-:Y:S04]  /*f270*/  STL [R1+0xfc4], R16 ;  /* 0x000fc41001007387 */ /* 0x000fe80000100800 */
[----:B------:R-:W-:Y:S04]  /*f280*/  STL [R1+0xfb8], R17 ;  /* 0x000fb81101007387 */ /* 0x000fe80000100800 */
[----:B0-----:R-:W3:Y:S01]  /*f290*/  LDL.LU.64 R4, [R1+0x138] ;  /* 0x0001380001047983 */ /* 0x001ee20000300a00 */
[----:B-1----:R-:W-:-:S03]  /*f2a0*/  IMAD.MOV.U32 R0, RZ, RZ, R29 ;  /* 0x000000ffff007224 */ /* 0x002fc600078e001d */
[----:B------:R0:W-:Y:S04]  /*f2b0*/  STL [R1+0xfbc], R28 ;  /* 0x000fbc1c01007387 */ /* 0x0001e80000100800 */
[----:B0-----:R-:W3:Y:S04]  /*f2c0*/  LDL.LU.64 R28, [R1+0x140] ;  /* 0x00014000011c7983 */ /* 0x001ee80000300a00 */
[----:B------:R4:W-:Y:S04]  /*f2d0*/  STL [R1+0xfb0], R0 ;  /* 0x000fb00001007387 */ /* 0x0009e80000100800 */
[----:B------:R-:W-:Y:S04]  /*f2e0*/  STL [R1+0xfb4], R18 ;  /* 0x000fb41201007387 */ /* 0x000fe80000100800 */
[----:B------:R0:W-:Y:S04]  /*f2f0*/  STL [R1+0xfa8], R19 ;  /* 0x000fa81301007387 */ /* 0x0001e80000100800 */
[----:B------:R-:W3:Y:S01]  /*f300*/  LDL.LU.64 R14, [R1+0x150] ;  /* 0x00015000010e7983 */ /* 0x000ee20000300a00 */
[----:B----4-:R-:W-:-:S03]  /*f310*/  IMAD.MOV.U32 R0, RZ, RZ, R11 ;  /* 0x000000ffff007224 */ /* 0x010fc600078e000b */
[----:B------:R-:W-:Y:S04]  /*f320*/  STL [R1+0xfac], R10 ;  /* 0x000fac0a01007387 */ /* 0x000fe80000100800 */
[----:B0-----:R-:W4:Y:S04]  /*f330*/  LDL.LU.64 R18, [R1+0x158] ;  /* 0x0001580001127983 */ /* 0x001f280000300a00 */
[----:B------:R2:W-:Y:S04]  /*f340*/  STL [R1+0xfa0], R0 ;  /* 0x000fa00001007387 */ /* 0x0005e80000100800 */
[----:B------:R-:W-:Y:S04]  /*f350*/  STL [R1+0xfa4], R20 ;  /* 0x000fa41401007387 */ /* 0x000fe80000100800 */
[----:B------:R-:W-:Y:S04]  /*f360*/  STL [R1+0xf98], R21 ;  /* 0x000f981501007387 */ /* 0x000fe80000100800 */
[----:B------:R-:W4:Y:S01]  /*f370*/  LDL.LU.64 R12, [R1+0x160] ;  /* 0x00016000010c7983 */ /* 0x000f220000300a00 */
[----:B--2---:R-:W-:-:S03]  /*f380*/  IMAD.MOV.U32 R0, RZ, RZ, R9 ;  /* 0x000000ffff007224 */ /* 0x004fc600078e0009 */
[----:B------:R-:W-:Y:S04]  /*f390*/  STL [R1+0xf9c], R8 ;  /* 0x000f9c0801007387 */ /* 0x000fe80000100800 */
[----:B------:R-:W2:Y:S04]  /*f3a0*/  LDL.LU.64 R16, [R1+0x168] ;  /* 0x0001680001107983 */ /* 0x000ea80000300a00 */
[----:B------:R0:W-:Y:S04]  /*f3b0*/  STL [R1+0xf90], R0 ;  /* 0x000f900001007387 */ /* 0x0001e80000100800 */
[----:B------:R-:W-:Y:S04]  /*f3c0*/  STL [R1+0xf94], R22 ;  /* 0x000f941601007387 */ /* 0x000fe80000100800 */
[----:B------:R-:W-:Y:S04]  /*f3d0*/  STL [R1+0xf88], R23 ;  /* 0x000f881701007387 */ /* 0x000fe80000100800 */
[----:B------:R-:W2:Y:S01]  /*f3e0*/  LDL.LU.64 R10, [R1+0x178] ;  /* 0x00017800010a7983 */ /* 0x000ea20000300a00 */
[----:B0-----:R-:W-:-:S03]  /*f3f0*/  IMAD.MOV.U32 R0, RZ, RZ, R7 ;  /* 0x000000ffff007224 */ /* 0x001fc600078e0007 */
[----:B------:R0:W-:Y:S04]  /*f400*/  STL [R1+0xf8c], R6 ;  /* 0x000f8c0601007387 */ /* 0x0001e80000100800 */
[----:B------:R-:W2:Y:S04]  /*f410*/  LDL.LU.64 R8, [R1+0x180] ;  /* 0x0001800001087983 */ /* 0x000ea80000300a00 */
[----:B------:R1:W-:Y:S04]  /*f420*/  STL [R1+0xf80], R0 ;  /* 0x000f800001007387 */ /* 0x0003e80000100800 */
[----:B------:R-:W-:Y:S04]  /*f430*/  STL [R1+0xf84], R24 ;  /* 0x000f841801007387 */ /* 0x000fe80000100800 */
[----:B------:R-:W-:Y:S04]  /*f440*/  STL [R1+0xf78], R25 ;  /* 0x000f781901007387 */ /* 0x000fe80000100800 */
[----:B0-----:R-:W2:Y:S01]  /*f450*/  LDL.LU.64 R6, [R1+0x190] ;  /* 0x0001900001067983 */ /* 0x001ea20000300a00 */
[----:B-1----:R-:W-:-:S03]  /*f460*/  IMAD.MOV.U32 R0, RZ, RZ, R3 ;  /* 0x000000ffff007224 */ /* 0x002fc600078e0003 */
[----:B------:R0:W-:Y:S04]  /*f470*/  STL [R1+0xf7c], R2 ;  /* 0x000f7c0201007387 */ /* 0x0001e80000100800 */
[----:B0-----:R-:W2:Y:S04]  /*f480*/  LDL.LU.64 R2, [R1+0x198] ;  /* 0x0001980001027983 */ /* 0x001ea80000300a00 */
[----:B------:R0:W-:Y:S04]  /*f490*/  STL [R1+0x4c4], R0 ;  /* 0x0004c40001007387 */ /* 0x0001e80000100800 */
[----:B---3--:R1:W-:Y:S01]  /*f4a0*/  STL [R1+0x4cc], R26 ;  /* 0x0004cc1a01007387 */ /* 0x0083e20000100800 */
[----:B0-----:R-:W-:-:S03]  /*f4b0*/  IMAD.MOV.U32 R0, RZ, RZ, R27 ;  /* 0x000000ffff007224 */ /* 0x001fc600078e001b */
[----:B-1----:R-:W3:Y:S04]  /*f4c0*/  LDL.LU.64 R26, [R1+0x1a0] ;  /* 0x0001a000011a7983 */ /* 0x002ee80000300a00 */
[----:B------:R0:W-:Y:S04]  /*f4d0*/  STL [R1+0x4c8], R0 ;  /* 0x0004c80001007387 */ /* 0x0001e80000100800 */
[----:B------:R1:W-:Y:S01]  /*f4e0*/  STL [R1+0x4d4], R4 ;  /* 0x0004d40401007387 */ /* 0x0003e20000100800 */
        /* <DEDUP_REMOVED lines=11> */
[----:B----4-:R1:W-:Y:S01]  /*f5a0*/  STL [R1+0x4ec], R18 ;  /* 0x0004ec1201007387 */ /* 0x0103e20000100800 */
[----:B0-----:R-:W-:-:S03]  /*f5b0*/  IMAD.MOV.U32 R0, RZ, RZ, R19 ;  /* 0x000000ffff007224 */ /* 0x001fc600078e0013 */
[----:B-1----:R-:W4:Y:S04]  /*f5c0*/  LDL.LU.64 R18, [R1+0x1c8] ;  /* 0x0001c80001127983 */ /* 0x002f280000300a00 */
[----:B------:R0:W-:Y:S04]  /*f5d0*/  STL [R1+0x4e8], R0 ;  /* 0x0004e80001007387 */ /* 0x0001e80000100800 */
[----:B------:R1:W-:Y:S01]  /*f5e0*/  STL [R1+0x4f4], R12 ;  /* 0x0004f40c01007387 */ /* 0x0003e20000100800 */
[----:B0-----:R-:W-:-:S03]  /*f5f0*/  IMAD.MOV.U32 R0, RZ, RZ, R13 ;  /* 0x000000ffff007224 */ /* 0x001fc600078e000d */
[----:B-1----:R-:W4:Y:S04]  /*f600*/  LDL.LU.64 R12, [R1+0x1d0] ;  /* 0x0001d000010c7983 */ /* 0x002f280000300a00 */
[----:B------:R0:W-:Y:S04]  /*f610*/  STL [R1+0x4f0], R0 ;  /* 0x0004f00001007387 */ /* 0x0001e80000100800 */
[----:B--2---:R1:W-:Y:S01]  /*f620*/  STL [R1+0x4fc], R16 ;  /* 0x0004fc1001007387 */ /* 0x0043e20000100800 */
[----:B0-----:R-:W-:-:S03]  /*f630*/  IMAD.MOV.U32 R0, RZ, RZ, R17 ;  /* 0x000000ffff007224 */ /* 0x001fc600078e0011 */
[----:B-1----:R-:W2:Y:S04]  /*f640*/  LDL.LU.64 R16, [R1+0x1e0] ;  /* 0x0001e00001107983 */ /* 0x002ea80000300a00 */
[----:B------:R0:W-:Y:S04]  /*f650*/  STL [R1+0x4f8], R0 ;  /* 0x0004f80001007387 */ /* 0x0001e80000100800 */
[----:B------:R1:W-:Y:S01]  /*f660*/  STL [R1+0x504], R10 ;  /* 0x0005040a01007387 */ /* 0x0003e20000100800 */
        /* <DEDUP_REMOVED lines=567> */
[----:B--2---:R-:W-:Y:S04]  /*119e0*/  STL [R1+0x974], R16 ;  /* 0x0009741001007387 */ /* 0x004fe80000100800 */
[----:B------:R-:W2:Y:S01]  /*119f0*/  LDL.LU.64 R20, [R1+0x9d0] ;  /* 0x0009d00001147983 */ /* 0x000ea20000300a00 */
[----:B0-----:R-:W-:-:S05]  /*11a00*/  IMAD.MOV.U32 R0, RZ, RZ, R17 ;  /* 0x000000ffff007224 */ /* 0x001fca00078e0011 */
        /* <DEDUP_REMOVED lines=29> */
[----:B------:R1:W-:Y:S04]  /*11be0*/  STL [R1+0x9b4], R14 ;  /* 0x0009b40e01007387 */ /* 0x0003e80000100800 */
[----:B------:R-:W3:Y:S01]  /*11bf0*/  LDL.LU.64 R16, [R1+0xa10] ;  /* 0x000a100001107983 */ /* 0x000ee20000300a00 */
[----:B0-----:R-:W-:-:S03]  /*11c00*/  IMAD.MOV.U32 R0, RZ, RZ, R15 ;  /* 0x000000ffff007224 */ /* 0x001fc600078e000f */
[----:B----4-:R-:W-:Y:S04]  /*11c10*/  STL [R1+0x9bc], R18 ;  /* 0x0009bc1201007387 */ /* 0x010fe80000100800 */
[----:B------:R0:W-:Y:S04]  /*11c20*/  STL [R1+0x9b0], R0 ;  /* 0x0009b00001007387 */ /* 0x0001e80000100800 */
[----:B-1----:R-:W4:Y:S01]  /*11c30*/  LDL.LU.64 R14, [R1+0xa18] ;  /* 0x000a1800010e7983 */ /* 0x002f220000300a00 */
[----:B0-----:R-:W-:-:S03]  /*11c40*/  IMAD.MOV.U32 R0, RZ, RZ, R19 ;  /* 0x000000ffff007224 */ /* 0x001fc600078e0013 */
[----:B------:R-:W-:Y:S04]  /*11c50*/  STL [R1+0x9c4], R12 ;  /* 0x0009c40c01007387 */ /* 0x000fe80000100800 */
[----:B------:R0:W-:Y:S02]  /*11c60*/  STL [R1+0x9b8], R0 ;  /* 0x0009b80001007387 */ /* 0x0001e40000100800 */
[----:B0-----:R-:W-:Y:S02]  /*11c70*/  IMAD.MOV.U32 R0, RZ, RZ, R13 ;  /* 0x000000ffff007224 */ /* 0x001fe400078e000d */
[----:B------:R-:W4:Y:S04]  /*11c80*/  LDL.LU.64 R12, [R1+0x148] ;  /* 0x00014800010c7983 */ /* 0x000f280000300a00 */
[----:B------:R0:W-:Y:S04]  /*11c90*/  STL [R1+0x9c0], R0 ;  /* 0x0009c00001007387 */ /* 0x0001e80000100800 */
[----:B--2---:R-:W-:Y:S04]  /*11ca0*/  STL [R1+0x9cc], R20 ;  /* 0x0009cc1401007387 */ /* 0x004fe80000100800 */
[----:B------:R-:W2:Y:S01]  /*11cb0*/  LDL.LU.64 R18, [R1+0xa28] ;  /* 0x000a280001127983 */ /* 0x000ea20000300a00 */
[----:B0-----:R-:W-:-:S03]  /*11cc0*/  IMAD.MOV.U32 R0, RZ, RZ, R21 ;  /* 0x000000ffff007224 */ /* 0x001fc600078e0015 */
[----:B------:R-:W-:Y:S04]  /*11cd0*/  STL [R1+0x9d4], R10 ;  /* 0x0009d40a01007387 */ /* 0x000fe80000100800 */
[----:B------:R0:W-:Y:S02]  /*11ce0*/  STL [R1+0x9c8], R0 ;  /* 0x0009c80001007387 */ /* 0x0001e40000100800 */
[----:B0-----:R-:W-:Y:S02]  /*11cf0*/  IMAD.MOV.U32 R0, RZ, RZ, R11 ;  /* 0x000000ffff007224 */ /* 0x001fe400078e000b */
[----:B------:R-:W2:Y:S04]  /*11d00*/  LDL.LU.64 R10, [R1+0xa30] ;  /* 0x000a3000010a7983 */ /* 0x000ea80000300a00 */
        /* <DEDUP_REMOVED lines=23> */
[----:B------:R-:W-:Y:S04]  /*11e80*/  STL [R1+0xa0c], R16 ;  /* 0x000a0c1001007387 */ /* 0x000fe80000100800 */
[----:B------:R0:W-:Y:S04]  /*11e90*/  STL [R1+0xa00], R0 ;  /* 0x000a000001007387 */ /* 0x0001e80000100800 */
[----:B-1----:R-:W3:Y:S01]  /*11ea0*/  LDL.LU.64 R28, [R1+0x120] ;  /* 0x00012000011c7983 */ /* 0x002ee20000300a00 */
[----:B0-----:R-:W-:-:S03]  /*11eb0*/  IMAD.MOV.U32 R0, RZ, RZ, R17 ;  /* 0x000000ffff007224 */ /* 0x001fc600078e0011 */
[----:B----4-:R-:W-:Y:S04]  /*11ec0*/  STL [R1+0xa14], R14 ;  /* 0x000a140e01007387 */ /* 0x010fe80000100800 */
[----:B------:R0:W-:Y:S04]  /*11ed0*/  STL [R1+0xa08], R0 ;  /* 0x000a080001007387 */ /* 0x0001e80000100800 */
[----:B------:R-:W4:Y:S01]  /*11ee0*/  LDL.LU.64 R16, [R1+0xa68] ;  /* 0x000a680001107983 */ /* 0x000f220000300a00 */
[----:B0-----:R-:W-:-:S03]  /*11ef0*/  IMAD.MOV.U32 R0, RZ, RZ, R15 ;  /* 0x000000ffff007224 */ /* 0x001fc600078e000f */
[----:B------:R-:W4:Y:S04]  /*11f00*/  LDL.LU.64 R14, [R1+0xa70] ;  /* 0x000a7000010e7983 */ /* 0x000f280000300a00 */
[----:B------:R0:W-:Y:S02]  /*11f10*/  STL [R1+0xa10], R0 ;  /* 0x000a100001007387 */ /* 0x0001e40000100800 */
[----:B0-----:R-:W-:Y:S02]  /*11f20*/  IMAD.MOV.U32 R0, RZ, RZ, R13 ;  /* 0x000000ffff007224 */ /* 0x001fe400078e000d */
[----:B------:R0:W-:Y:S04]  /*11f30*/  STL [R1+0xa1c], R12 ;  /* 0x000a1c0c01007387 */ /* 0x0001e80000100800 */
[----:B--2---:R-:W-:Y:S04]  /*11f40*/  STL [R1+0xa24], R18 ;  /* 0x000a241201007387 */ /* 0x004fe80000100800 */
[----:B------:R1:W-:Y:S04]  /*11f50*/  STL [R1+0xa18], R0 ;  /* 0x000a180001007387 */ /* 0x0003e80000100800 */
[----:B0-----:R-:W2:Y:S04]  /*11f60*/  LDL.LU.64 R12, [R1+0xa78] ;  /* 0x000a7800010c7983 */ /* 0x001ea80000300a00 */
[----:B------:R-:W2:Y:S01]  /*11f70*/  LDL.LU.64 R20, [R1+0x118] ;  /* 0x0001180001147983 */ /* 0x000ea20000300a00 */
[----:B-1----:R-:W-:-:S05]  /*11f80*/  IMAD.MOV.U32 R0, RZ, RZ, R19 ;  /* 0x000000ffff007224 */ /* 0x002fca00078e0013 */
        /* <DEDUP_REMOVED lines=9> */
[----:B------:R1:W-:Y:S04]  /*12020*/  STL [R1+0xa3c], R6 ;  /* 0x000a3c0601007387 */ /* 0x0003e80000100800 */
[----:B------:R-:W2:Y:S01]  /*12030*/  LDL.LU.64 R18, [R1+0xa98] ;  /* 0x000a980001127983 */ /* 0x000ea20000300a00 */
[----:B0-----:R-:W-:-:S03]  /*12040*/  IMAD.MOV.U32 R0, RZ, RZ, R7 ;  /* 0x000000ffff007224 */ /* 0x001fc600078e0007 */
[----:B------:R-:W-:Y:S04]  /*12050*/  STL [R1+0xa44], R2 ;  /* 0x000a440201007387 */ /* 0x000fe80000100800 */
[----:B------:R0:W-:Y:S04]  /*12060*/  STL [R1+0xa38], R0 ;  /* 0x000a380001007387 */ /* 0x0001e80000100800 */
[----:B-1----:R-:W2:Y:S01]  /*12070*/  LDL.LU.64 R6, [R1+0x110] ;  /* 0x0001100001067983 */ /* 0x002ea20000300a00 */
[----:B0-----:R-:W-:-:S03]  /*12080*/  IMAD.MOV.U32 R0, RZ, RZ, R3 ;  /* 0x000000ffff007224 */ /* 0x001fc600078e0003 */
[----:B---3--:R-:W-:Y:S04]  /*12090*/  STL [R1+0xa4c], R26 ;  /* 0x000a4c1a01007387 */ /* 0x008fe80000100800 */
[----:B------:R0:W-:Y:S04]  /*120a0*/  STL [R1+0xa40], R0 ;  /* 0x000a400001007387 */ /* 0x0001e80000100800 */
[----:B------:R-:W3:Y:S01]  /*120b0*/  LDL.LU.64 R2, [R1+0xaa8] ;  /* 0x000aa80001027983 */ /* 0x000ee20000300a00 */
[----:B0-----:R-:W-:-:S03]  /*120c0*/  IMAD.MOV.U32 R0, RZ, RZ, R27 ;  /* 0x000000ffff007224 */ /* 0x001fc600078e001b */
[----:B------:R-:W-:Y:S04]  /*120d0*/  STL [R1+0xa54], R4 ;  /* 0x000a540401007387 */ /* 0x000fe80000100800 */
[----:B------:R0:W-:Y:S04]  /*120e0*/  STL [R1+0xa48], R0 ;  /* 0x000a480001007387 */ /* 0x0001e80000100800 */
[----:B------:R-:W3:Y:S01]  /*120f0*/  LDL.LU.64 R26, [R1+0xab0] ;  /* 0x000ab000011a7983 */ /* 0x000ee20000300a00 */
[----:B0-----:R-:W-:-:S03]  /*12100*/  IMAD.MOV.U32 R0, RZ, RZ, R5 ;  /* 0x000000ffff007224 */ /* 0x001fc600078e0005 */
[----:B------:R-:W3:Y:S04]  /*12110*/  LDL.LU.64 R4, [R1+0xab8] ;  /* 0x000ab80001047983 */ /* 0x000ee80000300a00 */
[----:B------:R0:W-:Y:S04]  /*12120*/  STL [R1+0xa50], R0 ;  /* 0x000a500001007387 */ /* 0x0001e80000100800 */
[----:B------:R1:W-:Y:S01]  /*12130*/  STL [R1+0xa5c], R28 ;  /* 0x000a5c1c01007387 */ /* 0x0003e20000100800 */
[----:B0-----:R-:W-:-:S03]  /*12140*/  IMAD.MOV.U32 R0, RZ, RZ, R29 ;  /* 0x000000ffff007224 */ /* 0x001fc600078e001d */
[----:B-1----:R-:W3:Y:S04]  /*12150*/  LDL.LU.64 R28, [R1+0x108] ;  /* 0x00010800011c7983 */ /* 0x002ee80000300a00 */
[----:B------:R4:W-:Y:S02]  /*12160*/  STL [R1+0xa58], R0 ;  /* 0x000a580001007387 */ /* 0x0009e40000100800 */
[----:B----4-:R-:W-:Y:S02]  /*12170*/  IMAD.MOV.U32 R0, RZ, RZ, R17 ;  /* 0x000000ffff007224 */ /* 0x010fe400078e0011 */
[----:B------:R0:W-:Y:S04]  /*12180*/  STL [R1+0xa64], R16 ;  /* 0x000a641001007387 */ /* 0x0001e80000100800 */
[----:B------:R-:W-:Y:S04]  /*12190*/  STL [R1+0xa6c], R14 ;  /* 0x000a6c0e01007387 */ /* 0x000fe80000100800 */
[----:B------:R1:W-:Y:S04]  /*121a0*/  STL [R1+0xa60], R0 ;  /* 0x000a600001007387 */ /* 0x0003e80000100800 */
[----:B0-----:R-:W4:Y:S01]  /*121b0*/  LDL.LU.64 R16, [R1+0xac8] ;  /* 0x000ac80001107983 */ /* 0x001f220000300a00 */
[----:B-1----:R-:W-:-:S03]  /*121c0*/  IMAD.MOV.U32 R0, RZ, RZ, R15 ;  /* 0x000000ffff007224 */ /* 0x002fc600078e000f */
[----:B------:R-:W4:Y:S04]  /*121d0*/  LDL.LU.64 R14, [R1+0xad0] ;  /* 0x000ad000010e7983 */ /* 0x000f280000300a00 */
[----:B------:R2:W-:Y:S02]  /*121e0*/  STL [R1+0xa68], R0 ;  /* 0x000a680001007387 */ /* 0x0005e40000100800 */
[----:B--2---:R-:W-:Y:S02]  /*121f0*/  IMAD.MOV.U32 R0, RZ, RZ, R13 ;  /* 0x000000ffff007224 */ /* 0x004fe400078e000d */
[----:B------:R0:W-:Y:S04]  /*12200*/  STL [R1+0xa74], R12 ;  /* 0x000a740c01007387 */ /* 0x0001e80000100800 */
[----:B------:R-:W-:Y:S04]  /*12210*/  STL [R1+0xa7c], R20 ;  /* 0x000a7c1401007387 */ /* 0x000fe80000100800 */
[----:B------:R1:W-:Y:S04]  /*12220*/  STL [R1+0xa70], R0 ;  /* 0x000a700001007387 */ /* 0x0003e80000100800 */
[----:B0-----:R-:W2:Y:S01]  /*12230*/  LDL.LU.64 R12, [R1+0xad8] ;  /* 0x000ad800010c7983 */ /* 0x001ea20000300a00 */
[----:B-1----:R-:W-:-:S03]  /*12240*/  IMAD.MOV.U32 R0, RZ, RZ, R21 ;  /* 0x000000ffff007224 */ /* 0x002fc600078e0015 */
[----:B------:R-:W-:Y:S04]  /*12250*/  STL [R1+0xa84], R10 ;  /* 0x000a840a01007387 */ /* 0x000fe80000100800 */
[----:B------:R0:W-:Y:S02]  /*12260*/  STL [R1+0xa78], R0 ;  /* 0x000a780001007387 */ /* 0x0001e40000100800 */
[----:B0-----:R-:W-:Y:S02]  /*12270*/  IMAD.MOV.U32 R0, RZ, RZ, R11 ;  /* 0x000000ffff007224 */ /* 0x001fe400078e000b */
[----:B------:R-:W2:Y:S04]  /*12280*/  LDL.LU.64 R10, [R1+0x100] ;  /* 0x00010000010a7983 */ /* 0x000ea80000300a00 */
[----:B------:R0:W-:Y:S04]  /*12290*/  STL [R1+0xa80], R0 ;  /* 0x000a800001007387 */ /* 0x0001e80000100800 */
[----:B------:R1:W-:Y:S01]  /*122a0*/  STL [R1+0xa8c], R8 ;  /* 0x000a8c0801007387 */ /* 0x0003e20000100800 */
[----:B0-----:R-:W-:-:S03]  /*122b0*/  IMAD.MOV.U32 R0, RZ, RZ, R9 ;  /* 0x000000ffff007224 */ /* 0x001fc600078e0009 */
[----:B------:R-:W-:Y:S04]  /*122c0*/  STL [R1+0xa94], R18 ;  /* 0x000a941201007387 */ /* 0x000fe80000100800 */
[----:B------:R0:W-:Y:S04]  /*122d0*/  STL [R1+0xa88], R0 ;  /* 0x000a880001007387 */ /* 0x0001e80000100800 */
[----:B-1----:R-:W2:Y:S01]  /*122e0*/  LDL.LU.64 R8, [R1+0xae8] ;  /* 0x000ae80001087983 */ /* 0x002ea20000300a00 */
[----:B0-----:R-:W-:-:S03]  /*122f0*/  IMAD.MOV.U32 R0, RZ, RZ, R19 ;  /* 0x000000ffff007224 */ /* 0x001fc600078e0013 */
[----:B------:R-:W-:Y:S04]  /*12300*/  STL [R1+0xa9c], R6 ;  /* 0x000a9c0601007387 */ /* 0x000fe80000100800 */
[----:B------:R0:W-:Y:S02]  /*12310*/  STL [R1+0xa90], R0 ;  /* 0x000a900001007387 */ /* 0x0001e40000100800 */
[----:B0-----:R-:W-:Y:S02]  /*12320*/  IMAD.MOV.U32 R0, RZ, RZ, R7 ;  /* 0x000000ffff007224 */ /* 0x001fe400078e0007 */
[----:B------:R-:W2:Y:S04]  /*12330*/  LDL.LU.64 R6, [R1+0xaf0] ;  /* 0x000af00001067983 */ /* 0x000ea80000300a00 */
[----:B------:R0:W-:Y:S04]  /*12340*/  STL [R1+0xa98], R0 ;  /* 0x000a980001007387 */ /* 0x0001e80000100800 */
[----:B---3--:R1:W-:Y:S01]  /*12350*/  STL [R1+0xaa4], R2 ;  /* 0x000aa40201007387 */ /* 0x0083e20000100800 */
[----:B0-----:R-:W-:-:S03]  /*12360*/  IMAD.MOV.U32 R0, RZ, RZ, R3 ;  /* 0x000000ffff007224 */ /* 0x001fc600078e0003 */
[----:B-1----:R-:W3:Y:S04]  /*12370*/  LDL.LU.64 R2, [R1+0xaf8] ;  /* 0x000af80001027983 */ /* 0x002ee80000300a00 */
[----:B------:R0:W-:Y:S04]  /*12380*/  STL [R1+0xaa0], R0 ;  /* 0x000aa00001007387 */ /* 0x0001e80000100800 */
[----:B------:R-:W-:Y:S01]  /*12390*/  STL [R1+0xaac], R26 ;  /* 0x000aac1a01007387 */ /* 0x000fe20000100800 */
[----:B0-----:R-:W-:-:S03]  /*123a0*/  IMAD.MOV.U32 R0, RZ, RZ, R27 ;  /* 0x000000ffff007224 */ /* 0x001fc600078e001b */
[----:B------:R-:W-:Y:S04]  /*123b0*/  STL [R1+0xab4], R4 ;  /* 0x000ab40401007387 */ /* 0x000fe80000100800 */
[----:B------:R0:W-:Y:S02]  /*123c0*/  STL [R1+0xaa8], R0 ;  /* 0x000aa80001007387 */ /* 0x0001e40000100800 */
[----:B0-----:R-:W-:Y:S02]  /*123d0*/  IMAD.MOV.U32 R0, RZ, RZ, R5 ;  /* 0x000000ffff007224 */ /* 0x001fe400078e0005 */
[----:B------:R-:W3:Y:S04]  /*123e0*/  LDL.LU.64 R4, [R1+0xf8] ;  /* 0x0000f80001047983 */ /* 0x000ee80000300a00 */
[----:B------:R0:W-:Y:S04]  /*123f0*/  STL [R1+0xab0], R0 ;  /* 0x000ab00001007387 */ /* 0x0001e80000100800 */
[----:B------:R1:W-:Y:S04]  /*12400*/  STL [R1+0xabc], R28 ;  /* 0x000abc1c01007387 */ /* 0x0003e80000100800 */
[----:B------:R-:W3:Y:S01]  /*12410*/  LDL.LU.64 R26, [R1+0xb08] ;  /* 0x000b0800011a7983 */ /* 0x000ee20000300a00 */
[----:B0-----:R-:W-:-:S03]  /*12420*/  IMAD.MOV.U32 R0, RZ, RZ, R29 ;  /* 0x000000ffff007224 */ /* 0x001fc600078e001d */
[----:B-1----:R-:W3:Y:S04]  /*12430*/  LDL.LU.64 R28, [R1+0xb10] ;  /* 0x000b1000011c7983 */ /* 0x002ee80000300a00 */
[----:B------:R4:W-:Y:S02]  /*12440*/  STL [R1+0xab8], R0 ;  /* 0x000ab80001007387 */ /* 0x0009e40000100800 */
[----:B----4-:R-:W-:Y:S02]  /*12450*/  IMAD.MOV.U32 R0, RZ, RZ, R17 ;  /* 0x000000ffff007224 */ /* 0x010fe400078e0011 */
[----:B------:R-:W-:Y:S04]  /*12460*/  STL [R1+0xac4], R16 ;  /* 0x000ac41001007387 */ /* 0x000fe80000100800 */
[----:B------:R-:W-:Y:S04]  /*12470*/  STL [R1+0xacc], R14 ;  /* 0x000acc0e01007387 */ /* 0x000fe80000100800 */
[----:B------:R0:W-:Y:S04]  /*12480*/  STL [R1+0xac0], R0 ;  /* 0x000ac00001007387 */ /* 0x0001e80000100800 */
[----:B------:R-:W4:Y:S04]  /*12490*/  LDL.LU.64 R24, [R1+0xb18] ;  /* 0x000b180001187983 */ /* 0x000f280000300a00 */
[----:B------:R-:W4:Y:S01]  /*124a0*/  LDL.LU.64 R22, [R1+0xf0] ;  /* 0x0000f00001167983 */ /* 0x000f220000300a00 */
[----:B0-----:R-:W-:-:S05]  /*124b0*/  IMAD.MOV.U32 R0, RZ, RZ, R15 ;  /* 0x000000ffff007224 */ /* 0x001fca00078e000f */
[----:B------:R0:W-:Y:S04]  /*124c0*/  STL [R1+0xac8], R0 ;  /* 0x000ac80001007387 */ /* 0x0001e80000100800 */
[----:B--2---:R-:W-:Y:S01]  /*124d0*/  STL [R1+0xad4], R12 ;  /* 0x000ad40c01007387 */ /* 0x004fe20000100800 */
[----:B0-----:R-:W-:-:S03]  /*124e0*/  IMAD.MOV.U32 R0, RZ, RZ, R13 ;  /* 0x000000ffff007224 */ /* 0x001fc600078e000d */
[----:B------:R-:W2:Y:S04]  /*124f0*/  LDL.LU.64 R20, [R1+0xb28] ;  /* 0x000b280001147983 */ /* 0x000ea80000300a00 */
[----:B------:R-:W2:Y:S04]  /*12500*/  LDL.LU.64 R18, [R1+0xb30] ;  /* 0x000b300001127983 */ /* 0x000ea80000300a00 */
[----:B------:R0:W-:Y:S04]  /*12510*/  STL [R1+0xad0], R0 ;  /* 0x000ad00001007387 */ /* 0x0001e80000100800 */
[----:B------:R-:W-:Y:S01]  /*12520*/  STL [R1+0xadc], R10 ;  /* 0x000adc0a01007387 */ /* 0x000fe20000100800 */
        /* <DEDUP_REMOVED lines=9> */
[----:B------:R1:W-:Y:S01]  /*125c0*/  STL [R1+0xaec], R6 ;  /* 0x000aec0601007387 */ /* 0x0003e20000100800 */
[----:B0-----:R-:W-:-:S03]  /*125d0*/  IMAD.MOV.U32 R0, RZ, RZ, R7 ;  /* 0x000000ffff007224 */ /* 0x001fc600078e0007 */
[----:B------:R-:W2:Y:S04]  /*125e0*/  LDL.LU.64 R8, [R1+0xb58] ;  /* 0x000b580001087983 */ /* 0x000ea80000300a00 */
[----:B---3--:R-:W-:Y:S04]  /*125f0*/  STL [R1+0xaf4], R2 ;  /* 0x000af40201007387 */ /* 0x008fe80000100800 */
[----:B------:R0:W-:Y:S04]  /*12600*/  STL [R1+0xae8], R0 ;  /* 0x000ae80001007387 */ /* 0x0001e80000100800 */
[----:B-1----:R-:W3:Y:S04]  /*12610*/  LDL.LU.64 R6, [R1+0xe0] ;  /* 0x0000e00001067983 */ /* 0x002ee80000300a00 */
[----:B0-----:R-:W3:Y:S04]  /*12620*/  LDL.LU R0, [R1+0xb60] ;  /* 0x000b600001007983 */ /* 0x001ee80000300800 */
[----:B------:R0:W-:Y:S04]  /*12630*/  STL [R1+0xaf0], R3 ;  /* 0x000af00301007387 */ /* 0x0001e80000100800 */
[----:B0-----:R-:W3:Y:S04]  /*12640*/  LDL.LU.64 R2, [R1+0xb68] ;  /* 0x000b680001027983 */ /* 0x001ee80000300a00 */
[----:B------:R0:W-:Y:S04]  /*12650*/  STL [R1+0xafc], R4 ;  /* 0x000afc0401007387 */ /* 0x0001e80000100800 */
[----:B0-----:R-:W3:Y:S04]  /*12660*/  LDL.LU R4, [R1+0x1108] ;  /* 0x0011080001047983 */ /* 0x001ee80000300800 */
[----:B------:R0:W-:Y:S04]  /*12670*/  STL [R1+0xaf8], R5 ;  /* 0x000af80501007387 */ /* 0x0001e80000100800 */
[----:B0-----:R-:W3:Y:S04]  /*12680*/  LDL.LU R5, [R1+0x1104] ;  /* 0x0011040001057983 */ /* 0x001ee80000300800 */
[----:B------:R0:W-:Y:S04]  /*12690*/  STL [R1+0xb04], R26 ;  /* 0x000b041a01007387 */ /* 0x0001e80000100800 */
[----:B------:R-:W-:Y:S01]  /*126a0*/  STL [R1+0xb0c], R28 ;  /* 0x000b0c1c01007387 */ /* 0x000fe20000100800 */
[----:B0-----:R-:W-:-:S05]  /*126b0*/  IMAD.MOV.U32 R26, RZ, RZ, R27 ;  /* 0x000000ffff1a7224 */ /* 0x001fca00078e001b */
[----:B------:R0:W-:Y:S04]  /*126c0*/  STL [R1+0xb00], R26 ;  /* 0x000b001a01007387 */ /* 0x0001e80000100800 */
[----:B0-----:R-:W3:Y:S04]  /*126d0*/  LDL.LU.64 R26, [R1+0xb78] ;  /* 0x000b7800011a7983 */ /* 0x001ee80000300a00 */
[----:B------:R0:W-:Y:S04]  /*126e0*/  STL [R1+0xb08], R29 ;  /* 0x000b081d01007387 */ /* 0x0001e80000100800 */
[----:B0-----:R-:W3:Y:S04]  /*126f0*/  LDL.LU.64 R28, [R1+0xb80] ;  /* 0x000b8000011c7983 */ /* 0x001ee80000300a00 */
[----:B----4-:R0:W-:Y:S04]  /*12700*/  STL [R1+0xb14], R24 ;  /* 0x000b141801007387 */ /* 0x0101e80000100800 */
[----:B------:R1:W-:Y:S01]  /*12710*/  STL [R1+0xb1c], R22 ;  /* 0x000b1c1601007387 */ /* 0x0003e20000100800 */
[----:B0-----:R-:W-:-:S02]  /*12720*/  IMAD.MOV.U32 R24, RZ, RZ, R25 ;  /* 0x000000ffff187224 */ /* 0x001fc400078e0019 */
[----:B-1----:R-:W-:-:S03]  /*12730*/  IMAD.MOV.U32 R22, RZ, RZ, R23 ;  /* 0x000000ffff167224 */ /* 0x002fc600078e0017 */
[----:B------:R-:W-:Y:S04]  /*12740*/  STL [R1+0xb10], R24 ;  /* 0x000b101801007387 */ /* 0x000fe80000100800 */
[----:B--2---:R0:W-:Y:S04]  /*12750*/  STL [R1+0xb24], R20 ;  /* 0x000b241401007387 */ /* 0x0041e80000100800 */
[----:B------:R-:W-:Y:S04]  /*12760*/  STL [R1+0xb18], R22 ;  /* 0x000b181601007387 */ /* 0x000fe80000100800 */
[----:B------:R1:W-:Y:S01]  /*12770*/  STL [R1+0xb2c], R18 ;  /* 0x000b2c1201007387 */ /* 0x0003e20000100800 */
[----:B0-----:R-:W-:-:S05]  /*12780*/  IMAD.MOV.U32 R20, RZ, RZ, R21 ;  /* 0x000000ffff147224 */ /* 0x001fca00078e0015 */
[----:B------:R-:W-:Y:S01]  /*12790*/  STL [R1+0xb20], R20 ;  /* 0x000b201401007387 */ /* 0x000fe20000100800 */
[----:B-1----:R-:W-:-:S03]  /*127a0*/  IMAD.MOV.U32 R18, RZ, RZ, R19 ;  /* 0x000000ffff127224 */ /* 0x002fc600078e0013 */
[----:B------:R0:W-:Y:S04]  /*127b0*/  STL [R1+0xb34], R16 ;  /* 0x000b341001007387 */ /* 0x0001e80000100800 */
        /* <DEDUP_REMOVED lines=12> */
[----:B------:R-:W-:Y:S01]  /*12880*/  STL [R1+0xb48], R10 ;  /* 0x000b480a01007387 */ /* 0x000fe20000100800 */
[----:B0-----:R-:W-:-:S05]  /*12890*/  IMAD.MOV.U32 R8, RZ, RZ, R9 ;  /* 0x000000ffff087224 */ /* 0x001fca00078e0009 */
[----:B------:R-:W-:Y:S04]  /*128a0*/  STL [R1+0xb50], R8 ;  /* 0x000b500801007387 */ /* 0x000fe80000100800 */
[----:B---3--:R0:W-:Y:S02]  /*128b0*/  STL [R1+0xb5c], R6 ;  /* 0x000b5c0601007387 */ /* 0x0081e40000100800 */
[----:B0-----:R-:W-:Y:S02]  /*128c0*/  IMAD.MOV.U32 R6, RZ, RZ, R7 ;  /* 0x000000ffff067224 */ /* 0x001fe400078e0007 */
[----:B------:R-:W-:-:S03]  /*128d0*/  IMAD R0, R0, UR5, RZ ;  /* 0x0000000500007c24 */ /* 0x000fc6000f8e02ff */
[----:B------:R-:W-:Y:S04]  /*128e0*/  STL [R1+0xb58], R6 ;  /* 0x000b580601007387 */ /* 0x000fe80000100800 */
[----:B------:R0:W-:Y:S02]  /*128f0*/  STL [R1+0xb64], R2 ;  /* 0x000b640201007387 */ /* 0x0001e40000100800 */
[----:B0-----:R-:W-:Y:S02]  /*12900*/  IMAD.MOV.U32 R2, RZ, RZ, R3 ;  /* 0x000000ffff027224 */ /* 0x001fe400078e0003 */
[----:B------:R-:W0:Y:S03]  /*12910*/  LDC R3, c[0x0][0x238] ;  /* 0x00008e00ff037b82 */ /* 0x000e260000000800 */
[----:B------:R1:W-:Y:S02]  /*12920*/  STL [R1+0xb60], R2 ;  /* 0x000b600201007387 */ /* 0x0003e40000100800 */
[----:B-1----:R-:W-:-:S02]  /*12930*/  LEA R2, P0, R0, UR8, 0x1 ;  /* 0x0000000800027c11 */ /* 0x002fc4000f8008ff */
[----:B------:R-:W-:Y:S04]  /*12940*/  STL [R1+0xb6c], R4 ;  /* 0x000b6c0401007387 */ /* 0x000fe80000100800 */
[----:B------:R-:W-:Y:S01]  /*12950*/  STL [R1+0xb68], R5 ;  /* 0x000b680501007387 */ /* 0x000fe20000100800 */
[----:B------:R-:W-:-:S03]  /*12960*/  LEA.HI.X.SX32 R0, R0, UR9, 0x1, P0 ;  /* 0x0000000900007c11 */ /* 0x000fc600080f0eff */
[----:B------:R-:W-:Y:S04]  /*12970*/  STL [R1+0xb74], R26 ;  /* 0x000b741a01007387 */ /* 0x000fe80000100800 */
[----:B------:R1:W-:Y:S02]  /*12980*/  STL [R1+0x464], R2 ;  /* 0x0004640201007387 */ /* 0x0003e40000100800 */
[----:B-1----:R-:W-:Y:S02]  /*12990*/  IMAD.MOV.U32 R2, RZ, RZ, R27 ;  /* 0x000000ffff027224 */ /* 0x002fe400078e001b */
[----:B------:R-:W-:Y:S04]  /*129a0*/  STL [R1+0xb7c], R28 ;  /* 0x000b7c1c01007387 */ /* 0x000fe80000100800 */
[----:B------:R1:W-:Y:S02]  /*129b0*/  STL [R1+0xb70], R2 ;  /* 0x000b700201007387 */ /* 0x0003e40000100800 */
[----:B-1----:R-:W-:-:S02]  /*129c0*/  IMAD.MOV.U32 R2, RZ, RZ, R29 ;  /* 0x000000ffff027224 */ /* 0x002fc400078e001d */
[----:B------:R-:W1:Y:S03]  /*129d0*/  LDC R29, c[0x0][0x23c] ;  /* 0x00008f00ff1d7b82 */ /* 0x000e660000000800 */
[----:B------:R-:W-:Y:S04]  /*129e0*/  STL [R1+0xb78], R2 ;  /* 0x000b780201007387 */ /* 0x000fe80000100800 */
[----:B------:R2:W-:Y:S04]  /*129f0*/  STL [R1+0x460], R0 ;  /* 0x0004600001007387 */ /* 0x0005e80000100800 */
[----:B------:R-:W-:Y:S04]  /*12a00*/  STL [R1+0x4c0], RZ ;  /* 0x0004c0ff01007387 */ /* 0x000fe80000100800 */
[----:B------:R-:W-:Y:S01]  /*12a10*/  STL [R1+0x3a0], RZ ;  /* 0x0003a0ff01007387 */ /* 0x000fe20000100800 */
[----:B--2---:R-:W2:Y:S03]  /*12a20*/  LDC R0, c[0x0][0x230] ;  /* 0x00008c00ff007b82 */ /* 0x004ea60000000800 */
[----:B------:R-:W-:Y:S04]  /*12a30*/  STL [R1+0x3a4], RZ ;  /* 0x0003a4ff01007387 */ /* 0x000fe80000100800 */
        /* <DEDUP_REMOVED lines=76> */
[----:B------:R-:W-:Y:S01]  /*12f00*/  STL [R1+0x2f8], RZ ;  /* 0x0002f8ff01007387 */ /* 0x000fe20000100800 */
[----:B0-----:R-:W-:-:S03]  /*12f10*/  IMAD R27, R3, 0x5f, RZ ;  /* 0x0000005f031b7824 */ /* 0x001fc600078e02ff */
[----:B------:R-:W-:Y:S01]  /*12f20*/  STL [R1+0x2fc], RZ ;  /* 0x0002fcff01007387 */ /* 0x000fe20000100800 */
[----:B------:R-:W-:-:S03]  /*12f30*/  IMAD R24, R3, 0x5b, RZ ;  /* 0x0000005b03187824 */ /* 0x000fc600078e02ff */
[----:B------:R-:W-:Y:S01]  /*12f40*/  STL [R1+0x2b0], RZ ;  /* 0x0002b0ff01007387 */ /* 0x000fe20000100800 */
[----:B--2---:R-:W-:-:S03]  /*12f50*/  VIADD R0, R0, 0x7f ;  /* 0x0000007f00007836 */ /* 0x004fc60000000000 */
[----:B------:R-:W-:Y:S04]  /*12f60*/  STL [R1+0x2b4], RZ ;  /* 0x0002b4ff01007387 */ /* 0x000fe80000100800 */
[----:B------:R-:W-:Y:S04]  /*12f70*/  STL [R1+0x2b8], RZ ;  /* 0x0002b8ff01007387 */ /* 0x000fe80000100800 */
[----:B------:R-:W-:Y:S04]  /*12f80*/  STL [R1+0x2bc], RZ ;  /* 0x0002bcff01007387 */ /* 0x000fe80000100800 */
[----:B------:R-:W-:Y:S04]  /*12f90*/  STL [R1+0x220], RZ ;  /* 0x000220ff01007387 */ /* 0x000fe80000100800 */
[----:B------:R-:W-:Y:S01]  /*12fa0*/  STL [R1+0x224], RZ ;  /* 0x000224ff01007387 */ /* 0x000fe20000100800 */
[----:B-1----:R-:W-:-:S03]  /*12fb0*/  IMAD.SHL.U32 R2, R29, 0x80, RZ ;  /* 0x000000801d027824 */ /* 0x002fc600078e00ff */
[----:B------:R-:W-:Y:S01]  /*12fc0*/  STL [R1+0x228], RZ ;  /* 0x000228ff01007387 */ /* 0x000fe20000100800 */
[----:B------:R-:W-:-:S03]  /*12fd0*/  IMAD R21, R3, 0x57, RZ ;  /* 0x0000005703157824 */ /* 0x000fc600078e02ff */
[----:B------:R-:W-:Y:S01]  /*12fe0*/  STL [R1+0x10f8], R27 ;  /* 0x0010f81b01007387 */ /* 0x000fe20000100800 */
[----:B------:R-:W-:-:S03]  /*12ff0*/  IMAD.SHL.U32 R4, R3, 0x80, RZ ;  /* 0x0000008003047824 */ /* 0x000fc600078e00ff */
[----:B------:R0:W-:Y:S04]  /*13000*/  STL [R1+0x10fc], R24 ;  /* 0x0010fc1801007387 */ /* 0x0001e80000100800 */
[----:B------:R1:W-:Y:S01]  /*13010*/  STL [R1+0x1100], R21 ;  /* 0x0011001501007387 */ /* 0x0003e20000100800 */
[----:B0-----:R-:W-:-:S04]  /*13020*/  SHF.R.S32.HI R24, RZ, 0x1f, R0 ;  /* 0x0000001fff187819 */ /* 0x001fc80000011400 */
[----:B------:R-:W-:Y:S02]  /*13030*/  LEA.HI R24, R24, R0, RZ, 0x7 ;  /* 0x0000000018187211 */ /* 0x000fe400078f38ff */
[----:B------:R-:W-:Y:S02]  /*13040*/  SHF.R.S32.HI R0, RZ, 0x1f, R2 ;  /* 0x0000001fff007819 */ /* 0x000fe40000011402 */
[----:B-1----:R-:W-:Y:S02]  /*13050*/  SHF.R.S32.HI R21, RZ, 0x1f, R4 ;  /* 0x0000001fff157819 */ /* 0x002fe40000011404 */
[----:B------:R-:W-:Y:S02]  /*13060*/  SHF.L.U64.HI R0, R2, 0x1, R0 ;  /* 0x0000000102007819 */ /* 0x000fe40000010200 */
[----:B------:R-:W-:-:S03]  /*13070*/  SHF.L.U64.HI R2, R4, 0x1, R21 ;  /* 0x0000000104027819 */ /* 0x000fc60000010215 */
[----:B------:R0:W-:Y:S04]  /*13080*/  STL [R1+0x10f0], R0 ;  /* 0x0010f00001007387 */ /* 0x0001e80000100800 */
[----:B0-----:R-:W2:Y:S04]  /*13090*/  LDL R0, [R1+0x460] ;  /* 0x0004600001007983 */ /* 0x001ea80000100800 */
[----:B------:R0:W-:Y:S04]  /*130a0*/  STL [R1+0x10f4], R2 ;  /* 0x0010f40201007387 */ /* 0x0001e80000100800 */
[----:B0-----:R-:W3:Y:S01]  /*130b0*/  LDL R2, [R1+0x464] ;  /* 0x0004640001027983 */ /* 0x001ee20000100800 */
[----:B------:R-:W-:Y:S01]  /*130c0*/  SHF.R.S32.HI R24, RZ, 0x7, R24 ;  /* 0x00000007ff187819 */ /* 0x000fe20000011418 */
[----:B------:R-:W-:-:S02]  /*130d0*/  IMAD R21, R3, 0xfe, RZ ;  /* 0x000000fe03157824 */ /* 0x000fc400078e02ff */
[C---:B------:R-:W-:Y:S02]  /*130e0*/  IMAD R24, R3.reuse, 0xfa, RZ ;  /* 0x000000fa03187824 */ /* 0x040fe400078e02ff */
[C---:B------:R-:W-:Y:S02]  /*130f0*/  IMAD R27, R3.reuse, 0xae, RZ ;  /* 0x000000ae031b7824 */ /* 0x040fe400078e02ff */
[C---:B------:R-:W-:Y:S02]  /*13100*/  IMAD R29, R3.reuse, 0xaa, RZ ;  /* 0x000000aa031d7824 */ /* 0x040fe400078e02ff */
[C---:B------:R-:W-:Y:S02]  /*13110*/  IMAD R18, R3.reuse, 0x53, RZ ;  /* 0x0000005303127824 */ /* 0x040fe400078e02ff */
[C---:B------:R-:W-:Y:S02]  /*13120*/  IMAD R28, R3.reuse, 0xa6, RZ ;  /* 0x000000a6031c7824 */ /* 0x040fe400078e02ff */
        /* <DEDUP_REMOVED lines=19> */
[----:B------:R-:W-:Y:S01]  /*13260*/  IMAD R4, R3, 0xf2, RZ ;  /* 0x000000f203047824 */ /* 0x000fe200078e02ff */
[-C--:B---3--:R-:W-:Y:S02]  /*13270*/  IADD3 R21, P2, R21, R2.reuse, RZ ;  /* 0x0000000215157210 */ /* 0x088fe40007f5e0ff */
[----:B------:R-:W-:-:S03]  /*13280*/  IADD3 R24, P4, R24, R2, RZ ;  /* 0x0000000218187210 */ /* 0x000fc60007f9e0ff */
[----:B------:R0:W-:Y:S04]  /*13290*/  STL [R1+0xb84], R21 ;  /* 0x000b841501007387 */ /* 0x0001e80000100800 */
[----:B------:R1:W-:Y:S01]  /*132a0*/  STL [R1+0xb94], R24 ;  /* 0x000b941801007387 */ /* 0x0003e20000100800 */
[C---:B0-----:R-:W-:Y:S02]  /*132b0*/  IMAD R21, R3.reuse, 0xee, RZ ;  /* 0x000000ee03157824 */ /* 0x041fe400078e02ff */
[----:B-1----:R-:W-:Y:S02]  /*132c0*/  IMAD R24, R3, 0xea, RZ ;  /* 0x000000ea03187824 */ /* 0x002fe400078e02ff */
[----:B------:R-:W0:Y:S02]  /*132d0*/  LDC R3, c[0x0][0x238] ;  /* 0x00008e00ff037b82 */ /* 0x000e240000000800 */
[----:B0-----:R-:W-:-:S05]  /*132e0*/  IMAD R3, R3, 0xf6, RZ ;  /* 0x000000f603037824 */ /* 0x001fca00078e02ff */
[----:B------:R-:W-:-:S05]  /*132f0*/  IADD3 R3, P5, R3, R2, RZ ;  /* 0x0000000203037210 */ /* 0x000fca0007fbe0ff */
[----:B------:R0:W-:Y:S02]  /*13300*/  STL [R1+0xba4], R3 ;  /* 0x000ba40301007387 */ /* 0x0001e40000100800 */
[----:B0-----:R-:W0:Y:S01]  /*13310*/  LDC R3, c[0x0][0x238] ;  /* 0x00008e00ff037b82 */ /* 0x001e220000000800 */
[-C--:B------:R-:W-:Y:S02]  /*13320*/  IADD3 R4, P6, R4, R2.reuse, RZ ;  /* 0x0000000204047210 */ /* 0x080fe40007fde0ff */
[-C--:B------:R-:W-:Y:S02]  /*13330*/  IADD3 R21, P0, R21, R2.reuse, RZ ;  /* 0x0000000215157210 */ /* 0x080fe40007f1e0ff */
[----:B------:R-:W-:Y:S01]  /*13340*/  IADD3 R24, P3, R24, R2, RZ ;  /* 0x0000000218187210 */ /* 0x000fe20007f7e0ff */
[----:B------:R0:W-:Y:S04]  /*13350*/  STL [R1+0xbb4], R4 ;  /* 0x000bb40401007387 */ /* 0x0001e80000100800 */
[----:B------:R1:W-:Y:S04]  /*13360*/  STL [R1+0xbc4], R21 ;  /* 0x000bc41501007387 */ /* 0x0003e80000100800 */
[----:B------:R3:W-:Y:S01]  /*13370*/  STL [R1+0xbd4], R24 ;  /* 0x000bd41801007387 */ /* 0x0007e20000100800 */
[----:B0-----:R-:W-:-:S02]  /*13380*/  IMAD R4, R3, 0x7f, RZ ;  /* 0x0000007f03047824 */ /* 0x001fc400078e02ff */
[C---:B-1----:R-:W-:Y:S02]  /*13390*/  IMAD R21, R3.reuse, 0xe2, RZ ;  /* 0x000000e203157824 */ /* 0x042fe400078e02ff */
[----:B---3--:R-:W-:Y:S02]  /*133a0*/  IMAD R24, R3, 0x7d, RZ ;  /* 0x0000007d03187824 */ /* 0x008fe400078e02ff */
[----:B------:R-:W0:Y:S02]  /*133b0*/  LDC R3, c[0x0][0x238] ;  /* 0x00008e00ff037b82 */ /* 0x000e240000000800 */
[----:B0-----:R-:W-:-:S05]  /*133c0*/  IMAD R3, R3, 0xe6, RZ ;  /* 0x000000e603037824 */ /* 0x001fca00078e02ff */
[----:B------:R-:W-:-:S05]  /*133d0*/  IADD3 R3, P1, R3, R2, RZ ;  /* 0x0000000203037210 */ /* 0x000fca0007f3e0ff */
[----:B------:R0:W-:Y:S02]  /*133e0*/  STL [R1+0xbe4], R3 ;  /* 0x000be40301007387 */ /* 0x0001e40000100800 */
[----:B0-----:R-:W0:Y:S01]  /*133f0*/  LDC R3, c[0x0][0x238] ;  /* 0x00008e00ff037b82 */ /* 0x001e220000000800 */
[----:B--2---:R-:W-:Y:S02]  /*13400*/  LEA.HI.X.SX32 R4, R4, R0, 0x1, P2 ;  /* 0x0000000004047211 */ /* 0x004fe400010f0eff */
[----:B------:R-:W-:Y:S02]  /*13410*/  IADD3 R21, P2, R21, R2, RZ ;  /* 0x0000000215157210 */ /* 0x000fe40007f5e0ff */
[----:B------:R-:W-:Y:S01]  /*13420*/  LEA.HI.X.SX32 R24, R24, R0, 0x1, P4 ;  /* 0x0000000018187211 */ /* 0x000fe200020f0eff */
[----:B------:R0:W-:Y:S04]  /*13430*/  STL [R1+0xb80], R4 ;  /* 0x000b800401007387 */ /* 0x0001e80000100800 */
[----:B------:R1:W-:Y:S04]  /*13440*/  STL [R1+0xbf4], R21 ;  /* 0x000bf41501007387 */ /* 0x0003e80000100800 */
[----:B------:R2:W-:Y:S01]  /*13450*/  STL [R1+0xb90], R24 ;  /* 0x000b901801007387 */ /* 0x0005e20000100800 */
[----:B0-----:R-:W-:-:S02]  /*13460*/  IMAD R4, R3, 0x7b, RZ ;  /* 0x0000007b03047824 */ /* 0x001fc400078e02ff */
[C---:B-1----:R-:W-:Y:S02]  /*13470*/  IMAD R21, R3.reuse, 0xda, RZ ;  /* 0x000000da03157824 */ /* 0x042fe400078e02ff */
[----:B--2---:R-:W-:Y:S02]  /*13480*/  IMAD R24, R3, 0x79, RZ ;  /* 0x0000007903187824 */ /* 0x004fe400078e02ff */
[----:B------:R-:W0:Y:S02]  /*13490*/  LDC R3, c[0x0][0x238] ;  /* 0x00008e00ff037b82 */ /* 0x000e240000000800 */
[----:B0-----:R-:W-:-:S05]  /*134a0*/  IMAD R3, R3, 0xde, RZ ;  /* 0x000000de03037824 */ /* 0x001fca00078e02ff */
[----:B------:R-:W-:-:S05]  /*134b0*/  IADD3 R3, P4, R3, R2, RZ ;  /* 0x0000000203037210 */ /* 0x000fca0007f9e0ff */
[----:B------:R0:W-:Y:S02]  /*134c0*/  STL [R1+0xc04], R3 ;  /* 0x000c040301007387 */ /* 0x0001e40000100800 */
[----:B0-----:R-:W0:Y:S01]  /*134d0*/  LDC R3, c[0x0][0x238] ;  /* 0x00008e00ff037b82 */ /* 0x001e220000000800 */
[----:B------:R-:W-:Y:S02]  /*134e0*/  LEA.HI.X.SX32 R4, R4, R0, 0x1, P5 ;  /* 0x0000000004047211 */ /* 0x000fe400028f0eff */
        /* <DEDUP_REMOVED lines=50> */
[----:B------:R-:W0:Y:S01]  /*13810*/  LDC R3, c[0x0][0x238] ;  /* 0x00008e00ff037b82 */ /* 0x000e220000000800 */
[----:B------:R-:W-:Y:S01]  /*13820*/  LEA.HI.X.SX32 R4, R4, R0, 0x1, P6 ;  /* 0x0000000004047211 */ /* 0x000fe200030f0eff */
[----:B0-----:R-:W-:-:S05]  /*13830*/  IMAD R3, R3, 0xbe, RZ ;  /* 0x000000be03037824 */ /* 0x001fca00078e02ff */
[----:B------:R-:W-:-:S05]  /*13840*/  IADD3 R3, P5, R3, R2, RZ ;  /* 0x0000000203037210 */ /* 0x000fca0007fbe0ff */
[----:B------:R0:W-:Y:S02]  /*13850*/  STL [R1+0xc84], R3 ;  /* 0x000c840301007387 */ /* 0x0001e40000100800 */
[----:B0-----:R-:W0:Y:S02]  /*13860*/  LDC R3, c[0x0][0x238] ;  /* 0x00008e00ff037b82 */ /* 0x001e240000000800 */
[----:B------:R1:W-:Y:S02]  /*13870*/  STL [R1+0xc20], R4 ;  /* 0x000c200401007387 */ /* 0x0003e40000100800 */
[----:B-1----:R-:W-:Y:S02]  /*13880*/  IADD3 R4, P6, R21, R2, RZ ;  /* 0x0000000215047210 */ /* 0x002fe40007fde0ff */
[----:B------:R-:W-:Y:S02]  /*13890*/  LEA.HI.X.SX32 R21, R24, R0, 0x1, P0 ;  /* 0x0000000018157211 */ /* 0x000fe400000f0eff */
[----:B------:R-:W1:Y:S01]  /*138a0*/  LDC R24, c[0x0][0x238] ;  /* 0x00008e00ff187b82 */ /* 0x000e620000000800 */
[----:B------:R0:W-:Y:S04]  /*138b0*/  STL [R1+0xc94], R4 ;  /* 0x000c940401007387 */ /* 0x0001e80000100800 */
[----:B------:R2:W-:Y:S01]  /*138c0*/  STL [R1+0xc30], R21 ;  /* 0x000c301501007387 */ /* 0x0005e20000100800 */
[----:B0-----:R-:W-:-:S02]  /*138d0*/  IMAD R4, R3, 0x65, RZ ;  /* 0x0000006503047824 */ /* 0x001fc400078e02ff */
[----:B------:R-:W0:Y:S08]  /*138e0*/  LDC R3, c[0x0][0x238] ;  /* 0x00008e00ff037b82 */ /* 0x000e300000000800 */
[----:B--2---:R-:W2:Y:S01]  /*138f0*/  LDC R21, c[0x0][0x238] ;  /* 0x00008e00ff157b82 */ /* 0x004ea20000000800 */
[----:B-1----:R-:W-:Y:S01]  /*13900*/  IMAD R24, R24, 0x67, RZ ;  /* 0x0000006718187824 */ /* 0x002fe200078e02ff */
[----:B------:R-:W-:-:S04]  /*13910*/  LEA.HI.X.SX32 R4, R4, R0, 0x1, P1 ;  /* 0x0000000004047211 */ /* 0x000fc800008f0eff */
[----:B------:R-:W-:Y:S01]  /*13920*/  LEA.HI.X.SX32 R24, R24, R0, 0x1, P3 ;  /* 0x0000000018187211 */ /* 0x000fe200018f0eff */
[----:B0-----:R-:W-:Y:S02]  /*13930*/  IMAD R3, R3, 0xb2, RZ ;  /* 0x000000b203037824 */ /* 0x001fe400078e02ff */
[----:B--2---:R-:W-:-:S03]  /*13940*/  IMAD R21, R21, 0xb6, RZ ;  /* 0x000000b615157824 */ /* 0x004fc600078e02ff */
[-C--:B------:R-:W-:Y:S02]  /*13950*/  IADD3 R3, P3, R3, R2.reuse, RZ ;  /* 0x0000000203037210 */ /* 0x080fe40007f7e0ff */
[-C--:B------:R-:W-:Y:S02]  /*13960*/  IADD3 R21, P0, R21, R2.reuse, RZ ;  /* 0x0000000215157210 */ /* 0x080fe40007f1e0ff */
[----:B------:R-:W-:-:S03]  /*13970*/  IADD3 R27, P1, R27, R2, RZ ;  /* 0x000000021b1b7210 */ /* 0x000fc60007f3e0ff */
[----:B------:R0:W-:Y:S04]  /*13980*/  STL [R1+0xca4], R21 ;  /* 0x000ca41501007387 */ /* 0x0001e80000100800 */
[----:B0-----:R-:W2:Y:S04]  /*13990*/  LDL.LU R21, [R1+0x1100] ;  /* 0x0011000001157983 */ /* 0x001ea80000300800 */
[----:B------:R0:W-:Y:S04]  /*139a0*/  STL [R1+0xc40], R24 ;  /* 0x000c401801007387 */ /* 0x0001e80000100800 */
[----:B0-----:R-:W3:Y:S04]  /*139b0*/  LDL.LU R24, [R1+0x10fc] ;  /* 0x0010fc0001187983 */ /* 0x001ee80000300800 */
[----:B------:R0:W-:Y:S04]  /*139c0*/  STL [R1+0xcb4], R3 ;  /* 0x000cb40301007387 */ /* 0x0001e80000100800 */
[----:B------:R-:W-:Y:S04]  /*139d0*/  STL [R1+0xc50], R4 ;  /* 0x000c500401007387 */ /* 0x000fe80000100800 */
[----:B------:R1:W-:Y:S01]  /*139e0*/  STL [R1+0xcc4], R27 ;  /* 0x000cc41b01007387 */ /* 0x0003e20000100800 */
[----:B0-----:R-:W0:Y:S03]  /*139f0*/  LDC R3, c[0x0][0x238] ;  /* 0x00008e00ff037b82 */ /* 0x001e260000000800 */
[----:B-1----:R-:W4:Y:S01]  /*13a00*/  LDL.LU R27, [R1+0x10f8] ;  /* 0x0010f800011b7983 */ /* 0x002f220000300800 */
[----:B0-----:R-:W-:-:S04]  /*13a10*/  IMAD R4, R3, 0x61, RZ ;  /* 0x0000006103047824 */ /* 0x001fc800078e02ff */
[----:B------:R-:W0:Y:S02]  /*13a20*/  LDC R3, c[0x0][0x238] ;  /* 0x00008e00ff037b82 */ /* 0x000e240000000800 */
[----:B0-----:R-:W-:-:S05]  /*13a30*/  IMAD R3, R3, 0x63, RZ ;  /* 0x0000006303037824 */ /* 0x001fca00078e02ff */
[----:B------:R-:W-:-:S05]  /*13a40*/  LEA.HI.X.SX32 R3, R3, R0, 0x1, P2 ;  /* 0x0000000003037211 */ /* 0x000fca00010f0eff */
[----:B------:R0:W-:Y:S02]  /*13a50*/  STL [R1+0xc60], R3 ;  /* 0x000c600301007387 */ /* 0x0001e40000100800 */
[----:B0-----:R-:W0:Y:S01]  /*13a60*/  LDC R3, c[0x0][0x238] ;  /* 0x00008e00ff037b82 */ /* 0x001e220000000800 */
[----:B------:R-:W-:Y:S02]  /*13a70*/  IADD3 R29, P2, R29, R2, RZ ;  /* 0x000000021d1d7210 */ /* 0x000fe40007f5e0ff */
[----:B------:R-:W-:-:S03]  /*13a80*/  LEA.HI.X.SX32 R4, R4, R0, 0x1, P4 ;  /* 0x0000000004047211 */ /* 0x000fc600020f0eff */
[----:B------:R-:W-:Y:S01]  /*13a90*/  STL [R1+0xcd4], R29 ;  /* 0x000cd41d01007387 */ /* 0x000fe20000100800 */
[----:B------:R-:W-:-:S03]  /*13aa0*/  IADD3 R28, P4, R28, R2, RZ ;  /* 0x000000021c1c7210 */ /* 0x000fc60007f9e0ff */
[----:B------:R0:W-:Y:S04]  /*13ab0*/  STL [R1+0xc70], R4 ;  /* 0x000c700401007387 */ /* 0x0001e80000100800 */
[----:B------:R-:W-:Y:S01]  /*13ac0*/  STL [R1+0xce4], R28 ;  /* 0x000ce41c01007387 */ /* 0x000fe20000100800 */
[----:B0-----:R-:W-:-:S05]  /*13ad0*/  IMAD R4, R3, 0x5d, RZ ;  /* 0x0000005d03047824 */ /* 0x001fca00078e02ff */
[----:B------:R-:W-:Y:S02]  /*13ae0*/  LEA.HI.X.SX32 R4, R4, R0, 0x1, P6 ;  /* 0x0000000004047211 */ /* 0x000fe400030f0eff */
[----:B------:R-:W-:Y:S02]  /*13af0*/  IADD3 R25, P6, R25, R2, RZ ;  /* 0x0000000219197210 */ /* 0x000fe40007fde0ff */
[----:B------:R-:W-:Y:S02]  /*13b00*/  LEA.HI.X.SX32 R18, R18, R0, 0x1, P4 ;  /* 0x0000000012127211 */ /* 0x000fe400020f0eff */
[----:B------:R-:W-:Y:S02]  /*13b10*/  IADD3 R17, P4, R17, R2, RZ ;  /* 0x0000000211117210 */ /* 0x000fe40007f9e0ff */
[----:B------:R-:W-:Y:S02]  /*13b20*/  LEA.HI.X.SX32 R15, R15, R0, 0x1, P6 ;  /* 0x000000000f0f7211 */ /* 0x000fe400030f0eff */
[----:B------:R-:W-:-:S02]  /*13b30*/  IADD3 R14, P6, R14, R2, RZ ;  /* 0x000000020e0e7210 */ /* 0x000fc40007fde0ff */
[----:B--2---:R-:W-:Y:S02]  /*13b40*/  LEA.HI.X.SX32 R21, R21, R0, 0x1, P1 ;  /* 0x0000000015157211 */ /* 0x004fe400008f0eff */
[----:B------:R-:W-:Y:S02]  /*13b50*/  IADD3 R20, P1, R20, R2, RZ ;  /* 0x0000000214147210 */ /* 0x000fe40007f3e0ff */
[----:B---3--:R-:W-:Y:S02]  /*13b60*/  LEA.HI.X.SX32 R24, R24, R0, 0x1, P0 ;  /* 0x0000000018187211 */ /* 0x008fe400000f0eff */
[----:B------:R-:W-:Y:S02]  /*13b70*/  IADD3 R23, P0, R23, R2, RZ ;  /* 0x0000000217177210 */ /* 0x000fe40007f1e0ff */
[----:B----4-:R-:W-:Y:S02]  /*13b80*/  LEA.HI.X.SX32 R27, R27, R0, 0x1, P5 ;  /* 0x000000001b1b7211 */ /* 0x010fe400028f0eff */
[----:B------:R-:W-:-:S03]  /*13b90*/  IADD3 R26, P5, R26, R2, RZ ;  /* 0x000000021a1a7210 */ /* 0x000fc60007fbe0ff */
[----:B------:R-:W-:Y:S04]  /*13ba0*/  STL [R1+0xc80], R27 ;  /* 0x000c801b01007387 */ /* 0x000fe80000100800 */
[----:B------:R-:W-:Y:S04]  /*13bb0*/  STL [R1+0xcf4], R26 ;  /* 0x000cf41a01007387 */ /* 0x000fe80000100800 */
[----:B------:R0:W-:Y:S02]  /*13bc0*/  STL [R1+0xc90], R4 ;  /* 0x000c900401007387 */ /* 0x0001e40000100800 */
[----:B0-----:R-:W-:-:S02]  /*13bd0*/  IMAD R4, R3, 0x59, RZ ;  /* 0x0000005903047824 */ /* 0x001fc400078e02ff */
[----:B------:R-:W-:Y:S03]  /*13be0*/  STL [R1+0xd04], R25 ;  /* 0x000d041901007387 */ /* 0x000fe60000100800 */
[----:B------:R-:W-:Y:S01]  /*13bf0*/  LEA.HI.X.SX32 R4, R4, R0, 0x1, P3 ;  /* 0x0000000004047211 */ /* 0x000fe200018f0eff */
[----:B------:R-:W-:Y:S04]  /*13c00*/  STL [R1+0xca0], R24 ;  /* 0x000ca01801007387 */ /* 0x000fe80000100800 */
[----:B------:R-:W-:Y:S01]  /*13c10*/  STL [R1+0xd14], R23 ;  /* 0x000d141701007387 */ /* 0x000fe20000100800 */
[----:B------:R-:W-:-:S03]  /*13c20*/  IADD3 R22, P3, R22, R2, RZ ;  /* 0x0000000216167210 */ /* 0x000fc60007f7e0ff */
[----:B------:R0:W-:Y:S02]  /*13c30*/  STL [R1+0xcb0], R4 ;  /* 0x000cb00401007387 */ /* 0x0001e40000100800 */
[----:B0-----:R-:W-:Y:S02]  /*13c40*/  IMAD R4, R3, 0x55, RZ ;  /* 0x0000005503047824 */ /* 0x001fe400078e02ff */
        /* <DEDUP_REMOVED lines=19> */
[----:B------:R0:W-:Y:S01]  /*13d80*/  STL [R1+0xd10], R4 ;  /* 0x000d100401007387 */ /* 0x0001e20000100800 */
[----:B------:R-:W-:Y:S02]  /*13d90*/  LEA.HI.X.SX32 R12, R12, R0, 0x1, P3 ;  /* 0x000000000c0c7211 */ /* 0x000fe400018f0eff */
[----:B------:R-:W-:Y:S01]  /*13da0*/  IADD3 R11, P3, R11, R2, RZ ;  /* 0x000000020b0b7210 */ /* 0x000fe20007f7e0ff */
[----:B0-----:R-:W-:Y:S01]  /*13db0*/  IMAD R4, R3, 0x49, RZ ;  /* 0x0000004903047824 */ /* 0x001fe200078e02ff */
[----:B------:R-:W-:Y:S04]  /*13dc0*/  STL [R1+0xb8c], R13 ;  /* 0x000b8c0d01007387 */ /* 0x000fe80000100800 */
        /* <DEDUP_REMOVED lines=9> */
[----:B------:R-:W-:Y:S02]  /*13e60*/  LEA.HI.X.SX32 R4, R4, R0, 0x1, P4 ;  /* 0x0000000004047211 */ /* 0x000fe400020f0eff */
[----:B------:R-:W-:Y:S01]  /*13e70*/  IADD3 R5, P4, R5, R2, RZ ;  /* 0x0000000205057210 */ /* 0x000fe20007f9e0ff */
[----:B------:R-:W-:Y:S01]  /*13e80*/  STL [R1+0xd40], R9 ;  /* 0x000d400901007387 */ /* 0x000fe20000100800 */
[----:B------:R-:W-:-:S03]  /*13e90*/  LEA.HI.X.SX32 R6, R6, R0, 0x1, P5 ;  /* 0x0000000006067211 */ /* 0x000fc600028f0eff */
[----:B------:R-:W-:Y:S04]  /*13ea0*/  STL [R1+0xbec], R8 ;  /* 0x000bec0801007387 */ /* 0x000fe80000100800 */
[----:B------:R0:W-:Y:S04]  /*13eb0*/  STL [R1+0xd50], R4 ;  /* 0x000d500401007387 */ /* 0x0001e80000100800 */
[----:B------:R1:W-:Y:S01]  /*13ec0*/  STL [R1+0xc0c], R5 ;  /* 0x000c0c0501007387 */ /* 0x0003e20000100800 */
[C---:B0-----:R-:W-:Y:S02]  /*13ed0*/  IMAD R4, R3.reuse, 0x41, RZ ;  /* 0x0000004103047824 */ /* 0x041fe400078e02ff */
[----:B-1----:R-:W-:Y:S01]  /*13ee0*/  IMAD R5, R3, 0x7e, RZ ;  /* 0x0000007e03057824 */ /* 0x002fe200078e02ff */
[----:B------:R0:W-:Y:S02]  /*13ef0*/  STL [R1+0xd60], R6 ;  /* 0x000d600601007387 */ /* 0x0001e40000100800 */
[----:B------:R-:W-:-:S02]  /*13f00*/  LEA.HI.X.SX32 R4, R4, R0, 0x1, P6 ;  /* 0x0000000004047211 */ /* 0x000fc400030f0eff */
[-C--:B------:R-:W-:Y:S02]  /*13f10*/  IADD3 R7, P6, R7, R2.reuse, RZ ;  /* 0x0000000207077210 */ /* 0x080fe40007fde0ff */
[----:B0-----:R-:W-:-:S05]  /*13f20*/  IADD3 R6, P5, R5, R2, RZ ;  /* 0x0000000205067210 */ /* 0x001fca0007fbe0ff */
[----:B------:R0:W-:Y:S04]  /*13f30*/  STL [R1+0xd84], R6 ;  /* 0x000d840601007387 */ /* 0x0001e80000100800 */
[----:B------:R-:W-:Y:S04]  /*13f40*/  STL [R1+0xd70], R4 ;  /* 0x000d700401007387 */ /* 0x000fe80000100800 */
[----:B------:R1:W-:Y:S01]  /*13f50*/  STL [R1+0xc2c], R7 ;  /* 0x000c2c0701007387 */ /* 0x0003e20000100800 */
[----:B0-----:R-:W-:Y:S01]  /*13f60*/  IMAD R6, R3, 0x7a, RZ ;  /* 0x0000007a03067824 */ /* 0x001fe200078e02ff */
[----:B-1----:R-:W-:Y:S01]  /*13f70*/  LEA.HI.X.SX32 R7, R5, R0, 0x1, P0 ;  /* 0x0000000005077211 */ /* 0x002fe200000f0eff */
[----:B------:R-:W-:-:S02]  /*13f80*/  IMAD R5, R3, 0x3f, RZ ;  /* 0x0000003f03057824 */ /* 0x000fc400078e02ff */
[----:B------:R-:W-:Y:S02]  /*13f90*/  IMAD R4, R3, 0xcc, RZ ;  /* 0x000000cc03047824 */ /* 0x000fe400078e02ff */
[----:B------:R0:W-:Y:S01]  /*13fa0*/  STL [R1+0xb88], R7 ;  /* 0x000b880701007387 */ /* 0x0001e20000100800 */
[----:B------:R-:W-:Y:S02]  /*13fb0*/  LEA.HI.X.SX32 R5, R5, R0, 0x1, P5 ;  /* 0x0000000005057211 */ /* 0x000fe400028f0eff */
[-C--:B------:R-:W-:Y:S02]  /*13fc0*/  IADD3 R4, P5, R4, R2.reuse, RZ ;  /* 0x0000000204047210 */ /* 0x080fe40007fbe0ff */
[C---:B0-----:R-:W-:Y:S02]  /*13fd0*/  IADD3 R7, P0, R6.reuse, R2, RZ ;  /* 0x0000000206077210 */ /* 0x041fe40007f1e0ff */
[----:B------:R-:W-:-:S03]  /*13fe0*/  LEA.HI.X.SX32 R6, R6, R0, 0x1, P3 ;  /* 0x0000000006067211 */ /* 0x000fc600018f0eff */
[----:B------:R0:W-:Y:S04]  /*13ff0*/  STL [R1+0xd94], R7 ;  /* 0x000d940701007387 */ /* 0x0001e80000100800 */
[----:B------:R1:W-:Y:S01]  /*14000*/  STL [R1+0xd80], R5 ;  /* 0x000d800501007387 */ /* 0x0003e20000100800 */
[----:B0-----:R-:W-:-:S03]  /*14010*/  IMAD R7, R3, 0x76, RZ ;  /* 0x0000007603077824 */ /* 0x001fc600078e02ff */
[----:B------:R0:W-:Y:S01]  /*14020*/  STL [R1+0xc4c], R4 ;  /* 0x000c4c0401007387 */ /* 0x0001e20000100800 */
[----:B-1----:R-:W-:-:S03]  /*14030*/  IMAD R5, R3, 0x3d, RZ ;  /* 0x0000003d03057824 */ /* 0x002fc600078e02ff */
[----:B------:R1:W-:Y:S01]  /*14040*/  STL [R1+0xba8], R6 ;  /* 0x000ba80601007387 */ /* 0x0003e20000100800 */
[----:B0-----:R-:W-:Y:S01]  /*14050*/  IMAD R4, R3, 0xc4, RZ ;  /* 0x000000c403047824 */ /* 0x001fe200078e02ff */
[----:B-1----:R-:W-:Y:S02]  /*14060*/  IADD3 R6, P3, R7, R2, RZ ;  /* 0x0000000207067210 */ /* 0x002fe40007f7e0ff */
[-C--:B------:R-:W-:Y:S01]  /*14070*/  LEA.HI.X.SX32 R5, R5, R0.reuse, 0x1, P0 ;  /* 0x0000000005057211 */ /* 0x080fe200000f0eff */
[----:B------:R-:W-:Y:S02]  /*14080*/  IMAD R8, R3, 0x72, RZ ;  /* 0x0000007203087824 */ /* 0x000fe400078e02ff */
[----:B------:R0:W-:Y:S01]  /*14090*/  STL [R1+0xda4], R6 ;  /* 0x000da40601007387 */ /* 0x0001e20000100800 */
[----:B------:R-:W-:-:S03]  /*140a0*/  LEA.HI.X.SX32 R7, R7, R0, 0x1, P1 ;  /* 0x0000000007077211 */ /* 0x000fc600008f0eff */
[----:B------:R1:W-:Y:S01]  /*140b0*/  STL [R1+0xd90], R5 ;  /* 0x000d900501007387 */ /* 0x0003e20000100800 */
[-C--:B0-----:R-:W-:Y:S01]  /*140c0*/  IADD3 R6, P0, R4, R2.reuse, RZ ;  /* 0x0000000204067210 */ /* 0x081fe20007f1e0ff */
[C---:B------:R-:W-:Y:S02]  /*140d0*/  IMAD R4, R3.reuse, 0xbc, RZ ;  /* 0x000000bc03047824 */ /* 0x040fe400078e02ff */
[----:B-1----:R-:W-:Y:S02]  /*140e0*/  IMAD R5, R3, 0x3b, RZ ;  /* 0x0000003b03057824 */ /* 0x002fe400078e02ff */
[----:B------:R0:W-:Y:S04]  /*140f0*/  STL [R1+0xc6c], R6 ;  /* 0x000c6c0601007387 */ /* 0x0001e80000100800 */
[----:B------:R1:W-:Y:S01]  /*14100*/  STL [R1+0xbc8], R7 ;  /* 0x000bc80701007387 */ /* 0x0003e20000100800 */
[----:B0-----:R-:W-:-:S02]  /*14110*/  IADD3 R6, P1, R8, R2, RZ ;  /* 0x0000000208067210 */ /* 0x001fc40007f3e0ff */
[----:B-1----:R-:W-:-:S03]  /*14120*/  LEA.HI.X.SX32 R7, R5, R0, 0x1, P3 ;  /* 0x0000000005077211 */ /* 0x002fc600018f0eff */
[----:B------:R0:W-:Y:S01]  /*14130*/  STL [R1+0xdb4], R6 ;  /* 0x000db40601007387 */ /* 0x0001e20000100800 */
[----:B------:R-:W-:-:S03]  /*14140*/  IMAD R9, R3, 0x6e, RZ ;  /* 0x0000006e03097824 */ /* 0x000fc600078e02ff */
[----:B------:R1:W-:Y:S01]  /*14150*/  STL [R1+0xda0], R7 ;  /* 0x000da00701007387 */ /* 0x0003e20000100800 */
[----:B0-----:R-:W-:Y:S01]  /*14160*/  IADD3 R6, P3, R4, R2, RZ ;  /* 0x0000000204067210 */ /* 0x001fe20007f7e0ff */
[C---:B------:R-:W-:Y:S02]  /*14170*/  IMAD R5, R3.reuse, 0x39, RZ ;  /* 0x0000003903057824 */ /* 0x040fe400078e02ff */
[----:B------:R-:W-:Y:S02]  /*14180*/  IMAD R4, R3, 0xb4, RZ ;  /* 0x000000b403047824 */ /* 0x000fe400078e02ff */
[----:B------:R0:W-:Y:S01]  /*14190*/  STL [R1+0xc8c], R6 ;  /* 0x000c8c0601007387 */ /* 0x0001e20000100800 */
[-C--:B-1----:R-:W-:Y:S02]  /*141a0*/  LEA.HI.X.SX32 R7, R5, R0.reuse, 0x1, P1 ;  /* 0x0000000005077211 */ /* 0x082fe400008f0eff */
[----:B0-----:R-:W-:Y:S02]  /*141b0*/  LEA.HI.X.SX32 R6, R8, R0, 0x1, P2 ;  /* 0x0000000008067211 */ /* 0x001fe400010f0eff */
[----:B------:R-:W-:-:S03]  /*141c0*/  IADD3 R8, P2, R9, R2, RZ ;  /* 0x0000000209087210 */ /* 0x000fc60007f5e0ff */
[----:B------:R0:W-:Y:S01]  /*141d0*/  STL [R1+0xbe8], R6 ;  /* 0x000be80601007387 */ /* 0x0001e20000100800 */
[----:B------:R-:W-:-:S03]  /*141e0*/  IMAD R10, R3, 0x6a, RZ ;  /* 0x0000006a030a7824 */ /* 0x000fc600078e02ff */
[----:B------:R-:W-:Y:S01]  /*141f0*/  STL [R1+0xdc4], R8 ;  /* 0x000dc40801007387 */ /* 0x000fe20000100800 */
[----:B0-----:R-:W-:-:S03]  /*14200*/  IADD3 R6, P1, R4, R2, RZ ;  /* 0x0000000204067210 */ /* 0x001fc60007f3e0ff */
[----:B------:R-:W-:Y:S01]  /*14210*/  STL [R1+0xdb0], R7 ;  /* 0x000db00701007387 */ /* 0x000fe20000100800 */
[----:B------:R-:W-:-:S03]  /*14220*/  IMAD R5, R3, 0x37, RZ ;  /* 0x0000003703057824 */ /* 0x000fc600078e02ff */
[----:B------:R0:W-:Y:S01]  /*14230*/  STL [R1+0xcac], R6 ;  /* 0x000cac0601007387 */ /* 0x0001e20000100800 */
[----:B------:R-:W-:Y:S01]  /*14240*/  IMAD R4, R3, 0xac, RZ ;  /* 0x000000ac03047824 */ /* 0x000fe200078e02ff */
[----:B0-----:R-:W-:Y:S02]  /*14250*/  LEA.HI.X.SX32 R6, R9, R0, 0x1, P4 ;  /* 0x0000000009067211 */ /* 0x001fe400020f0eff */
[----:B------:R-:W-:Y:S02]  /*14260*/  IADD3 R8, P4, R10, R2, RZ ;  /* 0x000000020a087210 */ /* 0x000fe40007f9e0ff */
[----:B------:R-:W-:Y:S01]  /*14270*/  LEA.HI.X.SX32 R7, R5, R0, 0x1, P2 ;  /* 0x0000000005077211 */ /* 0x000fe200010f0eff */
        /* <DEDUP_REMOVED lines=89> */
[C---:B------:R-:W-:Y:S02]  /*14810*/  IMAD R19, R3.reuse, 0x46, RZ ;  /* 0x0000004603137824 */ /* 0x040fe400078e02ff */
[----:B------:R-:W-:Y:S01]  /*14820*/  IMAD R5, R3, 0x25, RZ ;  /* 0x0000002503057824 */ /* 0x000fe200078e02ff */
[----:B------:R-:W-:Y:S01]  /*14830*/  STL [R1+0xe54], R8 ;  /* 0x000e540801007387 */ /* 0x000fe20000100800 */
[----:B0-----:R-:W-:-:S03]  /*14840*/  IADD3 R6, P4, R4, R2, RZ ;  /* 0x0000000204067210 */ /* 0x001fc60007f9e0ff */
[----:B------:R0:W-:Y:S01]  /*14850*/  STL [R1+0xe40], R7 ;  /* 0x000e400701007387 */ /* 0x0001e20000100800 */
[----:B------:R-:W-:-:S03]  /*14860*/  IMAD R4, R3, 0xc8, RZ ;  /* 0x000000c803047824 */ /* 0x000fc600078e02ff */
[----:B------:R1:W-:Y:S01]  /*14870*/  STL [R1+0xc1c], R6 ;  /* 0x000c1c0601007387 */ /* 0x0003e20000100800 */
[----:B------:R-:W-:Y:S01]  /*14880*/  IMAD R20, R3, 0x42, RZ ;  /* 0x0000004203147824 */ /* 0x000fe200078e02ff */
[-C--:B0-----:R-:W-:Y:S02]  /*14890*/  LEA.HI.X.SX32 R7, R5, R0.reuse, 0x1, P6 ;  /* 0x0000000005077211 */ /* 0x081fe400030f0eff */
[----:B-1----:R-:W-:Y:S02]  /*148a0*/  LEA.HI.X.SX32 R6, R18, R0, 0x1, P5 ;  /* 0x0000000012067211 */ /* 0x002fe400028f0eff */
[-C--:B------:R-:W-:Y:S01]  /*148b0*/  IADD3 R8, P5, R19, R2.reuse, RZ ;  /* 0x0000000213087210 */ /* 0x080fe20007fbe0ff */
[C---:B------:R-:W-:Y:S02]  /*148c0*/  IMAD R5, R3.reuse, 0x23, RZ ;  /* 0x0000002303057824 */ /* 0x040fe400078e02ff */
[----:B------:R0:W-:Y:S04]  /*148d0*/  STL [R1+0xd28], R6 ;  /* 0x000d280601007387 */ /* 0x0001e80000100800 */
[----:B------:R1:W-:Y:S04]  /*148e0*/  STL [R1+0xe64], R8 ;  /* 0x000e640801007387 */ /* 0x0003e80000100800 */
[----:B------:R2:W-:Y:S01]  /*148f0*/  STL [R1+0xe50], R7 ;  /* 0x000e500701007387 */ /* 0x0005e20000100800 */
[----:B0-----:R-:W-:Y:S01]  /*14900*/  IADD3 R6, P6, R4, R2, RZ ;  /* 0x0000000204067210 */ /* 0x001fe20007fde0ff */
[----:B------:R-:W-:Y:S01]  /*14910*/  IMAD R4, R3, 0xb8, RZ ;  /* 0x000000b803047824 */ /* 0x000fe200078e02ff */
[----:B-1----:R-:W-:-:S03]  /*14920*/  LEA.HI.X.SX32 R8, R19, R0, 0x1, P0 ;  /* 0x0000000013087211 */ /* 0x002fc600000f0eff */
[----:B------:R0:W-:Y:S01]  /*14930*/  STL [R1+0xc5c], R6 ;  /* 0x000c5c0601007387 */ /* 0x0001e20000100800 */
[----:B--2---:R-:W-:-:S03]  /*14940*/  IADD3 R7, P0, R20, R2, RZ ;  /* 0x0000000214077210 */ /* 0x004fc60007f1e0ff */
[----:B------:R-:W-:Y:S01]  /*14950*/  STL [R1+0xd48], R8 ;  /* 0x000d480801007387 */ /* 0x000fe20000100800 */
[----:B------:R-:W-:-:S03]  /*14960*/  IMAD R21, R3, 0x7c, RZ ;  /* 0x0000007c03157824 */ /* 0x000fc600078e02ff */
[----:B------:R1:W-:Y:S01]  /*14970*/  STL [R1+0xe74], R7 ;  /* 0x000e740701007387 */ /* 0x0003e20000100800 */
[----:B0-----:R-:W-:Y:S02]  /*14980*/  LEA.HI.X.SX32 R6, R5, R0, 0x1, P5 ;  /* 0x0000000005067211 */ /* 0x001fe400028f0eff */
[----:B------:R-:W-:Y:S01]  /*14990*/  IADD3 R4, P5, R4, R2, RZ ;  /* 0x0000000204047210 */ /* 0x000fe20007fbe0ff */
[C---:B------:R-:W-:Y:S02]  /*149a0*/  IMAD R5, R3.reuse, 0x21, RZ ;  /* 0x0000002103057824 */ /* 0x040fe400078e02ff */
[----:B------:R-:W-:Y:S01]  /*149b0*/  IMAD R22, R3, 0x3e, RZ ;  /* 0x0000003e03167824 */ /* 0x000fe200078e02ff */
[----:B-1----:R-:W-:Y:S01]  /*149c0*/  LEA.HI.X.SX32 R7, R20, R0, 0x1, P3 ;  /* 0x0000000014077211 */ /* 0x002fe200018f0eff */
[----:B------:R0:W-:Y:S04]  /*149d0*/  STL [R1+0xe60], R6 ;  /* 0x000e600601007387 */ /* 0x0001e80000100800 */
[----:B------:R1:W-:Y:S04]  /*149e0*/  STL [R1+0xc9c], R4 ;  /* 0x000c9c0401007387 */ /* 0x0003e80000100800 */
[----:B------:R2:W-:Y:S01]  /*149f0*/  STL [R1+0xd68], R7 ;  /* 0x000d680701007387 */ /* 0x0005e20000100800 */
[----:B0-----:R-:W-:Y:S01]  /*14a00*/  IADD3 R6, P3, R21, R2, RZ ;  /* 0x0000000215067210 */ /* 0x001fe20007f7e0ff */
[----:B-1----:R-:W-:-:S04]  /*14a10*/  IMAD R4, R3, 0xa8, RZ ;  /* 0x000000a803047824 */ /* 0x002fc800078e02ff */
[----:B------:R0:W-:Y:S01]  /*14a20*/  STL [R1+0xd8c], R6 ;  /* 0x000d8c0601007387 */ /* 0x0001e20000100800 */
[----:B--2---:R-:W-:Y:S02]  /*14a30*/  LEA.HI.X.SX32 R7, R5, R0, 0x1, P0 ;  /* 0x0000000005077211 */ /* 0x004fe400000f0eff */
[----:B------:R-:W-:Y:S01]  /*14a40*/  IADD3 R5, P0, R22, R2, RZ ;  /* 0x0000000216057210 */ /* 0x000fe20007f1e0ff */
[----:B------:R-:W-:Y:S02]  /*14a50*/  IMAD R23, R3, 0x74, RZ ;  /* 0x0000007403177824 */ /* 0x000fe400078e02ff */
[----:B------:R1:W-:Y:S01]  /*14a60*/  STL [R1+0xe70], R7 ;  /* 0x000e700701007387 */ /* 0x0003e20000100800 */
[----:B0-----:R-:W-:Y:S02]  /*14a70*/  LEA.HI.X.SX32 R6, R21, R0, 0x1, P1 ;  /* 0x0000000015067211 */ /* 0x001fe400008f0eff */
[----:B------:R-:W-:Y:S01]  /*14a80*/  IADD3 R4, P1, R4, R2, RZ ;  /* 0x0000000204047210 */ /* 0x000fe20007f3e0ff */
[----:B------:R0:W-:Y:S01]  /*14a90*/  STL [R1+0xe84], R5 ;  /* 0x000e840501007387 */ /* 0x0001e20000100800 */
[----:B------:R-:W-:Y:S01]  /*14aa0*/  IMAD R24, R3, 0x3a, RZ ;  /* 0x0000003a03187824 */ /* 0x000fe200078e02ff */
[----:B-1----:R-:W-:-:S02]  /*14ab0*/  LEA.HI.X.SX32 R7, R22, R0, 0x1, P3 ;  /* 0x0000000016077211 */ /* 0x002fc400018f0eff */
[----:B------:R1:W-:Y:S01]  /*14ac0*/  STL [R1+0xb98], R6 ;  /* 0x000b980601007387 */ /* 0x0003e20000100800 */
[----:B0-----:R-:W-:-:S03]  /*14ad0*/  IMAD R5, R3, 0x1f, RZ ;  /* 0x0000001f03057824 */ /* 0x001fc600078e02ff */
[----:B------:R0:W-:Y:S04]  /*14ae0*/  STL [R1+0xcdc], R4 ;  /* 0x000cdc0401007387 */ /* 0x0001e80000100800 */
[----:B------:R2:W-:Y:S01]  /*14af0*/  STL [R1+0xd88], R7 ;  /* 0x000d880701007387 */ /* 0x0005e20000100800 */
[----:B-1----:R-:W-:Y:S01]  /*14b00*/  IADD3 R6, P3, R23, R2, RZ ;  /* 0x0000000217067210 */ /* 0x002fe20007f7e0ff */
[----:B0-----:R-:W-:-:S04]  /*14b10*/  IMAD R4, R3, 0x98, RZ ;  /* 0x0000009803047824 */ /* 0x001fc800078e02ff */
        /* <DEDUP_REMOVED lines=15> */
[C---:B------:R-:W-:Y:S02]  /*14c10*/  IMAD R27, R3.reuse, 0x64, RZ ;  /* 0x00000064031b7824 */ /* 0x040fe400078e02ff */
[----:B0-----:R-:W-:Y:S01]  /*14c20*/  IMAD R4, R3, 0x88, RZ ;  /* 0x0000008803047824 */ /* 0x001fe200078e02ff */
[----:B--2---:R-:W-:Y:S02]  /*14c30*/  LEA.HI.X.SX32 R7, R5, R0, 0x1, P0 ;  /* 0x0000000005077211 */ /* 0x004fe400000f0eff */
[----:B------:R-:W-:Y:S01]  /*14c40*/  IADD3 R5, P0, R26, R2, RZ ;  /* 0x000000021a057210 */ /* 0x000fe20007f1e0ff */
[----:B------:R0:W-:Y:S04]  /*14c50*/  STL [R1+0xdcc], R6 ;  /* 0x000dcc0601007387 */ /* 0x0001e80000100800 */
[----:B------:R1:W-:Y:S01]  /*14c60*/  STL [R1+0xe90], R7 ;  /* 0x000e900701007387 */ /* 0x0003e20000100800 */
[----:B------:R-:W-:-:S03]  /*14c70*/  IMAD R28, R3, 0x32, RZ ;  /* 0x00000032031c7824 */ /* 0x000fc600078e02ff */
[----:B------:R2:W-:Y:S01]  /*14c80*/  STL [R1+0xea4], R5 ;  /* 0x000ea40501007387 */ /* 0x0005e20000100800 */
[----:B0-----:R-:W-:Y:S02]  /*14c90*/  LEA.HI.X.SX32 R6, R25, R0, 0x1, P4 ;  /* 0x0000000019067211 */ /* 0x001fe400020f0eff */
[----:B------:R-:W-:Y:S02]  /*14ca0*/  IADD3 R4, P4, R4, R2, RZ ;  /* 0x0000000204047210 */ /* 0x000fe40007f9e0ff */
[----:B-1----:R-:W-:Y:S01]  /*14cb0*/  LEA.HI.X.SX32 R7, R26, R0, 0x1, P3 ;  /* 0x000000001a077211 */ /* 0x002fe200018f0eff */
[----:B------:R0:W-:Y:S01]  /*14cc0*/  STL [R1+0xc18], R6 ;  /* 0x000c180601007387 */ /* 0x0001e20000100800 */
[----:B--2---:R-:W-:-:S03]  /*14cd0*/  IMAD R5, R3, 0x1b, RZ ;  /* 0x0000001b03057824 */ /* 0x004fc600078e02ff */
[----:B------:R1:W-:Y:S02]  /*14ce0*/  STL [R1+0xd5c], R4 ;  /* 0x000d5c0401007387 */ /* 0x0003e40000100800 */
[----:B------:R-:W-:Y:S02]  /*14cf0*/  LEA.HI.X.SX32 R5, R5, R0, 0x1, P0 ;  /* 0x0000000005057211 */ /* 0x000fe400000f0eff */
[----:B0-----:R-:W-:Y:S01]  /*14d00*/  IADD3 R6, P3, R27, R2, RZ ;  /* 0x000000021b067210 */ /* 0x001fe20007f7e0ff */
[----:B------:R0:W-:Y:S01]  /*14d10*/  STL [R1+0xdc8], R7 ;  /* 0x000dc80701007387 */ /* 0x0001e20000100800 */
[----:B-1----:R-:W-:-:S03]  /*14d20*/  IMAD R4, R3, 0xf0, RZ ;  /* 0x000000f003047824 */ /* 0x002fc600078e02ff */
[----:B------:R1:W-:Y:S01]  /*14d30*/  STL [R1+0xdec], R6 ;  /* 0x000dec0601007387 */ /* 0x0003e20000100800 */
[----:B------:R-:W-:Y:S01]  /*14d40*/  IMAD R29, R3, 0x5c, RZ ;  /* 0x0000005c031d7824 */ /* 0x000fe200078e02ff */
[C---:B0-----:R-:W-:Y:S02]  /*14d50*/  IADD3 R7, P0, R28.reuse, R2, RZ ;  /* 0x000000021c077210 */ /* 0x041fe40007f1e0ff */
[----:B------:R0:W-:Y:S01]  /*14d60*/  STL [R1+0xea0], R5 ;  /* 0x000ea00501007387 */ /* 0x0001e20000100800 */
[-C--:B------:R-:W-:Y:S02]  /*14d70*/  LEA.HI.X.SX32 R8, R28, R0.reuse, 0x1, P3 ;  /* 0x000000001c087211 */ /* 0x080fe400018f0eff */
[----:B-1----:R-:W-:Y:S01]  /*14d80*/  LEA.HI.X.SX32 R6, R27, R0, 0x1, P6 ;  /* 0x000000001b067211 */ /* 0x002fe200030f0eff */
[----:B------:R1:W-:Y:S01]  /*14d90*/  STL [R1+0xeb4], R7 ;  /* 0x000eb40701007387 */ /* 0x0003e20000100800 */
[----:B0-----:R-:W-:Y:S01]  /*14da0*/  IADD3 R5, P6, R4, R2, RZ ;  /* 0x0000000204057210 */ /* 0x001fe20007fde0ff */
[----:B------:R-:W-:-:S02]  /*14db0*/  IMAD R4, R3, 0x19, RZ ;  /* 0x0000001903047824 */ /* 0x000fc400078e02ff */
[----:B------:R0:W-:Y:S01]  /*14dc0*/  STL [R1+0xc58], R6 ;  /* 0x000c580601007387 */ /* 0x0001e20000100800 */
[----:B-1----:R-:W-:-:S03]  /*14dd0*/  IMAD R7, R3, 0x2e, RZ ;  /* 0x0000002e03077824 */ /* 0x002fc600078e02ff */
[----:B------:R1:W-:Y:S04]  /*14de0*/  STL [R1+0xbbc], R5 ;  /* 0x000bbc0501007387 */ /* 0x0003e80000100800 */
[----:B------:R2:W-:Y:S01]  /*14df0*/  STL [R1+0xde8], R8 ;  /* 0x000de80801007387 */ /* 0x0005e20000100800 */
[----:B0-----:R-:W-:Y:S02]  /*14e00*/  IADD3 R6, P3, R29, R2, RZ ;  /* 0x000000021d067210 */ /* 0x001fe40007f7e0ff */
[----:B-1----:R-:W-:Y:S01]  /*14e10*/  LEA.HI.X.SX32 R5, R4, R0, 0x1, P0 ;  /* 0x0000000004057211 */ /* 0x002fe200000f0eff */
[----:B------:R-:W-:Y:S01]  /*14e20*/  IMAD R4, R3, 0xd0, RZ ;  /* 0x000000d003047824 */ /* 0x000fe200078e02ff */
[----:B--2---:R-:W-:Y:S01]  /*14e30*/  IADD3 R8, P0, R7, R2, RZ ;  /* 0x0000000207087210 */ /* 0x004fe20007f1e0ff */
[----:B------:R0:W-:Y:S04]  /*14e40*/  STL [R1+0xe0c], R6 ;  /* 0x000e0c0601007387 */ /* 0x0001e80000100800 */
[----:B------:R1:W-:Y:S04]  /*14e50*/  STL [R1+0xeb0], R5 ;  /* 0x000eb00501007387 */ /* 0x0003e80000100800 */
[----:B------:R2:W-:Y:S01]  /*14e60*/  STL [R1+0xec4], R8 ;  /* 0x000ec40801007387 */ /* 0x0005e20000100800 */
[----:B0-----:R-:W-:Y:S01]  /*14e70*/  LEA.HI.X.SX32 R6, R29, R0, 0x1, P5 ;  /* 0x000000001d067211 */ /* 0x001fe200028f0eff */
[----:B-1----:R-:W-:Y:S01]  /*14e80*/  IMAD R5, R3, 0x54, RZ ;  /* 0x0000005403057824 */ /* 0x002fe200078e02ff */
[----:B--2---:R-:W-:-:S03]  /*14e90*/  IADD3 R8, P5, R4, R2, RZ ;  /* 0x0000000204087210 */ /* 0x004fc60007fbe0ff */
[----:B------:R0:W-:Y:S01]  /*14ea0*/  STL [R1+0xc98], R6 ;  /* 0x000c980601007387 */ /* 0x0001e20000100800 */
[----:B------:R-:W-:Y:S01]  /*14eb0*/  LEA.HI.X.SX32 R9, R7, R0, 0x1, P3 ;  /* 0x0000000007097211 */ /* 0x000fe200018f0eff */
[C---:B------:R-:W-:Y:S02]  /*14ec0*/  IMAD R4, R3.reuse, 0x17, RZ ;  /* 0x0000001703047824 */ /* 0x040fe400078e02ff */
[----:B------:R1:W-:Y:S01]  /*14ed0*/  STL [R1+0xc3c], R8 ;  /* 0x000c3c0801007387 */ /* 0x0003e20000100800 */
[----:B0-----:R-:W-:Y:S01]  /*14ee0*/  IMAD R6, R3, 0x2a, RZ ;  /* 0x0000002a03067824 */ /* 0x001fe200078e02ff */
[----:B-1----:R-:W-:Y:S02]  /*14ef0*/  IADD3 R8, P3, R5, R2, RZ ;  /* 0x0000000205087210 */ /* 0x002fe40007f7e0ff */
[----:B------:R-:W-:Y:S01]  /*14f00*/  STL [R1+0xe08], R9 ;  /* 0x000e080901007387 */ /* 0x000fe20000100800 */
[----:B------:R-:W-:Y:S01]  /*14f10*/  LEA.HI.X.SX32 R7, R4, R0, 0x1, P0 ;  /* 0x0000000004077211 */ /* 0x000fe200000f0eff */
[----:B------:R-:W-:-:S02]  /*14f20*/  IMAD R4, R3, 0xb0, RZ ;  /* 0x000000b003047824 */ /* 0x000fc400078e02ff */
[----:B------:R0:W-:Y:S04]  /*14f30*/  STL [R1+0xe2c], R8 ;  /* 0x000e2c0801007387 */ /* 0x0001e80000100800 */
[----:B------:R1:W-:Y:S01]  /*14f40*/  STL [R1+0xec0], R7 ;  /* 0x000ec00701007387 */ /* 0x0003e20000100800 */
[----:B0-----:R-:W-:Y:S02]  /*14f50*/  IADD3 R8, P0, R6, R2, RZ ;  /* 0x0000000206087210 */ /* 0x001fe40007f1e0ff */
[----:B-1----:R-:W-:-:S03]  /*14f60*/  LEA.HI.X.SX32 R7, R5, R0, 0x1, P1 ;  /* 0x0000000005077211 */ /* 0x002fc600008f0eff */
[----:B------:R0:W-:Y:S01]  /*14f70*/  STL [R1+0xed4], R8 ;  /* 0x000ed40801007387 */ /* 0x0001e20000100800 */
[C---:B------:R-:W-:Y:S01]  /*14f80*/  IMAD R5, R3.reuse, 0x4c, RZ ;  /* 0x0000004c03057824 */ /* 0x040fe200078e02ff */
[----:B------:R-:W-:Y:S02]  /*14f90*/  LEA.HI.X.SX32 R9, R6, R0, 0x1, P3 ;  /* 0x0000000006097211 */ /* 0x000fe400018f0eff */
[----:B------:R1:W-:Y:S01]  /*14fa0*/  STL [R1+0xcd8], R7 ;  /* 0x000cd80701007387 */ /* 0x0003e20000100800 */
[----:B0-----:R-:W-:Y:S01]  /*14fb0*/  IADD3 R8, P1, R4, R2, RZ ;  /* 0x0000000204087210 */ /* 0x001fe20007f3e0ff */
[----:B------:R-:W-:-:S04]  /*14fc0*/  IMAD R4, R3, 0x15, RZ ;  /* 0x0000001503047824 */ /* 0x000fc800078e02ff */
[----:B------:R0:W-:Y:S01]  /*14fd0*/  STL [R1+0xcbc], R8 ;  /* 0x000cbc0801007387 */ /* 0x0001e20000100800 */
[----:B-1----:R-:W-:Y:S01]  /*14fe0*/  IMAD R7, R3, 0x26, RZ ;  /* 0x0000002603077824 */ /* 0x002fe200078e02ff */
[----:B------:R-:W-:Y:S02]  /*14ff0*/  LEA.HI.X.SX32 R6, R4, R0, 0x1, P0 ;  /* 0x0000000004067211 */ /* 0x000fe400000f0eff */
[----:B------:R-:W-:Y:S01]  /*15000*/  STL [R1+0xe28], R9 ;  /* 0x000e280901007387 */ /* 0x000fe20000100800 */
[----:B0-----:R-:W-:Y:S01]  /*15010*/  IADD3 R8, P3, R5, R2, RZ ;  /* 0x0000000205087210 */ /* 0x001fe20007f7e0ff */
[----:B------:R-:W-:-:S04]  /*15020*/  IMAD R4, R3, 0x90, RZ ;  /* 0x0000009003047824 */ /* 0x000fc800078e02ff */
[----:B------:R0:W-:Y:S04]  /*15030*/  STL [R1+0xe4c], R8 ;  /* 0x000e4c0801007387 */ /* 0x0001e80000100800 */
[----:B------:R1:W-:Y:S01]  /*15040*/  STL [R1+0xed0], R6 ;  /* 0x000ed00601007387 */ /* 0x0003e20000100800 */
[----:B0-----:R-:W-:Y:S02]  /*15050*/  IADD3 R8, P0, R7, R2, RZ ;  /* 0x0000000207087210 */ /* 0x001fe40007f1e0ff */
[----:B-1----:R-:W-:-:S03]  /*15060*/  LEA.HI.X.SX32 R6, R5, R0, 0x1, P2 ;  /* 0x0000000005067211 */ /* 0x002fc600010f0eff */
[----:B------:R0:W-:Y:S01]  /*15070*/  STL [R1+0xee4], R8 ;  /* 0x000ee40801007387 */ /* 0x0001e20000100800 */
[----:B------:R-:W-:-:S03]  /*15080*/  IMAD R5, R3, 0x44, RZ ;  /* 0x0000004403057824 */ /* 0x000fc600078e02ff */
[----:B------:R1:W-:Y:S01]  /*15090*/  STL [R1+0xd18], R6 ;  /* 0x000d180601007387 */ /* 0x0003e20000100800 */
[----:B------:R-:W-:Y:S02]  /*150a0*/  LEA.HI.X.SX32 R9, R7, R0, 0x1, P3 ;  /* 0x0000000007097211 */ /* 0x000fe400018f0eff */
[----:B0-----:R-:W-:Y:S01]  /*150b0*/  IADD3 R8, P2, R4, R2, RZ ;  /* 0x0000000204087210 */ /* 0x001fe20007f5e0ff */
[----:B-1----:R-:W-:-:S04]  /*150c0*/  IMAD R6, R3, 0x13, RZ ;  /* 0x0000001303067824 */ /* 0x002fc800078e02ff */
[----:B------:R0:W-:Y:S01]  /*150d0*/  STL [R1+0xd3c], R8 ;  /* 0x000d3c0801007387 */ /* 0x0001e20000100800 */
[C---:B------:R-:W-:Y:S01]  /*150e0*/  IMAD R4, R3.reuse, 0x22, RZ ;  /* 0x0000002203047824 */ /* 0x040fe200078e02ff */
[----:B------:R-:W-:Y:S01]  /*150f0*/  LEA.HI.X.SX32 R7, R6, R0, 0x1, P0 ;  /* 0x0000000006077211 */ /* 0x000fe200000f0eff */
[----:B------:R-:W-:Y:S01]  /*15100*/  IMAD R6, R3, 0xe0, RZ ;  /* 0x000000e003067824 */ /* 0x000fe200078e02ff */
[----:B------:R-:W-:Y:S01]  /*15110*/  STL [R1+0xe48], R9 ;  /* 0x000e480901007387 */ /* 0x000fe20000100800 */
[----:B0-----:R-:W-:-:S05]  /*15120*/  IADD3 R8, P3, R5, R2, RZ ;  /* 0x0000000205087210 */ /* 0x001fca0007f7e0ff */
[----:B------:R0:W-:Y:S04]  /*15130*/  STL [R1+0xe6c], R8 ;  /* 0x000e6c0801007387 */ /* 0x0001e80000100800 */
[----:B------:R1:W-:Y:S01]  /*15140*/  STL [R1+0xee0], R7 ;  /* 0x000ee00701007387 */ /* 0x0003e20000100800 */
[----:B0-----:R-:W-:Y:S02]  /*15150*/  IADD3 R8, P0, R4, R2, RZ ;  /* 0x0000000204087210 */ /* 0x001fe40007f1e0ff */
[----:B-1----:R-:W-:Y:S01]  /*15160*/  LEA.HI.X.SX32 R7, R5, R0, 0x1, P4 ;  /* 0x0000000005077211 */ /* 0x002fe200020f0eff */
[----:B------:R-:W-:Y:S01]  /*15170*/  IMAD R5, R3, 0x78, RZ ;  /* 0x0000007803057824 */ /* 0x000fe200078e02ff */
[----:B------:R-:W-:Y:S01]  /*15180*/  IADD3 R6, P4, R6, R2, RZ ;  /* 0x0000000206067210 */ /* 0x000fe20007f9e0ff */
[----:B------:R0:W-:Y:S01]  /*15190*/  STL [R1+0xef4], R8 ;  /* 0x000ef40801007387 */ /* 0x0001e20000100800 */
[----:B------:R-:W-:-:S03]  /*151a0*/  LEA.HI.X.SX32 R4, R4, R0, 0x1, P3 ;  /* 0x0000000004047211 */ /* 0x000fc600018f0eff */
[----:B------:R1:W-:Y:S04]  /*151b0*/  STL [R1+0xd58], R7 ;  /* 0x000d580701007387 */ /* 0x0003e80000100800 */
[----:B------:R2:W-:Y:S01]  /*151c0*/  STL [R1+0xbfc], R6 ;  /* 0x000bfc0601007387 */ /* 0x0005e20000100800 */
[----:B0-----:R-:W-:Y:S01]  /*151d0*/  IADD3 R8, P3, R5, R2, RZ ;  /* 0x0000000205087210 */ /* 0x001fe20007f7e0ff */
[C---:B-1----:R-:W-:Y:S02]  /*151e0*/  IMAD R7, R3.reuse, 0x11, RZ ;  /* 0x0000001103077824 */ /* 0x042fe400078e02ff */
[----:B------:R0:W-:Y:S01]  /*151f0*/  STL [R1+0xe68], R4 ;  /* 0x000e680401007387 */ /* 0x0001e20000100800 */
[----:B--2---:R-:W-:Y:S02]  /*15200*/  IMAD R6, R3, 0x3c, RZ ;  /* 0x0000003c03067824 */ /* 0x004fe400078e02ff */
[-C--:B------:R-:W-:Y:S01]  /*15210*/  LEA.HI.X.SX32 R9, R7, R0.reuse, 0x1, P0 ;  /* 0x0000000007097211 */ /* 0x080fe200000f0eff */
[----:B------:R1:W-:Y:S01]  /*15220*/  STL [R1+0xd9c], R8 ;  /* 0x000d9c0801007387 */ /* 0x0003e20000100800 */
[----:B------:R-:W-:Y:S01]  /*15230*/  LEA.HI.X.SX32 R7, R5, R0, 0x1, P6 ;  /* 0x0000000005077211 */ /* 0x000fe200030f0eff */
[----:B------:R-:W-:-:S02]  /*15240*/  IMAD R5, R3, 0xa0, RZ ;  /* 0x000000a003057824 */ /* 0x000fc400078e02ff */
[----:B0-----:R-:W-:Y:S01]  /*15250*/  IMAD R4, R3, 0x1e, RZ ;  /* 0x0000001e03047824 */ /* 0x001fe200078e02ff */
[----:B------:R-:W-:Y:S01]  /*15260*/  STL [R1+0xef0], R9 ;  /* 0x000ef00901007387 */ /* 0x000fe20000100800 */
[----:B-1----:R-:W-:-:S05]  /*15270*/  IADD3 R8, P0, R6, R2, RZ ;  /* 0x0000000206087210 */ /* 0x002fca0007f1e0ff */
        /* <DEDUP_REMOVED lines=10> */
[C---:B0-----:R-:W-:Y:S01]  /*15320*/  IADD3 R8, P0, R6.reuse, R2, RZ ;  /* 0x0000000206087210 */ /* 0x041fe20007f1e0ff */
[C---:B-1----:R-:W-:Y:S02]  /*15330*/  IMAD R7, R3.reuse, 0xf, RZ ;  /* 0x0000000f03077824 */ /* 0x042fe400078e02ff */
[----:B------:R0:W-:Y:S01]  /*15340*/  STL [R1+0xe88], R4 ;  /* 0x000e880401007387 */ /* 0x0001e20000100800 */
[----:B--2---:R-:W-:Y:S02]  /*15350*/  IMAD R5, R3, 0x34, RZ ;  /* 0x0000003403057824 */ /* 0x004fe400078e02ff */
[-C--:B------:R-:W-:Y:S01]  /*15360*/  LEA.HI.X.SX32 R9, R7, R0.reuse, 0x1, P6 ;  /* 0x0000000007097211 */ /* 0x080fe200030f0eff */
[----:B------:R1:W-:Y:S01]  /*15370*/  STL [R1+0xddc], R8 ;  /* 0x000ddc0801007387 */ /* 0x0003e20000100800 */
[----:B------:R-:W-:Y:S01]  /*15380*/  LEA.HI.X.SX32 R7, R6, R0, 0x1, P5 ;  /* 0x0000000006077211 */ /* 0x000fe200028f0eff */
[----:B0-----:R-:W-:-:S02]  /*15390*/  IMAD R4, R3, 0x1a, RZ ;  /* 0x0000001a03047824 */ /* 0x001fc400078e02ff */
[----:B------:R-:W-:Y:S01]  /*153a0*/  STL [R1+0xf00], R9 ;  /* 0x000f000901007387 */ /* 0x000fe20000100800 */
[----:B-1----:R-:W-:Y:S01]  /*153b0*/  IADD3 R8, P6, R5, R2, RZ ;  /* 0x0000000205087210 */ /* 0x002fe20007fde0ff */
        /* <DEDUP_REMOVED lines=8> */
[----:B0-----:R-:W-:Y:S01]  /*15440*/  IADD3 R8, P0, R6, R2, RZ ;  /* 0x0000000206087210 */ /* 0x001fe20007f1e0ff */
[----:B------:R-:W-:Y:S01]  /*15450*/  IMAD R6, R3, 0xd, RZ ;  /* 0x0000000d03067824 */ /* 0x000fe200078e02ff */
[----:B-1----:R-:W-:-:S03]  /*15460*/  LEA.HI.X.SX32 R7, R4, R0, 0x1, P6 ;  /* 0x0000000004077211 */ /* 0x002fc600030f0eff */
[----:B------:R0:W-:Y:S01]  /*15470*/  STL [R1+0xc7c], R8 ;  /* 0x000c7c0801007387 */ /* 0x0001e20000100800 */
[----:B------:R-:W-:Y:S01]  /*15480*/  IMAD R4, R3, 0x2c, RZ ;  /* 0x0000002c03047824 */ /* 0x000fe200078e02ff */
[----:B------:R-:W-:Y:S02]  /*15490*/  LEA.HI.X.SX32 R6, R6, R0, 0x1, P5 ;  /* 0x0000000006067211 */ /* 0x000fe400028f0eff */
[----:B------:R1:W-:Y:S01]  /*154a0*/  STL [R1+0xea8], R7 ;  /* 0x000ea80701007387 */ /* 0x0003e20000100800 */
[C---:B0-----:R-:W-:Y:S02]  /*154b0*/  IADD3 R8, P6, R5.reuse, R2, RZ ;  /* 0x0000000205087210 */ /* 0x041fe40007fde0ff */
[----:B------:R-:W-:-:S03]  /*154c0*/  LEA.HI.X.SX32 R5, R5, R0, 0x1, P1 ;  /* 0x0000000005057211 */ /* 0x000fc600008f0eff */
[----:B------:R0:W-:Y:S01]  /*154d0*/  STL [R1+0xe1c], R8 ;  /* 0x000e1c0801007387 */ /* 0x0001e20000100800 */
[----:B-1----:R-:W-:-:S03]  /*154e0*/  IMAD R7, R3, 0x16, RZ ;  /* 0x0000001603077824 */ /* 0x002fc600078e02ff */
[----:B------:R1:W-:Y:S01]  /*154f0*/  STL [R1+0xf10], R6 ;  /* 0x000f100601007387 */ /* 0x0003e20000100800 */
[----:B0-----:R-:W-:Y:S01]  /*15500*/  IADD3 R8, P5, R4, R2, RZ ;  /* 0x0000000204087210 */ /* 0x001fe20007fbe0ff */
[----:B-1----:R-:W-:-:S04]  /*15510*/  IMAD R6, R3, 0x48, RZ ;  /* 0x0000004803067824 */ /* 0x002fc800078e02ff */
[----:B------:R0:W-:Y:S04]  /*15520*/  STL [R1+0xecc], R8 ;  /* 0x000ecc0801007387 */ /* 0x0001e80000100800 */
[----:B------:R1:W-:Y:S01]  /*15530*/  STL [R1+0xcb8], R5 ;  /* 0x000cb80501007387 */ /* 0x0003e20000100800 */
[----:B0-----:R-:W-:Y:S02]  /*15540*/  IADD3 R8, P1, R7, R2, RZ ;  /* 0x0000000207087210 */ /* 0x001fe40007f3e0ff */
[----:B-1----:R-:W-:Y:S01]  /*15550*/  LEA.HI.X.SX32 R5, R4, R0, 0x1, P6 ;  /* 0x0000000004057211 */ /* 0x002fe200030f0eff */
[----:B------:R-:W-:Y:S01]  /*15560*/  IMAD R4, R3, 0x24, RZ ;  /* 0x0000002403047824 */ /* 0x000fe200078e02ff */
[----:B------:R-:W-:Y:S01]  /*15570*/  IADD3 R9, P6, R6, R2, RZ ;  /* 0x0000000206097210 */ /* 0x000fe20007fde0ff */
[----:B------:R0:W-:Y:S04]  /*15580*/  STL [R1+0xf24], R8 ;  /* 0x000f240801007387 */ /* 0x0001e80000100800 */
[----:B------:R1:W-:Y:S04]  /*15590*/  STL [R1+0xe18], R5 ;  /* 0x000e180501007387 */ /* 0x0003e80000100800 */
[----:B------:R2:W-:Y:S01]  /*155a0*/  STL [R1+0xe5c], R9 ;  /* 0x000e5c0901007387 */ /* 0x0005e20000100800 */
[----:B0-----:R-:W-:Y:S01]  /*155b0*/  LEA.HI.X.SX32 R8, R7, R0, 0x1, P5 ;  /* 0x0000000007087211 */ /* 0x001fe200028f0eff */
[----:B------:R-:W-:-:S02]  /*155c0*/  IMAD R7, R3, 0x12, RZ ;  /* 0x0000001203077824 */ /* 0x000fc400078e02ff */
[----:B-1----:R-:W-:Y:S01]  /*155d0*/  IMAD R5, R3, 0xb, RZ ;  /* 0x0000000b03057824 */ /* 0x002fe200078e02ff */
[----:B--2---:R-:W-:Y:S01]  /*155e0*/  IADD3 R9, P5, R4, R2, RZ ;  /* 0x0000000204097210 */ /* 0x004fe20007fbe0ff */
[----:B------:R0:W-:Y:S04]  /*155f0*/  STL [R1+0xec8], R8 ;  /* 0x000ec80801007387 */ /* 0x0001e80000100800 */
[----:B------:R1:W-:Y:S01]  /*15600*/  STL [R1+0xeec], R9 ;  /* 0x000eec0901007387 */ /* 0x0003e20000100800 */
[----:B0-----:R-:W-:Y:S01]  /*15610*/  LEA.HI.X.SX32 R8, R5, R0, 0x1, P1 ;  /* 0x0000000005087211 */ /* 0x001fe200008f0eff */
[----:B------:R-:W-:Y:S01]  /*15620*/  IMAD R5, R3, 0x70, RZ ;  /* 0x0000007003057824 */ /* 0x000fe200078e02ff */
[----:B-1----:R-:W-:-:S03]  /*15630*/  IADD3 R9, P1, R7, R2, RZ ;  /* 0x0000000207097210 */ /* 0x002fc60007f3e0ff */
[----:B------:R0:W-:Y:S01]  /*15640*/  STL [R1+0xf20], R8 ;  /* 0x000f200801007387 */ /* 0x0001e20000100800 */
[----:B------:R-:W-:-:S03]  /*15650*/  LEA.HI.X.SX32 R6, R6, R0, 0x1, P2 ;  /* 0x0000000006067211 */ /* 0x000fc600010f0eff */
[----:B------:R1:W-:Y:S01]  /*15660*/  STL [R1+0xf34], R9 ;  /* 0x000f340901007387 */ /* 0x0003e20000100800 */
[----:B------:R-:W-:Y:S01]  /*15670*/  LEA.HI.X.SX32 R4, R4, R0, 0x1, P6 ;  /* 0x0000000004047211 */ /* 0x000fe200030f0eff */
[----:B0-----:R-:W-:Y:S01]  /*15680*/  IMAD R8, R3, 0x38, RZ ;  /* 0x0000003803087824 */ /* 0x001fe200078e02ff */
[-C--:B-1----:R-:W-:Y:S01]  /*15690*/  IADD3 R9, P2, R5, R2.reuse, RZ ;  /* 0x0000000205097210 */ /* 0x082fe20007f5e0ff */
[----:B------:R0:W-:Y:S03]  /*156a0*/  STL [R1+0xd38], R6 ;  /* 0x000d380601007387 */ /* 0x0001e60000100800 */
[----:B------:R-:W-:Y:S01]  /*156b0*/  IADD3 R10, P6, R8, R2, RZ ;  /* 0x00000002080a7210 */ /* 0x000fe20007fde0ff */
[----:B------:R1:W-:Y:S04]  /*156c0*/  STL [R1+0xdbc], R9 ;  /* 0x000dbc0901007387 */ /* 0x0003e80000100800 */
[----:B------:R2:W-:Y:S01]  /*156d0*/  STL [R1+0xe58], R4 ;  /* 0x000e580401007387 */ /* 0x0005e20000100800 */
[----:B0-----:R-:W-:Y:S01]  /*156e0*/  IMAD R6, R3, 0x1c, RZ ;  /* 0x0000001c03067824 */ /* 0x001fe200078e02ff */
[----:B-1----:R-:W-:-:S02]  /*156f0*/  LEA.HI.X.SX32 R9, R7, R0, 0x1, P5 ;  /* 0x0000000007097211 */ /* 0x002fc400028f0eff */
[----:B------:R0:W-:Y:S01]  /*15700*/  STL [R1+0xe9c], R10 ;  /* 0x000e9c0a01007387 */ /* 0x0001e20000100800 */
[----:B--2---:R-:W-:-:S03]  /*15710*/  IMAD R4, R3, 0x9, RZ ;  /* 0x0000000903047824 */ /* 0x004fc600078e02ff */
[----:B------:R1:W-:Y:S01]  /*15720*/  STL [R1+0xee8], R9 ;  /* 0x000ee80901007387 */ /* 0x0003e20000100800 */
[----:B------:R-:W-:Y:S01]  /*15730*/  IMAD R7, R3, 0xe, RZ ;  /* 0x0000000e03077824 */ /* 0x000fe200078e02ff */
[----:B0-----:R-:W-:Y:S02]  /*15740*/  IADD3 R10, P5, R6, R2, RZ ;  /* 0x00000002060a7210 */ /* 0x001fe40007fbe0ff */
[----:B-1----:R-:W-:-:S03]  /*15750*/  LEA.HI.X.SX32 R9, R4, R0, 0x1, P1 ;  /* 0x0000000004097211 */ /* 0x002fc600008f0eff */
[----:B------:R0:W-:Y:S01]  /*15760*/  STL [R1+0xf0c], R10 ;  /* 0x000f0c0a01007387 */ /* 0x0001e20000100800 */
[----:B------:R-:W-:-:S03]  /*15770*/  IMAD R4, R3, 0x50, RZ ;  /* 0x0000005003047824 */ /* 0x000fc600078e02ff */
[----:B------:R1:W-:Y:S01]  /*15780*/  STL [R1+0xf30], R9 ;  /* 0x000f300901007387 */ /* 0x0003e20000100800 */
[----:B0-----:R-:W-:Y:S02]  /*15790*/  IADD3 R10, P1, R7, R2, RZ ;  /* 0x00000002070a7210 */ /* 0x001fe40007f3e0ff */
[----:B-1----:R-:W-:Y:S01]  /*157a0*/  LEA.HI.X.SX32 R9, R5, R0, 0x1, P4 ;  /* 0x0000000005097211 */ /* 0x002fe200020f0eff */
[----:B------:R-:W-:Y:S02]  /*157b0*/  IMAD R5, R3, 0x28, RZ ;  /* 0x0000002803057824 */ /* 0x000fe400078e02ff */
[----:B------:R0:W-:Y:S01]  /*157c0*/  STL [R1+0xf44], R10 ;  /* 0x000f440a01007387 */ /* 0x0001e20000100800 */
[----:B------:R-:W-:-:S03]  /*157d0*/  IADD3 R11, P4, R4, R2, RZ ;  /* 0x00000002040b7210 */ /* 0x000fc60007f9e0ff */
[----:B------:R1:W-:Y:S01]  /*157e0*/  STL [R1+0xbf8], R9 ;  /* 0x000bf80901007387 */ /* 0x0003e20000100800 */
[----:B0-----:R-:W-:Y:S02]  /*157f0*/  LEA.HI.X.SX32 R10, R8, R0, 0x1, P2 ;  /* 0x00000000080a7211 */ /* 0x001fe400010f0eff */
[----:B------:R-:W-:Y:S01]  /*15800*/  IADD3 R8, P2, R5, R2, RZ ;  /* 0x0000000205087210 */ /* 0x000fe20007f5e0ff */
[----:B-1----:R-:W-:Y:S01]  /*15810*/  IMAD R9, R3, 0x14, RZ ;  /* 0x0000001403097824 */ /* 0x002fe200078e02ff */
[----:B------:R-:W-:Y:S01]  /*15820*/  STL [R1+0xe3c], R11 ;  /* 0x000e3c0b01007387 */ /* 0x000fe20000100800 */
[----:B------:R-:W-:-:S03]  /*15830*/  LEA.HI.X.SX32 R6, R6, R0, 0x1, P6 ;  /* 0x0000000006067211 */ /* 0x000fc600030f0eff */
[----:B------:R0:W-:Y:S04]  /*15840*/  STL [R1+0xdb8], R10 ;  /* 0x000db80a01007387 */ /* 0x0001e80000100800 */
[----:B------:R1:W-:Y:S01]  /*15850*/  STL [R1+0xedc], R8 ;  /* 0x000edc0801007387 */ /* 0x0003e20000100800 */
[----:B------:R-:W-:Y:S01]  /*15860*/  LEA.HI.X.SX32 R7, R7, R0, 0x1, P5 ;  /* 0x0000000007077211 */ /* 0x000fe200028f0eff */
[----:B0-----:R-:W-:Y:S01]  /*15870*/  IMAD R10, R3, 0xa, RZ ;  /* 0x0000000a030a7824 */ /* 0x001fe200078e02ff */
[-C--:B-1----:R-:W-:Y:S01]  /*15880*/  IADD3 R8, P6, R9, R2.reuse, RZ ;  /* 0x0000000209087210 */ /* 0x082fe20007fde0ff */
[----:B------:R0:W-:Y:S03]  /*15890*/  STL [R1+0xe98], R6 ;  /* 0x000e980601007387 */ /* 0x0001e60000100800 */
[----:B------:R-:W-:Y:S01]  /*158a0*/  IADD3 R11, P5, R10, R2, RZ ;  /* 0x000000020a0b7210 */ /* 0x000fe20007fbe0ff */
[----:B------:R1:W-:Y:S01]  /*158b0*/  STL [R1+0xf2c], R8 ;  /* 0x000f2c0801007387 */ /* 0x0003e20000100800 */
[----:B0-----:R-:W-:-:S03]  /*158c0*/  IMAD R6, R3, 0x7, RZ ;  /* 0x0000000703067824 */ /* 0x001fc600078e02ff */
[----:B------:R0:W-:Y:S01]  /*158d0*/  STL [R1+0xf08], R7 ;  /* 0x000f080701007387 */ /* 0x0001e20000100800 */
[C---:B-1----:R-:W-:Y:S01]  /*158e0*/  IMAD R8, R3.reuse, 0x60, RZ ;  /* 0x0000006003087824 */ /* 0x042fe200078e02ff */
[----:B------:R-:W-:Y:S02]  /*158f0*/  LEA.HI.X.SX32 R6, R6, R0, 0x1, P1 ;  /* 0x0000000006067211 */ /* 0x000fe400008f0eff */
[----:B------:R1:W-:Y:S01]  /*15900*/  STL [R1+0xf54], R11 ;  /* 0x000f540b01007387 */ /* 0x0003e20000100800 */
[----:B0-----:R-:W-:-:S03]  /*15910*/  IMAD R7, R3, 0x30, RZ ;  /* 0x0000003003077824 */ /* 0x001fc600078e02ff */
[----:B------:R0:W-:Y:S01]  /*15920*/  STL [R1+0xf40], R6 ;  /* 0x000f400601007387 */ /* 0x0001e20000100800 */
[----:B-1----:R-:W-:-:S05]  /*15930*/  IADD3 R11, P1, R8, R2, RZ ;  /* 0x00000002080b7210 */ /* 0x002fca0007f3e0ff */
[----:B------:R1:W-:Y:S01]  /*15940*/  STL [R1+0xdfc], R11 ;  /* 0x000dfc0b01007387 */ /* 0x0003e20000100800 */
[-C--:B0-----:R-:W-:Y:S01]  /*15950*/  LEA.HI.X.SX32 R6, R4, R0.reuse, 0x1, P3 ;  /* 0x0000000004067211 */ /* 0x081fe200018f0eff */
[----:B------:R-:W-:Y:S01]  /*15960*/  IMAD R4, R3, 0x18, RZ ;  /* 0x0000001803047824 */ /* 0x000fe200078e02ff */
[----:B------:R-:W-:-:S03]  /*15970*/  LEA.HI.X.SX32 R5, R5, R0, 0x1, P4 ;  /* 0x0000000005057211 */ /* 0x000fc600020f0eff */
[----:B------:R0:W-:Y:S01]  /*15980*/  STL [R1+0xcf8], R6 ;  /* 0x000cf80601007387 */ /* 0x0001e20000100800 */
[-C--:B-1----:R-:W-:Y:S02]  /*15990*/  IADD3 R11, P3, R7, R2.reuse, RZ ;  /* 0x00000002070b7210 */ /* 0x082fe40007f7e0ff */
[----:B------:R-:W-:-:S03]  /*159a0*/  IADD3 R12, P4, R4, R2, RZ ;  /* 0x00000002040c7210 */ /* 0x000fc60007f9e0ff */
[----:B------:R1:W-:Y:S01]  /*159b0*/  STL [R1+0xebc], R11 ;  /* 0x000ebc0b01007387 */ /* 0x0003e20000100800 */
[----:B0-----:R-:W-:-:S03]  /*159c0*/  IMAD R6, R3, 0xc, RZ ;  /* 0x0000000c03067824 */ /* 0x001fc600078e02ff */
[----:B------:R0:W-:Y:S01]  /*159d0*/  STL [R1+0xe38], R5 ;  /* 0x000e380501007387 */ /* 0x0001e20000100800 */
[----:B-1----:R-:W-:-:S03]  /*159e0*/  LEA.HI.X.SX32 R11, R9, R0, 0x1, P2 ;  /* 0x00000000090b7211 */ /* 0x002fc600010f0eff */
[----:B------:R-:W-:Y:S01]  /*159f0*/  STL [R1+0xf1c], R12 ;  /* 0x000f1c0c01007387 */ /* 0x000fe20000100800 */
[----:B------:R-:W-:Y:S01]  /*15a00*/  IADD3 R13, P2, R6, R2, RZ ;  /* 0x00000002060d7210 */ /* 0x000fe20007f5e0ff */
[C---:B------:R-:W-:Y:S02]  /*15a10*/  IMAD R9, R3.reuse, 0x5, RZ ;  /* 0x0000000503097824 */ /* 0x040fe400078e02ff */
[----:B0-----:R-:W-:Y:S01]  /*15a20*/  IMAD R5, R3, 0x6, RZ ;  /* 0x0000000603057824 */ /* 0x001fe200078e02ff */
[----:B------:R0:W-:Y:S04]  /*15a30*/  STL [R1+0xed8], R11 ;  /* 0x000ed80b01007387 */ /* 0x0001e80000100800 */
[----:B------:R-:W-:Y:S01]  /*15a40*/  STL [R1+0xf4c], R13 ;  /* 0x000f4c0d01007387 */ /* 0x000fe20000100800 */
[----:B0-----:R-:W-:-:S02]  /*15a50*/  LEA.HI.X.SX32 R11, R10, R0, 0x1, P6 ;  /* 0x000000000a0b7211 */ /* 0x001fc400030f0eff */
[----:B------:R-:W-:Y:S02]  /*15a60*/  IADD3 R12, P6, R5, R2, RZ ;  /* 0x00000002050c7210 */ /* 0x000fe40007fde0ff */
[-C--:B------:R-:W-:Y:S01]  /*15a70*/  LEA.HI.X.SX32 R10, R9, R0.reuse, 0x1, P5 ;  /* 0x00000000090a7211 */ /* 0x080fe200028f0eff */
[----:B------:R0:W-:Y:S01]  /*15a80*/  STL [R1+0xf28], R11 ;  /* 0x000f280b01007387 */ /* 0x0001e20000100800 */
[----:B------:R-:W-:-:S03]  /*15a90*/  LEA.HI.X.SX32 R9, R8, R0, 0x1, P0 ;  /* 0x0000000008097211 */ /* 0x000fc600000f0eff */
[----:B------:R-:W-:Y:S01]  /*15aa0*/  STL [R1+0xf64], R12 ;  /* 0x000f640c01007387 */ /* 0x000fe20000100800 */
[----:B0-----:R-:W-:-:S03]  /*15ab0*/  LEA R11, P5, R3, R2, 0x7 ;  /* 0x00000002030b7211 */ /* 0x001fc600078a38ff */
[----:B------:R0:W-:Y:S01]  /*15ac0*/  STL [R1+0xf50], R10 ;  /* 0x000f500a01007387 */ /* 0x0001e20000100800 */
[----:B------:R-:W-:-:S03]  /*15ad0*/  LEA.HI.X.SX32 R8, R7, R0, 0x1, P1 ;  /* 0x0000000007087211 */ /* 0x000fc600008f0eff */
[----:B------:R-:W-:Y:S01]  /*15ae0*/  STL [R1+0xd7c], R11 ;  /* 0x000d7c0b01007387 */ /* 0x000fe20000100800 */
[----:B------:R-:W-:-:S03]  /*15af0*/  LEA.HI.X.SX32 R7, R4, R0, 0x1, P3 ;  /* 0x0000000004077211 */ /* 0x000fc600018f0eff */
[----:B------:R1:W-:Y:S01]  /*15b00*/  STL [R1+0xc78], R9 ;  /* 0x000c780901007387 */ /* 0x0003e20000100800 */
[----:B0-----:R-:W-:-:S05]  /*15b10*/  LEA R10, P0, R3, R2, 0x6 ;  /* 0x00000002030a7211 */ /* 0x001fca00078030ff */
[----:B------:R-:W-:Y:S01]  /*15b20*/  STL [R1+0xe7c], R10 ;  /* 0x000e7c0a01007387 */ /* 0x000fe20000100800 */
[----:B-1----:R-:W-:-:S03]  /*15b30*/  LEA R9, P1, R3, R2, 0x5 ;  /* 0x0000000203097211 */ /* 0x002fc600078228ff */
[----:B------:R0:W-:Y:S04]  /*15b40*/  STL [R1+0xdf8], R8 ;  /* 0x000df80801007387 */ /* 0x0001e80000100800 */
[----:B------:R-:W-:Y:S04]  /*15b50*/  STL [R1+0xefc], R9 ;  /* 0x000efc0901007387 */ /* 0x000fe80000100800 */
[----:B------:R1:W-:Y:S01]  /*15b60*/  STL [R1+0xeb8], R7 ;  /* 0x000eb80701007387 */ /* 0x0003e20000100800 */
[C---:B0-----:R-:W-:Y:S01]  /*15b70*/  LEA R8, P3, R3.reuse, R2, 0x4 ;  /* 0x0000000203087211 */ /* 0x041fe200078620ff */
[----:B------:R-:W-:-:S04]  /*15b80*/  IMAD.SHL.U32 R4, R3, 0x2, RZ ;  /* 0x0000000203047824 */ /* 0x000fc800078e00ff */
[----:B------:R0:W-:Y:S01]  /*15b90*/  STL [R1+0xf3c], R8 ;  /* 0x000f3c0801007387 */ /* 0x0001e20000100800 */
[----:B-1----:R-:W-:Y:S01]  /*15ba0*/  LEA.HI.X.SX32 R7, R6, R0, 0x1, P4 ;  /* 0x0000000006077211 */ /* 0x002fe200020f0eff */
[----:B------:R-:W-:-:S04]  /*15bb0*/  IMAD R6, R3, 0x3, RZ ;  /* 0x0000000303067824 */ /* 0x000fc800078e02ff */
[----:B------:R1:W-:Y:S01]  /*15bc0*/  STL [R1+0xf18], R7 ;  /* 0x000f180701007387 */ /* 0x0003e20000100800 */
[----:B0-----:R-:W-:-:S05]  /*15bd0*/  LEA R8, P4, R3, R2, 0x3 ;  /* 0x0000000203087211 */ /* 0x001fca00078818ff */
[----:B------:R0:W-:Y:S01]  /*15be0*/  STL [R1+0xf5c], R8 ;  /* 0x000f5c0801007387 */ /* 0x0001e20000100800 */
[----:B-1----:R-:W-:Y:S01]  /*15bf0*/  LEA.HI.X.SX32 R7, R5, R0, 0x1, P2 ;  /* 0x0000000005077211 */ /* 0x002fe200010f0eff */
[----:B------:R-:W-:-:S04]  /*15c00*/  IMAD.SHL.U32 R5, R3, 0x40, RZ ;  /* 0x0000004003057824 */ /* 0x000fc800078e00ff */
[----:B------:R1:W-:Y:S01]  /*15c10*/  STL [R1+0xf48], R7 ;  /* 0x000f480701007387 */ /* 0x0003e20000100800 */
[----:B0-----:R-:W-:Y:S02]  /*15c20*/  IADD3 R8, P2, R4, R2, RZ ;  /* 0x0000000204087210 */ /* 0x001fe40007f5e0ff */
[----:B------:R-:W-:-:S03]  /*15c30*/  LEA.HI.X.SX32 R5, R5, R0, 0x1, P5 ;  /* 0x0000000005057211 */ /* 0x000fc600028f0eff */
[----:B------:R0:W-:Y:S01]  /*15c40*/  STL [R1+0xf74], R8 ;  /* 0x000f740801007387 */ /* 0x0001e20000100800 */
[----:B-1----:R-:W-:Y:S02]  /*15c50*/  LEA.HI.X.SX32 R7, R6, R0, 0x1, P6 ;  /* 0x0000000006077211 */ /* 0x002fe400030f0eff */
[C---:B------:R-:W-:Y:S02]  /*15c60*/  LEA R6, P6, R3.reuse, R2, 0x2 ;  /* 0x0000000203067211 */ /* 0x040fe400078c10ff */
[----:B------:R1:W5:Y:S01]  /*15c70*/  LDL.LU R2, [R1+0x10f4] ;  /* 0x0010f40001027983 */ /* 0x0003620000300800 */
[----:B0-----:R-:W-:-:S03]  /*15c80*/  IMAD.SHL.U32 R8, R3, 0x20, RZ ;  /* 0x0000002003087824 */ /* 0x001fc600078e00ff */
[----:B------:R0:W-:Y:S04]  /*15c90*/  STL [R1+0xf60], R7 ;  /* 0x000f600701007387 */ /* 0x0001e80000100800 */
[----:B------:R2:W-:Y:S01]  /*15ca0*/  STL [R1+0xf6c], R6 ;  /* 0x000f6c0601007387 */ /* 0x0005e20000100800 */
[----:B------:R-:W-:-:S03]  /*15cb0*/  LEA.HI.X.SX32 R9, R8, R0, 0x1, P0 ;  /* 0x0000000008097211 */ /* 0x000fc600000f0eff */
[----:B------:R3:W-:Y:S01]  /*15cc0*/  STL [R1+0xd78], R5 ;  /* 0x000d780501007387 */ /* 0x0007e20000100800 */
[C---:B0-----:R-:W-:Y:S02]  /*15cd0*/  IMAD.SHL.U32 R7, R3.reuse, 0x10, RZ ;  /* 0x0000001003077824 */ /* 0x041fe400078e00ff */
[----:B--2---:R-:W-:-:S03]  /*15ce0*/  IMAD.SHL.U32 R6, R3, 0x8, RZ ;  /* 0x0000000803067824 */ /* 0x004fc600078e00ff */
[-C--:B------:R-:W-:Y:S01]  /*15cf0*/  LEA.HI.X.SX32 R8, R7, R0.reuse, 0x1, P1 ;  /* 0x0000000007087211 */ /* 0x080fe200008f0eff */
[----:B---3--:R-:W-:Y:S01]  /*15d00*/  IMAD.SHL.U32 R5, R3, 0x4, RZ ;  /* 0x0000000403057824 */ /* 0x008fe200078e00ff */
[-C--:B------:R-:W-:Y:S01]  /*15d10*/  LEA.HI.X.SX32 R7, R6, R0.reuse, 0x1, P3 ;  /* 0x0000000006077211 */ /* 0x080fe200018f0eff */
[----:B------:R-:W-:Y:S03]  /*15d20*/  STL [R1+0xe78], R9 ;  /* 0x000e780901007387 */ /* 0x000fe60000100800 */
[-C--:B------:R-:W-:Y:S01]  /*15d30*/  LEA.HI.X.SX32 R6, R5, R0.reuse, 0x1, P4 ;  /* 0x0000000005067211 */ /* 0x080fe200020f0eff */
[----:B------:R-:W-:Y:S01]  /*15d40*/  STL [R1+0xef8], R8 ;  /* 0x000ef80801007387 */ /* 0x000fe20000100800 */
[-C--:B------:R-:W-:Y:S02]  /*15d50*/  LEA.HI.X.SX32 R5, R3, R0.reuse, 0x1, P2 ;  /* 0x0000000003057211 */ /* 0x080fe400010f0eff */
[----:B------:R-:W-:Y:S01]  /*15d60*/  LEA.HI.X.SX32 R3, R4, R0, 0x1, P6 ;  /* 0x0000000004037211 */ /* 0x000fe200030f0eff */
[----:B------:R-:W-:Y:S04]  /*15d70*/  STL [R1+0xf38], R7 ;  /* 0x000f380701007387 */ /* 0x000fe80000100800 */
[----:B------:R-:W-:Y:S04]  /*15d80*/  STL [R1+0xf58], R6 ;  /* 0x000f580601007387 */ /* 0x000fe80000100800 */
[----:B------:R1:W5:Y:S04]  /*15d90*/  LDL.LU R0, [R1+0x10f0] ;  /* 0x0010f00001007983 */ /* 0x0003680000300800 */
[----:B------:R0:W-:Y:S04]  /*15da0*/  STL [R1+0xf70], R5 ;  /* 0x000f700501007387 */ /* 0x0001e80000100800 */
[----:B------:R-:W-:Y:S04]  /*15db0*/  STL [R1+0x22c], RZ ;  /* 0x00022cff01007387 */ /* 0x000fe80000100800 */
[----:B------:R2:W-:Y:S04]  /*15dc0*/  STL [R1+0xf68], R3 ;  /* 0x000f680301007387 */ /* 0x0005e80000100800 */
[----:B------:R1:W-:Y:S04]  /*15dd0*/  STL [R1+0x1d0], RZ ;  /* 0x0001d0ff01007387 */ /* 0x0003e80000100800 */
        /* <DEDUP_REMOVED lines=19> */
[----:B------:R-:W3:Y:S01]  /*15f10*/  LDL R4, [R1+0x3e8] ;  /* 0x0003e80001047983 */ /* 0x000ee20000100800 */
[----:B0-----:R-:W0:Y:S02]  /*15f20*/  S2R R5, SR_TID.X ;  /* 0x0000000000057919 */ /* 0x001e240000002100 */
[----:B0-----:R-:W-:-:S05]  /*15f30*/  LOP3.LUT R5, R5, 0x3f, RZ, 0xc0, !PT ;  /* 0x0000003f05057812 */ /* 0x001fca00078ec0ff */
[----:B------:R-:W-:Y:S02]  /*15f40*/  IMAD.SHL.U32 R6, R5, 0x2, RZ ;  /* 0x0000000205067824 */ /* 0x000fe400078e00ff */
[----:B------:R-:W0:Y:S03]  /*15f50*/  S2R R5, SR_TID.X ;  /* 0x0000000000057919 */ /* 0x000e260000002100 */
[C---:B------:R-:W-:Y:S01]  /*15f60*/  LOP3.LUT R8, R6.reuse, 0x10, RZ, 0x3c, !PT ;  /* 0x0000001006087812 */ /* 0x040fe200078e3cff */
[----:B------:R1:W-:Y:S01]  /*15f70*/  STL [R1+0x230], RZ ;  /* 0x000230ff01007387 */ /* 0x0003e20000100800 */
[----:B------:R-:W-:-:S03]  /*15f80*/  LOP3.LUT R7, R6, 0x20, RZ, 0x3c, !PT ;  /* 0x0000002006077812 */ /* 0x000fc600078e3cff */
[----:B------:R1:W-:Y:S04]  /*15f90*/  STL [R1+0x234], RZ ;  /* 0x000234ff01007387 */ /* 0x0003e80000100800 */
[----:B------:R1:W-:Y:S04]  /*15fa0*/  STL [R1+0x238], RZ ;  /* 0x000238ff01007387 */ /* 0x0003e80000100800 */
[----:B------:R1:W-:Y:S04]  /*15fb0*/  STL [R1+0x23c], RZ ;  /* 0x00023cff01007387 */ /* 0x0003e80000100800 */
[----:B------:R1:W-:Y:S01]  /*15fc0*/  STL [R1+0x240], RZ ;  /* 0x000240ff01007387 */ /* 0x0003e20000100800 */
[C---:B0-----:R-:W-:Y:S01]  /*15fd0*/  LOP3.LUT R8, R5.reuse, 0x7, RZ, 0xc0, !PT ;  /* 0x0000000705087812 */ /* 0x041fe200078ec0ff */
[----:B------:R-:W-:-:S02]  /*15fe0*/  IMAD.SHL.U32 R7, R5, 0x40, RZ ;  /* 0x0000004005077824 */ /* 0x000fc400078e00ff */
[----:B------:R-:W-:Y:S02]  /*15ff0*/  IMAD.SHL.U32 R5, R5, 0x2, RZ ;  /* 0x0000000205057824 */ /* 0x000fe400078e00ff */
[----:B------:R-:W-:Y:S01]  /*16000*/  IMAD R8, R8, 0x90, RZ ;  /* 0x0000009008087824 */ /* 0x000fe200078e02ff */
[----:B------:R1:W-:Y:S04]  /*16010*/  STL [R1+0x244], RZ ;  /* 0x000244ff01007387 */ /* 0x0003e80000100800 */
[----:B------:R1:W-:Y:S01]  /*16020*/  STL [R1+0x248], RZ ;  /* 0x000248ff01007387 */ /* 0x0003e20000100800 */
[----:B------:R-:W-:-:S03]  /*16030*/  LOP3.LUT R5, R8, 0x10, R5, 0x78, !PT ;  /* 0x0000001008057812 */ /* 0x000fc600078e7805 */
[----:B------:R1:W-:Y:S01]  /*16040*/  STL [R1+0x24c], RZ ;  /* 0x00024cff01007387 */ /* 0x0003e20000100800 */
[----:B------:R-:W-:-:S03]  /*16050*/  LOP3.LUT R5, R5, 0x400, R7, 0xf8, !PT ;  /* 0x0000040005057812 */ /* 0x000fc600078ef807 */
[----:B------:R1:W-:Y:S01]  /*16060*/  STL [R1+0x260], RZ ;  /* 0x000260ff01007387 */ /* 0x0003e20000100800 */
[----:B--2---:R-:W-:-:S03]  /*16070*/  LOP3.LUT R3, R6, 0x30, RZ, 0x3c, !PT ;  /* 0x0000003006037812 */ /* 0x004fc600078e3cff */
[----:B------:R1:W-:Y:S01]  /*16080*/  STL [R1+0x264], RZ ;  /* 0x000264ff01007387 */ /* 0x0003e20000100800 */
[----:B------:R-:W-:-:S03]  /*16090*/  LOP3.LUT R3, R6, 0x40, RZ, 0x3c, !PT ;  /* 0x0000004006037812 */ /* 0x000fc600078e3cff */
[----:B------:R1:W-:Y:S01]  /*160a0*/  STL [R1+0x268], RZ ;  /* 0x000268ff01007387 */ /* 0x0003e20000100800 */
[----:B------:R-:W-:-:S03]  /*160b0*/  LOP3.LUT R3, R6, 0x50, RZ, 0x3c, !PT ;  /* 0x0000005006037812 */ /* 0x000fc600078e3cff */
[----:B------:R1:W-:Y:S01]  /*160c0*/  STL [R1+0x26c], RZ ;  /* 0x00026cff01007387 */ /* 0x0003e20000100800 */
[----:B------:R-:W-:-:S03]  /*160d0*/  LOP3.LUT R3, R5, 0x20, RZ, 0x3c, !PT ;  /* 0x0000002005037812 */ /* 0x000fc600078e3cff */
[----:B------:R1:W-:Y:S04]  /*160e0*/  STL [R1+0x250], RZ ;  /* 0x000250ff01007387 */ /* 0x0003e80000100800 */
[----:B------:R1:W-:Y:S04]  /*160f0*/  STL [R1+0x254], RZ ;  /* 0x000254ff01007387 */ /* 0x0003e80000100800 */
[----:B------:R1:W-:Y:S04]  /*16100*/  STL [R1+0x258], RZ ;  /* 0x000258ff01007387 */ /* 0x0003e80000100800 */
[----:B------:R1:W-:Y:S04]  /*16110*/  STL [R1+0x25c], RZ ;  /* 0x00025cff01007387 */ /* 0x0003e80000100800 */
[----:B------:R1:W-:Y:S04]  /*16120*/  STL [R1+0x210], RZ ;  /* 0x000210ff01007387 */ /* 0x0003e80000100800 */
[----:B------:R1:W-:Y:S04]  /*16130*/  STL [R1+0x214], RZ ;  /* 0x000214ff01007387 */ /* 0x0003e80000100800 */
[----:B------:R1:W-:Y:S04]  /*16140*/  STL [R1+0x218], RZ ;  /* 0x000218ff01007387 */ /* 0x0003e80000100800 */
[----:B------:R1:W-:Y:S01]  /*16150*/  STL [R1+0x21c], RZ ;  /* 0x00021cff01007387 */ /* 0x0003e20000100800 */
[----:B------:R-:W-:-:S02]  /*16160*/  LOP3.LUT R8, R6, 0x60, RZ, 0x3c, !PT ;  /* 0x0000006006087812 */ /* 0x000fc400078e3cff */
[----:B------:R-:W-:Y:S02]  /*16170*/  LOP3.LUT R7, R6, 0x70, RZ, 0x3c, !PT ;  /* 0x0000007006077812 */ /* 0x000fe400078e3cff */
[C---:B------:R-:W-:Y:S02]  /*16180*/  LOP3.LUT R6, R5.reuse, 0x40, RZ, 0x3c, !PT ;  /* 0x0000004005067812 */ /* 0x040fe400078e3cff */
[----:B------:R-:W-:Y:S02]  /*16190*/  LOP3.LUT R5, R5, 0x60, RZ, 0x3c, !PT ;  /* 0x0000006005057812 */ /* 0x000fe400078e3cff */
[----:B---3--:R-:W-:-:S05]  /*161a0*/  LOP3.LUT R3, R4, 0x40, RZ, 0x3c, !PT ;  /* 0x0000004004037812 */ /* 0x008fca00078e3cff */
[----:B------:R1:W-:Y:S02]  /*161b0*/  STL [R1+0x10dc], R3 ;  /* 0x0010dc0301007387 */ /* 0x0003e40000100800 */
.L_x_1:
[----:B-----5:R-:W2:Y:S01]  /*161c0*/  LDL R5, [R1+0x460] ;  /* 0x0004600001057983 */ /* 0x020ea20000100800 */
[----:B01----:R-:W0:Y:S03]  /*161d0*/  LDC R3, c[0x0][0x230] ;  /* 0x00008c00ff037b82 */ /* 0x003e260000000800 */
[----:B--2---:R1:W-:Y:S04]  /*161e0*/  STL [R1+0x298c], R5 ;  /* 0x00298c0501007387 */ /* 0x0043e80000100800 */
[----:B------:R-:W2:Y:S04]  /*161f0*/  LDL R4, [R1+0x464] ;  /* 0x0004640001047983 */ /* 0x000ea80000100800 */
[----:B-1----:R-:W0:Y:S04]  /*16200*/  LDL R5, [R1+0x4c0] ;  /* 0x0004c00001057983 */ /* 0x002e280000100800 */
[----:B------:R-:W-:Y:S04]  /*16210*/  STL [R1+0x296c], R17 ;  /* 0x00296c1101007387 */ /* 0x000fe80000100800 */
[----:B------:R-:W-:Y:S04]  /*16220*/  STL [R1+0x2974], R17 ;  /* 0x0029741101007387 */ /* 0x000fe80000100800 */
[----:B------:R-:W-:Y:S04]  /*16230*/  STL [R1+0x2980], R17 ;  /* 0x0029801101007387 */ /* 0x000fe80000100800 */
[----:B------:R1:W-:Y:S04]  /*16240*/  STL [R1+0x2988], R17 ;  /* 0x0029881101007387 */ /* 0x0003e80000100800 */
[----:B------:R-:W-:Y:S04]  /*16250*/  STL [R1+0x2950], R19 ;  /* 0x0029501301007387 */ /* 0x000fe80000100800 */
        /* <DEDUP_REMOVED lines=144> */
[----:B-----5:R-:W-:Y:S04]  /*16b60*/  STL [R1+0x1228], R2 ;  /* 0x0012280201007387 */ /* 0x020fe80000100800 */
        /* <DEDUP_REMOVED lines=80> */
[----:B------:R-:W-:Y:S01]  /*17070*/  STL [R1+0x2684], R2 ;  /* 0x0026840201007387 */ /* 0x000fe20000100800 */
[----:B0-----:R-:W-:-:S03]  /*17080*/  IMAD R3, R5, -0x80, R3 ;  /* 0xffffff8005037824 */ /* 0x001fc600078e0203 */
[----:B------:R-:W-:Y:S04]  /*17090*/  STL [R1+0x268c], R2 ;  /* 0x00268c0201007387 */ /* 0x000fe80000100800 */
[----:B------:R-:W-:Y:S04]  /*170a0*/  STL [R1+0x2694], R2 ;  /* 0x0026940201007387 */ /* 0x000fe80000100800 */
[----:B------:R-:W-:Y:S04]  /*170b0*/  STL [R1+0x269c], R2 ;  /* 0x00269c0201007387 */ /* 0x000fe80000100800 */
[----:B------:R-:W-:Y:S04]  /*170c0*/  STL [R1+0x1220], R0 ;  /* 0x0012200001007387 */ /* 0x000fe80000100800 */
[----:B------:R-:W2:Y:S01]  /*170d0*/  LDL.LU R5, [R1+0x298c] ;  /* 0x00298c0001057983 */ /* 0x000ea20000300800 */
[----:B------:R-:W-:-:S02]  /*170e0*/  ISETP.GT.AND P0, PT, R3, RZ, PT ;  /* 0x000000ff0300720c */ /* 0x000fc40003f04270 */
[----:B-1----:R-:W-:-:S11]  /*170f0*/  PRMT R17, RZ, 0x7610, R17 ;  /* 0x00007610ff117816 */ /* 0x002fd60000000011 */
[----:B--2---:R-:W2:Y:S01]  /*17100*/  @P0 LDG.E.U16 R17, desc[UR6][R4.64] ;  /* 0x0000000604110981 */ /* 0x004ea2000c1e1500 */
[----:B------:R-:W-:-:S03]  /*17110*/  ISETP.GT.AND P1, PT, R3, 0x1, PT ;  /* 0x000000010300780c */ /* 0x000fc60003f24270 */
[----:B--2---:R0:W-:Y:S04]  /*17120*/  STL [R1+0x48c], R17 ;  /* 0x00048c1101007387 */ /* 0x0041e80000100800 */
[----:B0-----:R-:W2:Y:S04]  /*17130*/  LDL.LU R17, [R1+0x2988] ;  /* 0x0029880001117983 */ /* 0x001ea80000300800 */
[----:B------:R-:W3:Y:S04]  /*17140*/  LDL R4, [R1+0xf70] ;  /* 0x000f700001047983 */ /* 0x000ee80000100800 */
[----:B------:R-:W3:Y:S01]  /*17150*/  LDL R5, [R1+0xf74] ;  /* 0x000f740001057983 */ /* 0x000ee20000100800 */
[----:B------:R-:W-:-:S02]  /*17160*/  PRMT R19, RZ, 0x7610, R19 ;  /* 0x00007610ff137816 */ /* 0x000fc40000000013 */
[----:B---3--:R-:W-:-:S04]  /*17170*/  @P1 LOP3.LUT R5, R5, R4, RZ, 0x3c, !PT ;  /* 0x0000000405051212 */ /* 0x008fc800078e3cff */
[----:B------:R-:W-:-:S04]  /*17180*/  @P1 LOP3.LUT R4, R5, R4, RZ, 0x3c, !PT ;  /* 0x0000000405041212 */ /* 0x000fc800078e3cff */
[----:B------:R-:W-:-:S05]  /*17190*/  @P1 LOP3.LUT R5, R5, R4, RZ, 0x3c, !PT ;  /* 0x0000000405051212 */ /* 0x000fca00078e3cff */
[----:B------:R-:W3:Y:S01]  /*171a0*/  @P1 LDG.E.U16 R19, desc[UR6][R4.64] ;  /* 0x0000000604131981 */ /* 0x000ee2000c1e1500 */
[----:B------:R-:W-:-:S03]  /*171b0*/  ISETP.GT.AND P2, PT, R3, 0x2, PT ;  /* 0x000000020300780c */ /* 0x000fc60003f44270 */
[----:B---3--:R0:W-:Y:S04]  /*171c0*/  STL [R1+0x4b8], R19 ;  /* 0x0004b81301007387 */ /* 0x0081e80000100800 */
[----:B0-----:R-:W3:Y:S04]  /*171d0*/  LDL.LU R19, [R1+0x2984] ;  /* 0x0029840001137983 */ /* 0x001ee80000300800 */
[----:B------:R-:W4:Y:S04]  /*171e0*/  LDL R4, [R1+0xf68] ;  /* 0x000f680001047983 */ /* 0x000f280000100800 */
[----:B------:R-:W4:Y:S01]  /*171f0*/  LDL R5, [R1+0xf6c] ;  /* 0x000f6c0001057983 */ /* 0x000f220000100800 */
[----:B--2---:R-:W-:-:S02]  /*17200*/  PRMT R17, RZ, 0x7610, R17 ;  /* 0x00007610ff117816 */ /* 0x004fc40000000011 */
[----:B----4-:R-:W-:-:S04]  /*17210*/  @P2 LOP3.LUT R5, R5, R4, RZ, 0x3c, !PT ;  /* 0x0000000405052212 */ /* 0x010fc800078e3cff */
[----:B------:R-:W-:-:S04]  /*17220*/  @P2 LOP3.LUT R4, R5, R4, RZ, 0x3c, !PT ;  /* 0x0000000405042212 */ /* 0x000fc800078e3cff */
[----:B------:R-:W-:-:S05]  /*17230*/  @P2 LOP3.LUT R5, R5, R4, RZ, 0x3c, !PT ;  /* 0x0000000405052212 */ /* 0x000fca00078e3cff */
[----:B------:R-:W2:Y:S01]  /*17240*/  @P2 LDG.E.U16 R17, desc[UR6][R4.64] ;  /* 0x0000000604112981 */ /* 0x000ea2000c1e1500 */
[----:B------:R-:W-:-:S03]  /*17250*/  ISETP.GT.AND P3, PT, R3, 0x3, PT ;  /* 0x000000030300780c */ /* 0x000fc60003f64270 */
[----:B--2---:R0:W-:Y:S04]  /*17260*/  STL [R1+0x4b4], R17 ;  /* 0x0004b41101007387 */ /* 0x0041e80000100800 */
[----:B0-----:R-:W2:Y:S04]  /*17270*/  LDL.LU R17, [R1+0x2980] ;  /* 0x0029800001117983 */ /* 0x001ea80000300800 */
[----:B------:R-:W4:Y:S04]  /*17280*/  LDL R4, [R1+0xf60] ;  /* 0x000f600001047983 */ /* 0x000f280000100800 */
[----:B------:R-:W4:Y:S01]  /*17290*/  LDL R5, [R1+0xf64] ;  /* 0x000f640001057983 */ /* 0x000f220000100800 */
[----:B------:R-:W-:-:S02]  /*172a0*/  PRMT R21, RZ, 0x7610, R21 ;  /* 0x00007610ff157816 */ /* 0x000fc40000000015 */
[----:B----4-:R-:W-:-:S04]  /*172b0*/  @P3 LOP3.LUT R5, R5, R4, RZ, 0x3c, !PT ;  /* 0x0000000405053212 */ /* 0x010fc800078e3cff */
[----:B------:R-:W-:-:S04]  /*172c0*/  @P3 LOP3.LUT R4, R5, R4, RZ, 0x3c, !PT ;  /* 0x0000000405043212 */ /* 0x000fc800078e3cff */
[----:B------:R-:W-:-:S05]  /*172d0*/  @P3 LOP3.LUT R5, R5, R4, RZ, 0x3c, !PT ;  /* 0x0000000405053212 */ /* 0x000fca00078e3cff */
[----:B------:R-:W4:Y:S01]  /*172e0*/  @P3 LDG.E.U16 R21, desc[UR6][R4.64] ;  /* 0x0000000604153981 */ /* 0x000f22000c1e1500 */
[----:B------:R-:W-:-:S03]  /*172f0*/  ISETP.GT.AND P4, PT, R3, 0x4, PT ;  /* 0x000000040300780c */ /* 0x000fc60003f84270 */
[----:B----4-:R0:W-:Y:S04]  /*17300*/  STL [R1+0x4b0], R21 ;  /* 0x0004b01501007387 */ /* 0x0101e80000100800 */
[----:B0-----:R-:W4:Y:S04]  /*17310*/  LDL.LU R21, [R1+0x297c] ;  /* 0x00297c0001157983 */ /* 0x001f280000300800 */
[----:B------:R-:W2:Y:S04]  /*17320*/  LDL R4, [R1+0xf58] ;  /* 0x000f580001047983 */ /* 0x000ea80000100800 */
[----:B------:R-:W2:Y:S01]  /*17330*/  LDL R5, [R1+0xf5c] ;  /* 0x000f5c0001057983 */ /* 0x000ea20000100800 */
[----:B---3--:R-:W-:-:S02]  /*17340*/  PRMT R19, RZ, 0x7610, R19 ;  /* 0x00007610ff137816 */ /* 0x008fc40000000013 */
[----:B--2---:R-:W-:-:S04]  /*17350*/  @P4 LOP3.LUT R5, R5, R4, RZ, 0x3c, !PT ;  /* 0x0000000405054212 */ /* 0x004fc800078e3cff */
[----:B------:R-:W-:-:S04]  /*17360*/  @P4 LOP3.LUT R4, R5, R4, RZ, 0x3c, !PT ;  /* 0x0000000405044212 */ /* 0x000fc800078e3cff */
[----:B------:R-:W-:-:S05]  /*17370*/  @P4 LOP3.LUT R5, R5, R4, RZ, 0x3c, !PT ;  /* 0x0000000405054212 */ /* 0x000fca00078e3cff */
[----:B------:R-:W2:Y:S01]  /*17380*/  @P4 LDG.E.U16 R19, desc[UR6][R4.64] ;  /* 0x0000000604134981 */ /* 0x000ea2000c1e1500 */
        /* <DEDUP_REMOVED lines=25> */
[----:B---3--:R-:W-:-:S02]  /*17520*/  PRMT R17, RZ, 0x7610, R17 ;  /* 0x00007610ff117816 */ /* 0x008fc40000000011 */
[----:B----4-:R-:W-:-:S04]  /*17530*/  @P0 LOP3.LUT R5, R5, R4, RZ, 0x3c, !PT ;  /* 0x0000000405050212 */ /* 0x010fc800078e3cff */
        /* <DEDUP_REMOVED lines=8> */
[----:B---3--:R-:W-:-:S02]  /*175c0*/  PRMT R17, RZ, 0x7610, R17 ;  /* 0x00007610ff117816 */ /* 0x008fc40000000011 */
[----:B----4-:R-:W-:-:S04]  /*175d0*/  @P2 LOP3.LUT R5, R5, R4, RZ, 0x3c, !PT ;  /* 0x0000000405052212 */ /* 0x010fc800078e3cff */
[----:B------:R-:W-:-:S04]  /*175e0*/  @P2 LOP3.LUT R4, R5, R4, RZ, 0x3c, !PT ;  /* 0x0000000405042212 */ /* 0x000fc800078e3cff */
[----:B------:R-:W-:-:S05]  /*175f0*/  @P2 LOP3.LUT R5, R5, R4, RZ, 0x3c, !PT ;  /* 0x0000000405052212 */ /* 0x000fca00078e3cff */
[----:B------:R0:W3:Y:S04]  /*17600*/  @P2 LDG.E.U16 R17, desc[UR6][R4.64] ;  /* 0x0000000604112981 */ /* 0x0000e8000c1e1500 */
[----:B------:R-:W0:Y:S04]  /*17610*/  LDL R4, [R1+0xf30] ;  /* 0x000f300001047983 */ /* 0x000e280000100800 */
[----:B------:R-:W0:Y:S01]  /*17620*/  LDL R5, [R1+0xf34] ;  /* 0x000f340001057983 */ /* 0x000e220000100800 */
[----:B------:R-:W-:Y:S02]  /*17630*/  ISETP.GT.AND P3, PT, R3, 0x9, PT ;  /* 0x000000090300780c */ /* 0x000fe40003f64270 */
[----:B------:R-:W-:-:S11]  /*17640*/  PRMT R21, RZ, 0x7610, R21 ;  /* 0x00007610ff157816 */ /* 0x000fd60000000015 */
[----:B0-----:R-:W-:-:S04]  /*17650*/  @P3 LOP3.LUT R5, R5, R4, RZ, 0x3c, !PT ;  /* 0x0000000405053212 */ /* 0x001fc800078e3cff */
[----:B------:R-:W-:-:S04]  /*17660*/  @P3 LOP3.LUT R4, R5, R4, RZ, 0x3c, !PT ;  /* 0x0000000405043212 */ /* 0x000fc800078e3cff */
[----:B------:R-:W-:-:S05]  /*17670*/  @P3 LOP3.LUT R5, R5, R4, RZ, 0x3c, !PT ;  /* 0x0000000405053212 */ /* 0x000fca00078e3cff */
[----:B------:R-:W4:Y:S01]  /*17680*/  @P3 LDG.E.U16 R21, desc[UR6][R4.64] ;  /* 0x0000000604153981 */ /* 0x000f22000c1e1500 */
[----:B------:R-:W-:-:S03]  /*17690*/  ISETP.GT.AND P4, PT, R3, 0xa, PT ;  /* 0x0000000a0300780c */ /* 0x000fc60003f84270 */
[----:B----4-:R0:W-:Y:S04]  /*176a0*/  STL [R1+0x49c], R21 ;  /* 0x00049c1501007387 */ /* 0x0101e80000100800 */
[----:B0-----:R-:W4:Y:S04]  /*176b0*/  LDL.LU R21, [R1+0x2968] ;  /* 0x0029680001157983 */ /* 0x001f280000300800 */
[----:B------:R-:W3:Y:S04]  /*176c0*/  LDL R4, [R1+0xf28] ;  /* 0x000f280001047983 */ /* 0x000ee80000100800 */
[----:B------:R-:W3:Y:S01]  /*176d0*/  LDL R5, [R1+0xf2c] ;  /* 0x000f2c0001057983 */ /* 0x000ee20000100800 */
[----:B--2---:R-:W-:-:S02]  /*176e0*/  PRMT R19, RZ, 0x7610, R19 ;  /* 0x00007610ff137816 */ /* 0x004fc40000000013 */
[----:B---3--:R-:W-:-:S04]  /*176f0*/  @P4 LOP3.LUT R5, R5, R4, RZ, 0x3c, !PT ;  /* 0x0000000405054212 */ /* 0x008fc800078e3cff */
        /* <DEDUP_REMOVED lines=8> */
[----:B----4-:R-:W-:-:S02]  /*17780*/  PRMT R21, RZ, 0x7610, R21 ;  /* 0x00007610ff157816 */ /* 0x010fc40000000015 */
        /* <DEDUP_REMOVED lines=57> */
[----:B--2---:R-:W-:-:S11]  /*17b20*/  PRMT R21, RZ, 0x7610, R21 ;  /* 0x00007610ff157816 */ /* 0x004fd60000000015 */
[----:B0-----:R-:W-:-:S04]  /*17b30*/  @P0 LOP3.LUT R5, R5, R4, RZ, 0x3c, !PT ;  /* 0x0000000405050212 */ /* 0x001fc800078e3cff */
        /* <DEDUP_REMOVED lines=72> */
[----:B------:R0:W2:Y:S04]  /*17fc0*/  @P3 LDG.E.U16 R21, desc[UR6][R4.64] ;  /* 0x0000000604153981 */ /* 0x0000a8000c1e1500 */
[----:B------:R-:W0:Y:S04]  /*17fd0*/  LDL R4, [R1+0xeb0] ;  /* 0x000eb00001047983 */ /* 0x000e280000100800 */
[----:B------:R-:W0:Y:S01]  /*17fe0*/  LDL R5, [R1+0xeb4] ;  /* 0x000eb40001057983 */ /* 0x000e220000100800 */
[----:B------:R-:W-:Y:S02]  /*17ff0*/  ISETP.GT.AND P4, PT, R3, 0x19, PT ;  /* 0x000000190300780c */ /* 0x000fe40003f84270 */
[----:B------:R-:W-:-:S11]  /*18000*/  PRMT R23, RZ, 0x7610, R23 ;  /* 0x00007610ff177816 */ /* 0x000fd60000000017 */
[----:B0-----:R-:W-:-:S04]  /*18010*/  @P4 LOP3.LUT R5, R5, R4, RZ, 0x3c, !PT ;  /* 0x0000000405054212 */ /* 0x001fc800078e3cff */
[----:B------:R-:W-:-:S04]  /*18020*/  @P4 LOP3.LUT R4, R5, R4, RZ, 0x3c, !PT ;  /* 0x0000000405044212 */ /* 0x000fc800078e3cff */
[----:B------:R-:W-:-:S05]  /*18030*/  @P4 LOP3.LUT R5, R5, R4, RZ, 0x3c, !PT ;  /* 0x0000000405054212 */ /* 0x000fca00078e3cff */
[----:B------:R-:W3:Y:S01]  /*18040*/  @P4 LDG.E.U16 R23, desc[UR6][R4.64] ;  /* 0x0000000604174981 */ /* 0x000ee2000c1e1500 */
[----:B------:R-:W-:-:S03]  /*18050*/  ISETP.GT.AND P1, PT, R3, 0x1a, PT ;  /* 0x0000001a0300780c */ /* 0x000fc60003f24270 */
[----:B---3--:R0:W-:Y:S04]  /*18060*/  STL [R1+0x458], R23 ;  /* 0x0004581701007387 */ /* 0x0081e80000100800 */
[----:B0-----:R-:W3:Y:S04]  /*18070*/  LDL.LU R23, [R1+0x2930] ;  /* 0x0029300001177983 */ /* 0x001ee80000300800 */
[----:B------:R-:W2:Y:S04]  /*18080*/  LDL R4, [R1+0xea8] ;  /* 0x000ea80001047983 */ /* 0x000ea80000100800 */
[----:B------:R-:W2:Y:S01]  /*18090*/  LDL R5, [R1+0xeac] ;  /* 0x000eac0001057983 */ /* 0x000ea20000100800 */
[----:B----4-:R-:W-:-:S02]  /*180a0*/  PRMT R25, RZ, 0x7610, R25 ;  /* 0x00007610ff197816 */ /* 0x010fc40000000019 */
[----:B--2---:R-:W-:-:S04]  /*180b0*/  @P1 LOP3.LUT R5, R5, R4, RZ, 0x3c, !PT ;  /* 0x0000000405051212 */ /* 0x004fc800078e3cff */
        /* <DEDUP_REMOVED lines=76> */
[----:B------:R-:W-:-:S02]  /*18580*/  PRMT R27, RZ, 0x7610, R27 ;  /* 0x00007610ff1b7816 */ /* 0x000fc4000000001b */
        /* <DEDUP_REMOVED lines=63> */
[----:B------:R0:W3:Y:S04]  /*18980*/  @P4 LDG.E.U16 R25, desc[UR6][R4.64] ;  /* 0x0000000604194981 */ /* 0x0000e8000c1e1500 */
[----:B------:R-:W0:Y:S04]  /*18990*/  LDL R4, [R1+0xe30] ;  /* 0x000e300001047983 */ /* 0x000e280000100800 */
[----:B------:R-:W0:Y:S01]  /*189a0*/  LDL R5, [R1+0xe34] ;  /* 0x000e340001057983 */ /* 0x000e220000100800 */
[----:B------:R-:W-:Y:S02]  /*189b0*/  ISETP.GT.AND P1, PT, R3, 0x29, PT ;  /* 0x000000290300780c */ /* 0x000fe40003f24270 */
[----:B----4-:R-:W-:-:S11]  /*189c0*/  PRMT R29, RZ, 0x7610, R29 ;  /* 0x00007610ff1d7816 */ /* 0x010fd6000000001d */
        /* <DEDUP_REMOVED lines=549> */
[----:B------:R0:W4:Y:S04]  /*1ac20*/  @P1 LDG.E.U16 R2, desc[UR6][R4.64] ;  /* 0x0000000604021981 */ /* 0x000128000c1e1500 */
[----:B------:R-:W0:Y:S04]  /*1ac30*/  LDL R4, [R1+0xc70] ;  /* 0x000c700001047983 */ /* 0x000e280000100800 */
[----:B------:R-:W0:Y:S01]  /*1ac40*/  LDL R5, [R1+0xc74] ;  /* 0x000c740001057983 */ /* 0x000e220000100800 */
[----:B------:R-:W-:Y:S02]  /*1ac50*/  ISETP.GT.AND P0, PT, R3, 0x61, PT ;  /* 0x000000610300780c */ /* 0x000fe40003f04270 */
[----:B---3--:R-:W-:-:S11]  /*1ac60*/  PRMT R8, RZ, 0x7610, R8 ;  /* 0x00007610ff087816 */ /* 0x008fd60000000008 */
        /* <DEDUP_REMOVED lines=285> */
[----:B---3--:R-:W-:Y:S04]  /*1be40*/  STL [R1+0xc0], R8 ;  /* 0x0000c00801007387 */ /* 0x008fe80000100800 */
[----:B------:R-:W3:Y:S04]  /*1be50*/  LDL R4, [R1+0xb88] ;  /* 0x000b880001047983 */ /* 0x000ee80000100800 */
[----:B------:R-:W3:Y:S01]  /*1be60*/  LDL R5, [R1+0xb8c] ;  /* 0x000b8c0001057983 */ /* 0x000ee20000100800 */
[----:B--2---:R-:W-:Y:S02]  /*1be70*/  PRMT R7, RZ, 0x7610, R7 ;  /* 0x00007610ff077816 */ /* 0x004fe40000000007 */
        /* <DEDUP_REMOVED lines=9> */
[----:B------:R-:W0:Y:S01]  /*1bf10*/  S2R R8, SR_TID.X ;  /* 0x0000000000087919 */ /* 0x000e220000002100 */
[----:B--2---:R-:W-:-:S02]  /*1bf20*/  PRMT R7, RZ, 0x7610, R7 ;  /* 0x00007610ff077816 */ /* 0x004fc40000000007 */
[----:B---3--:R-:W-:-:S04]  /*1bf30*/  @P1 LOP3.LUT R5, R5, R4, RZ, 0x3c, !PT ;  /* 0x0000000405051212 */ /* 0x008fc800078e3cff */
[----:B------:R-:W-:-:S04]  /*1bf40*/  @P1 LOP3.LUT R4, R5, R4, RZ, 0x3c, !PT ;  /* 0x0000000405041212 */ /* 0x000fc800078e3cff */
[----:B------:R-:W-:-:S05]  /*1bf50*/  @P1 LOP3.LUT R5, R5, R4, RZ, 0x3c, !PT ;  /* 0x0000000405051212 */ /* 0x000fca00078e3cff */
[----:B------:R-:W2:Y:S01]  /*1bf60*/  @P1 LDG.E.U16 R7, desc[UR6][R4.64] ;  /* 0x0000000604071981 */ /* 0x000ea2000c1e1500 */
[----:B0-----:R-:W-:-:S04]  /*1bf70*/  LOP3.LUT R8, R8, 0x3f, RZ, 0xc0, !PT ;  /* 0x0000003f08087812 */ /* 0x001fc800078ec0ff */
[C---:B------:R-:W-:Y:S02]  /*1bf80*/  ISETP.GE.AND P0, PT, R8.reuse, R3, PT ;  /* 0x000000030800720c */ /* 0x040fe40003f06270 */
[----:B------:R-:W-:-:S04]  /*1bf90*/  LOP3.LUT R8, R8, 0x40, RZ, 0xfc, !PT ;  /* 0x0000004008087812 */ /* 0x000fc800078efcff */
[----:B------:R-:W-:Y:S01]  /*1bfa0*/  ISETP.GE.AND P1, PT, R8, R3, PT ;  /* 0x000000030800720c */ /* 0x000fe20003f26270 */
[----:B------:R-:W-:Y:S06]  /*1bfb0*/  BAR.SYNC.DEFER_BLOCKING 0x0 ;  /* 0x0000000000007b1d */ /* 0x000fec0000010000 */
[----:B--2---:R0:W-:Y:S04]  /*1bfc0*/  STL [R1+0xb8], R7 ;  /* 0x0000b80701007387 */ /* 0x0041e80000100800 */
[----:B0-----:R-:W2:Y:S04]  /*1bfd0*/  LDL.LU R7, [R1+0x27b0] ;  /* 0x0027b00001077983 */ /* 0x001ea80000300800 */
[----:B------:R-:W3:Y:S04]  /*1bfe0*/  LDL R4, [R1+0x10a8] ;  /* 0x0010a80001047983 */ /* 0x000ee80000100800 */
[----:B------:R-:W3:Y:S04]  /*1bff0*/  LDL R5, [R1+0x10b4] ;  /* 0x0010b40001057983 */ /* 0x000ee80000100800 */
[----:B------:R-:W4:Y:S01]  /*1c000*/  LDL.LU R8, [R1+0x27ac] ;  /* 0x0027ac0001087983 */ /* 0x000f220000300800 */
[----:B---3--:R-:W-:-:S04]  /*1c010*/  @!P0 LOP3.LUT R5, R5, R4, RZ, 0x3c, !PT ;  /* 0x0000000405058212 */ /* 0x008fc800078e3cff */
[C---:B------:R-:W-:Y:S02]  /*1c020*/  @!P0 LOP3.LUT R4, R5.reuse, R4, RZ, 0x3c, !PT ;  /* 0x0000000405048212 */ /* 0x040fe400078e3cff */
[----:B----4-:R-:W-:Y:S02]  /*1c030*/  PRMT R8, RZ, 0x7610, R8 ;  /* 0x00007610ff087816 */ /* 0x010fe40000000008 */
[----:B------:R-:W-:-:S05]  /*1c040*/  @!P0 LOP3.LUT R5, R5, R4, RZ, 0x3c, !PT ;  /* 0x0000000405058212 */ /* 0x000fca00078e3cff */
[----:B------:R-:W3:Y:S04]  /*1c050*/  @!P0 LDG.E.U16 R8, desc[UR6][R4.64] ;  /* 0x0000000604088981 */ /* 0x000ee8000c1e1500 */
[----:B---3--:R0:W-:Y:S04]  /*1c060*/  STL [R1+0x4bc], R8 ;  /* 0x0004bc0801007387 */ /* 0x0081e80000100800 */
[----:B0-----:R-:W3:Y:S04]  /*1c070*/  LDL.LU R8, [R1+0x27a8] ;  /* 0x0027a80001087983 */ /* 0x001ee80000300800 */
[----:B------:R-:W4:Y:S04]  /*1c080*/  LDL R4, [R1+0xb78] ;  /* 0x000b780001047983 */ /* 0x000f280000100800 */
[----:B------:R-:W4:Y:S01]  /*1c090*/  LDL R5, [R1+0xb7c] ;  /* 0x000b7c0001057983 */ /* 0x000f220000100800 */
[----:B---3--:R-:W-:-:S02]  /*1c0a0*/  PRMT R8, RZ, 0x7610, R8 ;  /* 0x00007610ff087816 */ /* 0x008fc40000000008 */
[----:B----4-:R-:W-:-:S04]  /*1c0b0*/  @!P0 LOP3.LUT R5, R5, R4, RZ, 0x3c, !PT ;  /* 0x0000000405058212 */ /* 0x010fc800078e3cff */
[----:B------:R-:W-:-:S04]  /*1c0c0*/  @!P0 LOP3.LUT R4, R5, R4, RZ, 0x3c, !PT ;  /* 0x0000000405048212 */ /* 0x000fc800078e3cff */
        /* <DEDUP_REMOVED lines=100> */
[----:B------:R0:W3:Y:S04]  /*1c710*/  @!P1 LDG.E.U16 R8, desc[UR6][R4.64] ;  /* 0x0000000604089981 */ /* 0x0000e8000c1e1500 */
[----:B------:R-:W0:Y:S04]  /*1c720*/  LDL R4, [R1+0x878] ;  /* 0x0008780001047983 */ /* 0x000e280000100800 */
[----:B------:R-:W0:Y:S01]  /*1c730*/  LDL R5, [R1+0x87c] ;  /* 0x00087c0001057983 */ /* 0x000e220000100800 */
[----:B--2---:R-:W-:Y:S02]  /*1c740*/  PRMT R7, RZ, 0x7610, R7 ;  /* 0x00007610ff077816 */ /* 0x004fe40000000007 */
[----:B0-----:R-:W-:-:S04]  /*1c750*/  @!P0 LOP3.LUT R5, R5, R4, RZ, 0x3c, !PT ;  /* 0x0000000405058212 */ /* 0x001fc800078e3cff */
[----:B------:R-:W-:-:S04]  /*1c760*/  @!P0 LOP3.LUT R4, R5, R4, RZ, 0x3c, !PT ;  /* 0x0000000405048212 */ /* 0x000fc800078e3cff */
[----:B------:R-:W-:-:S05]  /*1c770*/  @!P0 LOP3.LUT R5, R5, R4, RZ, 0x3c, !PT ;  /* 0x0000000405058212 */ /* 0x000fca00078e3cff */
[----:B------:R-:W2:Y:S04]  /*1c780*/  @!P0 LDG.E.U16 R7, desc[UR6][R4.64] ;  /* 0x0000000604078981 */ /* 0x000ea8000c1e1500 */
[----:B---3--:R0:W-:Y:S04]  /*1c790*/  STL [R1+0x88], R8 ;  /* 0x0000880801007387 */ /* 0x0081e80000100800 */
[----:B0-----:R-:W3:Y:S04]  /*1c7a0*/  LDL R8, [R1+0x774] ;  /* 0x0007740001087983 */ /* 0x001ee80000100800 */
[----:B--2---:R0:W-:Y:S04]  /*1c7b0*/  STL [R1+0x84], R7 ;  /* 0x0000840701007387 */ /* 0x0041e80000100800 */
[----:B0-----:R-:W2:Y:S04]  /*1c7c0*/  LDL.LU R7, [R1+0x2778] ;  /* 0x0027780001077983 */ /* 0x001ea80000300800 */
[----:B------:R-:W4:Y:S04]  /*1c7d0*/  LDL R4, [R1+0x870] ;  /* 0x0008700001047983 */ /* 0x000f280000100800 */
[----:B------:R-:W4:Y:S01]  /*1c7e0*/  LDL R5, [R1+0x874] ;  /* 0x0008740001057983 */ /* 0x000f220000100800 */
[----:B--2---:R-:W-:-:S02]  /*1c7f0*/  PRMT R7, RZ, 0x7610, R7 ;  /* 0x00007610ff077816 */ /* 0x004fc40000000007 */
[----:B----4-:R-:W-:-:S04]  /*1c800*/  @!P1 LOP3.LUT R5, R5, R4, RZ, 0x3c, !PT ;  /* 0x0000000405059212 */ /* 0x010fc800078e3cff */
[----:B------:R-:W-:-:S04]  /*1c810*/  @!P1 LOP3.LUT R4, R5, R4, RZ, 0x3c, !PT ;  /* 0x0000000405049212 */ /* 0x000fc800078e3cff */
[----:B------:R-:W-:-:S05]  /*1c820*/  @!P1 LOP3.LUT R5, R5, R4, RZ, 0x3c, !PT ;  /* 0x0000000405059212 */ /* 0x000fca00078e3cff */
[----:B------:R-:W2:Y:S04]  /*1c830*/  @!P1 LDG.E.U16 R7, desc[UR6][R4.64] ;  /* 0x0000000604079981 */ /* 0x000ea8000c1e1500 */
[----:B--2---:R0:W-:Y:S04]  /*1c840*/  STL [R1+0x80], R7 ;  /* 0x0000800701007387 */ /* 0x0041e80000100800 */
[----:B0-----:R-:W2:Y:S04]  /*1c850*/  LDL.LU R7, [R1+0x2774] ;  /* 0x0027740001077983 */ /* 0x001ea80000300800 */
[----:B------:R-:W4:Y:S04]  /*1c860*/  LDL R4, [R1+0x7f8] ;  /* 0x0007f80001047983 */ /* 0x000f280000100800 */
[----:B------:R-:W4:Y:S01]  /*1c870*/  LDL R5, [R1+0x7fc] ;  /* 0x0007fc0001057983 */ /* 0x000f220000100800 */
[----:B------:R-:W-:-:S02]  /*1c880*/  PRMT R9, RZ, 0x7610, R9 ;  /* 0x00007610ff097816 */ /* 0x000fc40000000009 */
[----:B----4-:R-:W-:-:S04]  /*1c890*/  @!P0 LOP3.LUT R5, R5, R4, RZ, 0x3c, !PT ;  /* 0x0000000405058212 */ /* 0x010fc800078e3cff */
[----:B------:R-:W-:-:S04]  /*1c8a0*/  @!P0 LOP3.LUT R4, R5, R4, RZ, 0x3c, !PT ;  /* 0x0000000405048212 */ /* 0x000fc800078e3cff */
[----:B------:R-:W-:-:S05]  /*1c8b0*/  @!P0 LOP3.LUT R5, R5, R4, RZ, 0x3c, !PT ;  /* 0x0000000405058212 */ /* 0x000fca00078e3cff */
[----:B------:R-:W4:Y:S04]  /*1c8c0*/  @!P0 LDG.E.U16 R9, desc[UR6][R4.64] ;  /* 0x0000000604098981 */ /* 0x000f28000c1e1500 */
[----:B----4-:R0:W-:Y:S04]  /*1c8d0*/  STL [R1+0x7c], R9 ;  /* 0x00007c0901007387 */ /* 0x0101e80000100800 */
[----:B0-----:R-:W4:Y:S04]  /*1c8e0*/  LDL.LU R9, [R1+0x2770] ;  /* 0x0027700001097983 */ /* 0x001f280000300800 */
[----:B------:R-:W3:Y:S04]  /*1c8f0*/  LDL R4, [R1+0x7f0] ;  /* 0x0007f00001047983 */ /* 0x000ee80000100800 */
[----:B------:R-:W3:Y:S01]  /*1c900*/  LDL R5, [R1+0x7f4] ;  /* 0x0007f40001057983 */ /* 0x000ee20000100800 */
[----:B--2---:R-:W-:-:S02]  /*1c910*/  PRMT R7, RZ, 0x7610, R7 ;  /* 0x00007610ff077816 */ /* 0x004fc40000000007 */
[----:B---3--:R-:W-:-:S04]  /*1c920*/  @!P1 LOP3.LUT R5, R5, R4, RZ, 0x3c, !PT ;  /* 0x0000000405059212 */ /* 0x008fc800078e3cff */
[----:B------:R-:W-:-:S04]  /*1c930*/  @!P1 LOP3.LUT R4, R5, R4, RZ, 0x3c, !PT ;  /* 0x0000000405049212 */ /* 0x000fc800078e3cff */
[----:B------:R-:W-:-:S05]  /*1c940*/  @!P1 LOP3.LUT R5, R5, R4, RZ, 0x3c, !PT ;  /* 0x0000000405059212 */ /* 0x000fca00078e3cff */
[----:B------:R0:W2:Y:S04]  /*1c950*/  @!P1 LDG.E.U16 R7, desc[UR6][R4.64] ;  /* 0x0000000604079981 */ /* 0x0000a8000c1e1500 */
[----:B------:R-:W0:Y:S04]  /*1c960*/  LDL R4, [R1+0x778] ;  /* 0x0007780001047983 */ /* 0x000e280000100800 */
[----:B------:R-:W0:Y:S01]  /*1c970*/  LDL R5, [R1+0x77c] ;  /* 0x00077c0001057983 */ /* 0x000e220000100800 */
[----:B------:R-:W-:Y:S02]  /*1c980*/  PRMT R6, RZ, 0x7610, R6 ;  /* 0x00007610ff067816 */ /* 0x000fe40000000006 */
[----:B0-----:R-:W-:-:S04]  /*1c990*/  @!P0 LOP3.LUT R5, R5, R4, RZ, 0x3c, !PT ;  /* 0x0000000405058212 */ /* 0x001fc800078e3cff */
[----:B------:R-:W-:-:S04]  /*1c9a0*/  @!P0 LOP3.LUT R4, R5, R4, RZ, 0x3c, !PT ;  /* 0x0000000405048212 */ /* 0x000fc800078e3cff */
[----:B------:R-:W-:-:S05]  /*1c9b0*/  @!P0 LOP3.LUT R5, R5, R4, RZ, 0x3c, !PT ;  /* 0x0000000405058212 */ /* 0x000fca00078e3cff */
[----:B------:R-:W3:Y:S04]  /*1c9c0*/  @!P0 LDG.E.U16 R6, desc[UR6][R4.64] ;  /* 0x0000000604068981 */ /* 0x000ee8000c1e1500 */
[----:B--2---:R0:W-:Y:S04]  /*1c9d0*/  STL [R1+0x78], R7 ;  /* 0x0000780701007387 */ /* 0x0041e80000100800 */
[----:B0-----:R-:W2:Y:S04]  /*1c9e0*/  LDL R7, [R1+0x67c] ;  /* 0x00067c0001077983 */ /* 0x001ea80000100800 */
[----:B---3--:R0:W-:Y:S04]  /*1c9f0*/  STL [R1+0x74], R6 ;  /* 0x0000740601007387 */ /* 0x0081e80000100800 */
[----:B0-----:R-:W3:Y:S04]  /*1ca00*/  LDL.LU R6, [R1+0x276c] ;  /* 0x00276c0001067983 */ /* 0x001ee80000300800 */
[----:B------:R-:W4:Y:S01]  /*1ca10*/  LDL R5, [R1+0x770] ;  /* 0x0007700001057983 */ /* 0x000f220000100800 */
[----:B------:R-:W-:Y:S01]  /*1ca20*/  PRMT R0, RZ, 0x7610, R0 ;  /* 0x00007610ff007816 */ /* 0x000fe20000000000 */
[----:B------:R-:W-:Y:S01]  /*1ca30*/  @!P1 IMAD.MOV.U32 R4, RZ, RZ, R8 ;  /* 0x000000ffff049224 */ /* 0x000fe200078e0008 */
[----:B------:R-:W-:Y:S01]  /*1ca40*/  PRMT R24, RZ, 0x7610, R24 ;  /* 0x00007610ff187816 */ /* 0x000fe20000000018 */
[----:B------:R-:W2:Y:S04]  /*1ca50*/  LDL R8, [R1+0x5f8] ;  /* 0x0005f80001087983 */ /* 0x000ea80000100800 */
[----:B----4-:R0:W4:Y:S04]  /*1ca60*/  @!P1 LDG.E.U16 R0, desc[UR6][R4.64] ;  /* 0x0000000604009981 */ /* 0x010128000c1e1500 */
[----:B------:R-:W0:Y:S04]  /*1ca70*/  LDL R4, [R1+0x6f8] ;  /* 0x0006f80001047983 */ /* 0x000e280000100800 */
[----:B------:R-:W0:Y:S02]  /*1ca80*/  LDL R5, [R1+0x6fc] ;  /* 0x0006fc0001057983 */ /* 0x000e240000100800 */
[----:B0-----:R-:W-:-:S04]  /*1ca90*/  @!P0 LOP3.LUT R5, R5, R4, RZ, 0x3c, !PT ;  /* 0x0000000405058212 */ /* 0x001fc800078e3cff */
[----:B------:R-:W-:-:S04]  /*1caa0*/  @!P0 LOP3.LUT R4, R5, R4, RZ, 0x3c, !PT ;  /* 0x0000000405048212 */ /* 0x000fc800078e3cff */
[----:B------:R-:W-:-:S05]  /*1cab0*/  @!P0 LOP3.LUT R5, R5, R4, RZ, 0x3c, !PT ;  /* 0x0000000405058212 */ /* 0x000fca00078e3cff */
[----:B------:R-:W3:Y:S04]  /*1cac0*/  @!P0 LDG.E.U16 R24, desc[UR6][R4.64] ;  /* 0x0000000604188981 */ /* 0x000ee8000c1e1500 */
[----:B----4-:R0:W-:Y:S04]  /*1cad0*/  STL [R1+0x70], R0 ;  /* 0x0000700001007387 */ /* 0x0101e80000100800 */
[----:B0-----:R-:W4:Y:S04]  /*1cae0*/  LDL R0, [R1+0x5fc] ;  /* 0x0005fc0001007983 */ /* 0x001f280000100800 */
[----:B---3--:R0:W-:Y:S04]  /*1caf0*/  STL [R1+0x6c], R24 ;  /* 0x00006c1801007387 */ /* 0x0081e80000100800 */
[----:B0-----:R-:W3:Y:S04]  /*1cb00*/  LDL.LU R24, [R1+0x2768] ;  /* 0x0027680001187983 */ /* 0x001ee80000300800 */
[----:B------:R-:W2:Y:S04]  /*1cb10*/  LDL R4, [R1+0x6f0] ;  /* 0x0006f00001047983 */ /* 0x000ea80000100800 */
[----:B------:R-:W2:Y:S01]  /*1cb20*/  LDL R5, [R1+0x6f4] ;  /* 0x0006f40001057983 */ /* 0x000ea20000100800 */
[----:B------:R-:W-:-:S02]  /*1cb30*/  PRMT R9, RZ, 0x7610, R9 ;  /* 0x00007610ff097816 */ /* 0x000fc40000000009 */
[----:B--2---:R-:W-:-:S04]  /*1cb40*/  @!P1 LOP3.LUT R5, R5, R4, RZ, 0x3c, !PT ;  /* 0x0000000405059212 */ /* 0x004fc800078e3cff */
[----:B------:R-:W-:-:S04]  /*1cb50*/  @!P1 LOP3.LUT R4, R5, R4, RZ, 0x3c, !PT ;  /* 0x0000000405049212 */ /* 0x000fc800078e3cff */
[----:B------:R-:W-:-:S05]  /*1cb60*/  @!P1 LOP3.LUT R5, R5, R4, RZ, 0x3c, !PT ;  /* 0x0000000405059212 */ /* 0x000fca00078e3cff */
[----:B------:R0:W2:Y:S04]  /*1cb70*/  @!P1 LDG.E.U16 R9, desc[UR6][R4.64] ;  /* 0x0000000604099981 */ /* 0x0000a8000c1e1500 */
[----:B------:R-:W4:Y:S01]  /*1cb80*/  LDL R5, [R1+0x678] ;  /* 0x0006780001057983 */ /* 0x000f220000100800 */
[----:B------:R-:W-:Y:S01]  /*1cb90*/  PRMT R6, RZ, 0x7610, R6 ;  /* 0x00007610ff067816 */ /* 0x000fe20000000006 */
[----:B0-----:R-:W-:Y:S02]  /*1cba0*/  @!P0 IMAD.MOV.U32 R4, RZ, RZ, R7 ;  /* 0x000000ffff048224 */ /* 0x001fe400078e0007 */
[----:B--2---:R0:W-:Y:S01]  /*1cbb0*/  STL [R1+0x68], R9 ;  /* 0x0000680901007387 */ /* 0x0041e20000100800 */
[----:B------:R-:W-:Y:S02]  /*1cbc0*/  PRMT R22, RZ, 0x7610, R22 ;  /* 0x00007610ff167816 */ /* 0x000fe40000000016 */
[----:B------:R-:W-:Y:S01]  /*1cbd0*/  PRMT R16, RZ, 0x7610, R16 ;  /* 0x00007610ff107816 */ /* 0x000fe20000000010 */
[----:B------:R-:W2:Y:S04]  /*1cbe0*/  LDL R7, [R1+0x570] ;  /* 0x0005700001077983 */ /* 0x000ea80000100800 */
[----:B----4-:R1:W4:Y:S04]  /*1cbf0*/  @!P0 LDG.E.U16 R6, desc[UR6][R4.64] ;  /* 0x0000000604068981 */ /* 0x010328000c1e1500 */
[----:B0-----:R-:W2:Y:S04]  /*1cc00*/  LDL R9, [R1+0x57c] ;  /* 0x00057c0001097983 */ /* 0x001ea80000100800 */
[----:B------:R-:W1:Y:S04]  /*1cc10*/  LDL R4, [R1+0x670] ;  /* 0x0006700001047983 */ /* 0x000e680000100800 */
[----:B------:R-:W1:Y:S02]  /*1cc20*/  LDL R5, [R1+0x674] ;  /* 0x0006740001057983 */ /* 0x000e640000100800 */
[----:B-1----:R-:W-:-:S04]  /*1cc30*/  @!P1 LOP3.LUT R5, R5, R4, RZ, 0x3c, !PT ;  /* 0x0000000405059212 */ /* 0x002fc800078e3cff */
[----:B------:R-:W-:-:S04]  /*1cc40*/  @!P1 LOP3.LUT R4, R5, R4, RZ, 0x3c, !PT ;  /* 0x0000000405049212 */ /* 0x000fc800078e3cff */
[----:B------:R-:W-:-:S05]  /*1cc50*/  @!P1 LOP3.LUT R5, R5, R4, RZ, 0x3c, !PT ;  /* 0x0000000405059212 */ /* 0x000fca00078e3cff */
[----:B------:R0:W3:Y:S02]  /*1cc60*/  @!P1 LDG.E.U16 R22, desc[UR6][R4.64] ;  /* 0x0000000604169981 */ /* 0x0000e4000c1e1500 */
[----:B0-----:R-:W-:Y:S02]  /*1cc70*/  @!P0 IMAD.MOV.U32 R4, RZ, RZ, R0 ;  /* 0x000000ffff048224 */ /* 0x001fe400078e0000 */
[----:B------:R-:W-:-:S05]  /*1cc80*/  @!P0 IMAD.MOV.U32 R5, RZ, RZ, R8 ;  /* 0x000000ffff058224 */ /* 0x000fca00078e0008 */
[----:B------:R-:W2:Y:S04]  /*1cc90*/  @!P0 LDG.E.U16 R16, desc[UR6][R4.64] ;  /* 0x0000000604108981 */ /* 0x000ea8000c1e1500 */
[----:B----4-:R0:W-:Y:S04]  /*1cca0*/  STL [R1+0x64], R6 ;  /* 0x0000640601007387 */ /* 0x0101e80000100800 */
[----:B0-----:R-:W4:Y:S04]  /*1ccb0*/  LDL R6, [R1+0x574] ;  /* 0x0005740001067983 */ /* 0x001f280000100800 */
[----:B---3--:R0:W-:Y:S04]  /*1ccc0*/  STL [R1+0x60], R22 ;  /* 0x0000601601007387 */ /* 0x0081e80000100800 */
[----:B0-----:R-:W3:Y:S04]  /*1ccd0*/  LDL.LU R22, [R1+0x2764] ;  /* 0x0027640001167983 */ /* 0x001ee80000300800 */
[----:B------:R-:W4:Y:S04]  /*1cce0*/  LDL R8, [R1+0x4f8] ;  /* 0x0004f80001087983 */ /* 0x000f280000100800 */
[----:B------:R-:W4:Y:S04]  /*1ccf0*/  LDL R0, [R1+0x4fc] ;  /* 0x0004fc0001007983 */ /* 0x000f280000100800 */
[----:B--2---:R0:W-:Y:S04]  /*1cd00*/  STL [R1+0x4], R16 ;  /* 0x0000041001007387 */ /* 0x0041e80000100800 */
[----:B0-----:R-:W2:Y:S04]  /*1cd10*/  LDL.LU R16, [R1+0x2760] ;  /* 0x0027600001107983 */ /* 0x001ea80000300800 */
[----:B------:R-:W3:Y:S04]  /*1cd20*/  LDL R4, [R1+0x5f0] ;  /* 0x0005f00001047983 */ /* 0x000ee80000100800 */
[----:B------:R-:W3:Y:S01]  /*1cd30*/  LDL R5, [R1+0x5f4] ;  /* 0x0005f40001057983 */ /* 0x000ee20000100800 */
[----:B------:R-:W-:-:S02]  /*1cd40*/  PRMT R11, RZ, 0x7610, R11 ;  /* 0x00007610ff0b7816 */ /* 0x000fc4000000000b */
[----:B---3--:R-:W-:-:S04]  /*1cd50*/  @!P1 LOP3.LUT R5, R5, R4, RZ, 0x3c, !PT ;  /* 0x0000000405059212 */ /* 0x008fc800078e3cff */
[----:B------:R-:W-:-:S04]  /*1cd60*/  @!P1 LOP3.LUT R4, R5, R4, RZ, 0x3c, !PT ;  /* 0x0000000405049212 */ /* 0x000fc800078e3cff */
[----:B------:R-:W-:-:S05]  /*1cd70*/  @!P1 LOP3.LUT R5, R5, R4, RZ, 0x3c, !PT ;  /* 0x0000000405059212 */ /* 0x000fca00078e3cff */
[----:B------:R-:W3:Y:S01]  /*1cd80*/  @!P1 LDG.E.U16 R11, desc[UR6][R4.64] ;  /* 0x00000006040b9981 */ /* 0x000ee2000c1e1500 */
[----:B------:R-:W-:-:S03]  /*1cd90*/  PRMT R24, RZ, 0x7610, R24 ;  /* 0x00007610ff187816 */ /* 0x000fc60000000018 */
[----:B---3--:R0:W-:Y:S04]  /*1cda0*/  STL [R1], R11 ;  /* 0x0000000b01007387 */ /* 0x0081e80000100800 */
[----:B0-----:R-:W3:Y:S04]  /*1cdb0*/  LDL.LU R11, [R1+0x275c] ;  /* 0x00275c00010b7983 */ /* 0x001ee80000300800 */
[----:B------:R-:W4:Y:S01]  /*1cdc0*/  LDL R5, [R1+0x578] ;  /* 0x0005780001057983 */ /* 0x000f220000100800 */
[----:B------:R-:W-:Y:S01]  /*1cdd0*/  @!P0 IMAD.MOV.U32 R4, RZ, RZ, R9 ;  /* 0x000000ffff048224 */ /* 0x000fe200078e0009 */
[----:B------:R-:W-:-:S04]  /*1cde0*/  PRMT R22, RZ, 0x7610, R22 ;  /* 0x00007610ff167816 */ /* 0x000fc80000000016 */
[----:B----4-:R0:W4:Y:S02]  /*1cdf0*/  @!P0 LDG.E.U16 R24, desc[UR6][R4.64] ;  /* 0x0000000604188981 */ /* 0x010124000c1e1500 */
[----:B0-----:R-:W-:Y:S02]  /*1ce00*/  @!P1 IMAD.MOV.U32 R4, RZ, RZ, R6 ;  /* 0x000000ffff049224 */ /* 0x001fe400078e0006 */
[----:B------:R-:W-:-:S05]  /*1ce10*/  @!P1 IMAD.MOV.U32 R5, RZ, RZ, R7 ;  /* 0x000000ffff059224 */ /* 0x000fca00078e0007 */
[----:B------:R0:W3:Y:S01]  /*1ce20*/  @!P1 LDG.E.U16 R22, desc[UR6][R4.64] ;  /* 0x0000000604169981 */ /* 0x0000e2000c1e1500 */
[----:B--2---:R-:W-:Y:S01]  /*1ce30*/  PRMT R16, RZ, 0x7610, R16 ;  /* 0x00007610ff107816 */ /* 0x004fe20000000010 */
[----:B0-----:R-:W-:Y:S02]  /*1ce40*/  @!P0 IMAD.MOV.U32 R4, RZ, RZ, R0 ;  /* 0x000000ffff048224 */ /* 0x001fe400078e0000 */
[----:B------:R-:W-:-:S05]  /*1ce50*/  @!P0 IMAD.MOV.U32 R5, RZ, RZ, R8 ;  /* 0x000000ffff058224 */ /* 0x000fca00078e0008 */
[----:B------:R0:W2:Y:S04]  /*1ce60*/  @!P0 LDG.E.U16 R16, desc[UR6][R4.64] ;  /* 0x0000000604108981 */ /* 0x0000a8000c1e1500 */
[----:B----4-:R1:W-:Y:S04]  /*1ce70*/  STL [R1+0x26f0], R24 ;  /* 0x0026f01801007387 */ /* 0x0103e80000100800 */
[----:B------:R-:W4:Y:S04]  /*1ce80*/  LDL R7, [R1+0xfb8] ;  /* 0x000fb80001077983 */ /* 0x000f280000100800 */
[----:B------:R-:W4:Y:S04]  /*1ce90*/  LDL R6, [R1+0xfc4] ;  /* 0x000fc40001067983 */ /* 0x000f280000100800 */
[----:B-1----:R-:W0:Y:S04]  /*1cea0*/  LDL R24, [R1+0x4f4] ;  /* 0x0004f40001187983 */ /* 0x002e280000100800 */
[----:B---3--:R-:W-:Y:S04]  /*1ceb0*/  STL [R1+0x26f4], R22 ;  /* 0x0026f41601007387 */ /* 0x008fe80000100800 */
[----:B------:R-:W3:Y:S04]  /*1cec0*/  LDL R9, [R1+0x1038] ;  /* 0x0010380001097983 */ /* 0x000ee80000100800 */
[----:B------:R-:W3:Y:S04]  /*1ced0*/  LDL R8, [R1+0x1044] ;  /* 0x0010440001087983 */ /* 0x000ee80000100800 */
[----:B------:R-:W3:Y:S04]  /*1cee0*/  LDL.LU R0, [R1+0xb6c] ;  /* 0x000b6c0001007983 */ /* 0x000ee80000300800 */
[----:B------:R-:W2:Y:S01]  /*1cef0*/  LDL R5, [R1+0x4f0] ;  /* 0x0004f00001057983 */ /* 0x000ea20000100800 */
[----:B------:R-:W-:Y:S01]  /*1cf00*/  PRMT R3, RZ, 0x7610, R3 ;  /* 0x00007610ff037816 */ /* 0x000fe20000000003 */
[----:B0-----:R-:W-:-:S05]  /*1cf10*/  @!P1 IMAD.MOV.U32 R4, RZ, RZ, R24 ;  /* 0x000000ffff049224 */ /* 0x001fca00078e0018 */
[----:B--2---:R0:W2:Y:S04]  /*1cf20*/  @!P1 LDG.E.U16 R3, desc[UR6][R4.64] ;  /* 0x0000000604039981 */ /* 0x0040a8000c1e1500 */
[----:B------:R1:W-:Y:S04]  /*1cf30*/  STL [R1+0x26f8], R16 ;  /* 0x0026f81001007387 */ /* 0x0003e80000100800 */
[----:B------:R-:W3:Y:S01]  /*1cf40*/  LDL R24, [R1+0x104c] ;  /* 0x00104c0001187983 */ /* 0x000ee20000100800 */
[----:B0-----:R-:W-:-:S03]  /*1cf50*/  PRMT R4, RZ, 0x7610, R4 ;  /* 0x00007610ff047816 */ /* 0x001fc60000000004 */
[----:B-1----:R-:W3:Y:S04]  /*1cf60*/  LDL R16, [R1+0xb68] ;  /* 0x000b680001107983 */ /* 0x002ee80000100800 */
[----:B----4-:R0:W4:Y:S04]  /*1cf70*/  @!P0 LDG.E.U16 R4, desc[UR6][R6.64] ;  /* 0x0000000606048981 */ /* 0x010128000c1e1500 */
[----:B--2---:R-:W-:Y:S04]  /*1cf80*/  STL [R1+0x26fc], R3 ;  /* 0x0026fc0301007387 */ /* 0x004fe80000100800 */
[----:B------:R-:W0:Y:S04]  /*1cf90*/  LDL R6, [R1+0xfc0] ;  /* 0x000fc00001067983 */ /* 0x000e280000100800 */
[----:B------:R-:W0:Y:S01]  /*1cfa0*/  LDL R7, [R1+0xfcc] ;  /* 0x000fcc0001077983 */ /* 0x000e220000100800 */
[----:B------:R-:W-:-:S02]  /*1cfb0*/  PRMT R5, RZ, 0x7610, R5 ;  /* 0x00007610ff057816 */ /* 0x000fc40000000005 */
[----:B0-----:R-:W-:-:S04]  /*1cfc0*/  @!P1 LOP3.LUT R7, R7, R6, RZ, 0x3c, !PT ;  /* 0x0000000607079212 */ /* 0x001fc800078e3cff */
[----:B------:R-:W-:-:S04]  /*1cfd0*/  @!P1 LOP3.LUT R6, R7, R6, RZ, 0x3c, !PT ;  /* 0x0000000607069212 */ /* 0x000fc800078e3cff */
[----:B------:R-:W-:-:S05]  /*1cfe0*/  @!P1 LOP3.LUT R7, R7, R6, RZ, 0x3c, !PT ;  /* 0x0000000607079212 */ /* 0x000fca00078e3cff */
[----:B------:R0:W2:Y:S04]  /*1cff0*/  @!P1 LDG.E.U16 R5, desc[UR6][R6.64] ;  /* 0x0000000606059981 */ /* 0x0000a8000c1e1500 */
[----:B----4-:R-:W-:Y:S01]  /*1d000*/  STL [R1+0x2700], R4 ;  /* 0x0027000401007387 */ /* 0x010fe20000100800 */
[----:B0-----:R-:W-:-:S06]  /*1d010*/  PRMT R6, RZ, 0x7610, R6 ;  /* 0x00007610ff067816 */ /* 0x001fcc0000000006 */
[----:B---3--:R0:W3:Y:S04]  /*1d020*/  @!P0 LDG.E.U16 R6, desc[UR6][R8.64] ;  /* 0x0000000608068981 */ /* 0x0080e8000c1e1500 */
[----:B--2---:R-:W-:Y:S04]  /*1d030*/  STL [R1+0x2704], R5 ;  /* 0x0027040501007387 */ /* 0x004fe80000100800 */
[----:B------:R-:W2:Y:S01]  /*1d040*/  LDL R9, [R1+0x1040] ;  /* 0x0010400001097983 */ /* 0x000ea20000100800 */
[----:B------:R-:W-:Y:S01]  /*1d050*/  PRMT R7, RZ, 0x7610, R7 ;  /* 0x00007610ff077816 */ /* 0x000fe20000000007 */
[----:B0-----:R-:W-:Y:S01]  /*1d060*/  @!P1 IMAD.MOV.U32 R8, RZ, RZ, R24 ;  /* 0x000000ffff089224 */ /* 0x001fe200078e0018 */
[----:B------:R-:W-:-:S04]  /*1d070*/  PRMT R12, RZ, 0x7610, R12 ;  /* 0x00007610ff0c7816 */ /* 0x000fc8000000000c */
[----:B--2---:R0:W2:Y:S02]  /*1d080*/  @!P1 LDG.E.U16 R7, desc[UR6][R8.64] ;  /* 0x0000000608079981 */ /* 0x0040a4000c1e1500 */
[----:B0-----:R-:W-:Y:S02]  /*1d090*/  @!P0 IMAD.MOV.U32 R8, RZ, RZ, R0 ;  /* 0x000000ffff088224 */ /* 0x001fe400078e0000 */
[----:B------:R-:W-:-:S05]  /*1d0a0*/  @!P0 IMAD.MOV.U32 R9, RZ, RZ, R16 ;  /* 0x000000ffff098224 */ /* 0x000fca00078e0010 */
[----:B------:R-:W4:Y:S04]  /*1d0b0*/  @!P0 LDG.E.U16 R12, desc[UR6][R8.64] ;  /* 0x00000006080c8981 */ /* 0x000f28000c1e1500 */
[----:B---3--:R-:W-:Y:S04]  /*1d0c0*/  STL [R1+0x2708], R6 ;  /* 0x0027080601007387 */ /* 0x008fe80000100800 */
[----:B--2---:R-:W-:Y:S04]  /*1d0d0*/  STL [R1+0x270c], R7 ;  /* 0x00270c0701007387 */ /* 0x004fe80000100800 */
[----:B------:R-:W2:Y:S04]  /*1d0e0*/  LDL R24, [R1+0xa60] ;  /* 0x000a600001187983 */ /* 0x000ea80000100800 */
[----:B------:R-:W3:Y:S04]  /*1d0f0*/  LDL R16, [R1+0xa64] ;  /* 0x000a640001107983 */ /* 0x000ee80000100800 */
[----:B------:R-:W-:Y:S04]  /*1d100*/  STL [R1+0x1224], R0 ;  /* 0x0012240001007387 */ /* 0x000fe80000100800 */
[----:B----4-:R0:W-:Y:S04]  /*1d110*/  STL [R1+0x5c], R12 ;  /* 0x00005c0c01007387 */ /* 0x0101e80000100800 */
[----:B0-----:R-:W4:Y:S04]  /*1d120*/  LDL.LU R12, [R1+0x2758] ;  /* 0x00275800010c7983 */ /* 0x001f280000300800 */
[----:B------:R-:W2:Y:S04]  /*1d130*/  LDL R8, [R1+0xb60] ;  /* 0x000b600001087983 */ /* 0x000ea80000100800 */
[----:B------:R-:W2:Y:S01]  /*1d140*/  LDL R9, [R1+0xb64] ;  /* 0x000b640001097983 */ /* 0x000ea20000100800 */
[----:B------:R-:W-:-:S02]  /*1d150*/  PRMT R15, RZ, 0x7610, R15 ;  /* 0x00007610ff0f7816 */ /* 0x000fc4000000000f */
[----:B--2---:R-:W-:-:S04]  /*1d160*/  @!P1 LOP3.LUT R9, R9, R8, RZ, 0x3c, !PT ;  /* 0x0000000809099212 */ /* 0x004fc800078e3cff */
[----:B------:R-:W-:-:S04]  /*1d170*/  @!P1 LOP3.LUT R8, R9, R8, RZ, 0x3c, !PT ;  /* 0x0000000809089212 */ /* 0x000fc800078e3cff */
[----:B------:R-:W-:-:S05]  /*1d180*/  @!P1 LOP3.LUT R9, R9, R8, RZ, 0x3c, !PT ;  /* 0x0000000809099212 */ /* 0x000fca00078e3cff */
[----:B------:R-:W2:Y:S04]  /*1d190*/  @!P1 LDG.E.U16 R15, desc[UR6][R8.64] ;  /* 0x00000006080f9981 */ /* 0x000ea8000c1e1500 */
        /* <DEDUP_REMOVED lines=8> */
[----:B------:R-:W3:Y:S04]  /*1d220*/  @!P0 LDG.E.U16 R14, desc[UR6][R8.64] ;  /* 0x00000006080e8981 */ /* 0x000ee8000c1e1500 */
[----:B---3--:R0:W-:Y:S04]  /*1d230*/  STL [R1+0x54], R14 ;  /* 0x0000540e01007387 */ /* 0x0081e80000100800 */
[----:B0-----:R-:W3:Y:S04]  /*1d240*/  LDL.LU R14, [R1+0x2750] ;  /* 0x00275000010e7983 */ /* 0x001ee80000300800 */
        /* <DEDUP_REMOVED lines=9> */
[----:B------:R-:W2:Y:S04]  /*1d2e0*/  LDL R8, [R1+0xa68] ;  /* 0x000a680001087983 */ /* 0x000ea80000100800 */
[----:B------:R-:W2:Y:S01]  /*1d2f0*/  LDL R9, [R1+0xa6c] ;  /* 0x000a6c0001097983 */ /* 0x000ea20000100800 */
[----:B------:R-:W-:-:S02]  /*1d300*/  PRMT R11, RZ, 0x7610, R11 ;  /* 0x00007610ff0b7816 */ /* 0x000fc4000000000b */
[----:B------:R-:W-:Y:S02]  /*1d310*/  PRMT R10, RZ, 0x7610, R10 ;  /* 0x00007610ff0a7816 */ /* 0x000fe4000000000a */
[----:B--2---:R-:W-:-:S04]  /*1d320*/  @!P0 LOP3.LUT R9, R9, R8, RZ, 0x3c, !PT ;  /* 0x0000000809098212 */ /* 0x004fc800078e3cff */
[----:B------:R-:W-:-:S04]  /*1d330*/  @!P0 LOP3.LUT R8, R9, R8, RZ, 0x3c, !PT ;  /* 0x0000000809088212 */ /* 0x000fc800078e3cff */
[----:B------:R-:W-:-:S05]  /*1d340*/  @!P0 LOP3.LUT R9, R9, R8, RZ, 0x3c, !PT ;  /* 0x0000000809098212 */ /* 0x000fca00078e3cff */
[----:B------:R0:W2:Y:S02]  /*1d350*/  @!P0 LDG.E.U16 R11, desc[UR6][R8.64] ;  /* 0x00000006080b8981 */ /* 0x0000a4000c1e1500 */
[----:B0-----:R-:W-:Y:S02]  /*1d360*/  @!P1 IMAD.MOV.U32 R8, RZ, RZ, R16 ;  /* 0x000000ffff089224 */ /* 0x001fe400078e0010 */
[----:B------:R-:W-:-:S05]  /*1d370*/  @!P1 IMAD.MOV.U32 R9, RZ, RZ, R24 ;  /* 0x000000ffff099224 */ /* 0x000fca00078e0018 */
[----:B------:R-:W3:Y:S04]  /*1d380*/  @!P1 LDG.E.U16 R10, desc[UR6][R8.64] ;  /* 0x00000006080a9981 */ /* 0x000ee8000c1e1500 */
[----:B--2---:R0:W-:Y:S04]  /*1d390*/  STL [R1+0x4c], R11 ;  /* 0x00004c0b01007387 */ /* 0x0041e80000100800 */
[----:B------:R-:W2:Y:S04]  /*1d3a0*/  LDL R24, [R1+0x8e8] ;  /* 0x0008e80001187983 */ /* 0x000ea80000100800 */
[----:B------:R-:W4:Y:S04]  /*1d3b0*/  LDL R16, [R1+0x8ec] ;  /* 0x0008ec0001107983 */ /* 0x000f280000100800 */
[----:B0-----:R-:W2:Y:S04]  /*1d3c0*/  LDL R11, [R1+0x964] ;  /* 0x00096400010b7983 */ /* 0x001ea80000100800 */
        /* <DEDUP_REMOVED lines=33> */
[----:B------:R-:W3:Y:S04]  /*1d5e0*/  LDL R11, [R1+0x864] ;  /* 0x00086400010b7983 */ /* 0x000ee80000100800 */
[----:B----4-:R0:W4:Y:S02]  /*1d5f0*/  @!P1 LDG.E.U16 R20, desc[UR6][R8.64] ;  /* 0x0000000608149981 */ /* 0x010124000c1e1500 */
[----:B0-----:R-:W-:-:S02]  /*1d600*/  @!P0 IMAD.MOV.U32 R8, RZ, RZ, R16 ;  /* 0x000000ffff088224 */ /* 0x001fc400078e0010 */
[----:B------:R-:W-:-:S05]  /*1d610*/  @!P0 IMAD.MOV.U32 R9, RZ, RZ, R24 ;  /* 0x000000ffff098224 */ /* 0x000fca00078e0018 */
[----:B------:R0:W2:Y:S04]  /*1d620*/  @!P0 LDG.E.U16 R7, desc[UR6][R8.64] ;  /* 0x0000000608078981 */ /* 0x0000a8000c1e1500 */
[----:B----4-:R1:W-:Y:S04]  /*1d630*/  STL [R1+0x38], R20 ;  /* 0x0000381401007387 */ /* 0x0103e80000100800 */
[----:B-1----:R-:W4:Y:S04]  /*1d640*/  LDL.LU R20, [R1+0x273c] ;  /* 0x00273c0001147983 */ /* 0x002f280000300800 */
[----:B------:R-:W0:Y:S04]  /*1d650*/  LDL R8, [R1+0x8e0] ;  /* 0x0008e00001087983 */ /* 0x000e280000100800 */
[----:B------:R-:W0:Y:S01]  /*1d660*/  LDL R9, [R1+0x8e4] ;  /* 0x0008e40001097983 */ /* 0x000e220000100800 */
[----:B------:R-:W-:-:S03]  /*1d670*/  PRMT R18, RZ, 0x7610, R18 ;  /* 0x00007610ff127816 */ /* 0x000fc60000000012 */
[----:B------:R-:W4:Y:S04]  /*1d680*/  LDL R24, [R1+0x7ec] ;  /* 0x0007ec0001187983 */ /* 0x000f280000100800 */
[----:B------:R-:W4:Y:S01]  /*1d690*/  LDL R16, [R1+0x7e0] ;  /* 0x0007e00001107983 */ /* 0x000f220000100800 */
        /* <DEDUP_REMOVED lines=13> */
[----:B----4-:R0:W4:Y:S04]  /*1d770*/  @!P0 LDG.E.U16 R4, desc[UR6][R8.64] ;  /* 0x0000000608048981 */ /* 0x010128000c1e1500 */
[----:B------:R-:W2:Y:S01]  /*1d780*/  LDL R9, [R1+0x860] ;  /* 0x0008600001097983 */ /* 0x000ea20000100800 */
[----:B0-----:R-:W-:-:S03]  /*1d790*/  @!P1 IMAD.MOV.U32 R8, RZ, RZ, R11 ;  /* 0x000000ffff089224 */ /* 0x001fc600078e000b */
[----:B----4-:R0:W-:Y:S04]  /*1d7a0*/  STL [R1+0x2c], R4 ;  /* 0x00002c0401007387 */ /* 0x0101e80000100800 */
[----:B------:R-:W4:Y:S04]  /*1d7b0*/  LDL R11, [R1+0x760] ;  /* 0x00076000010b7983 */ /* 0x000f280000100800 */
[----:B--2---:R1:W2:Y:S04]  /*1d7c0*/  @!P1 LDG.E.U16 R5, desc[UR6][R8.64] ;  /* 0x0000000608059981 */ /* 0x0042a8000c1e1500 */
[----:B0-----:R-:W3:Y:S04]  /*1d7d0*/  LDL R4, [R1+0x76c] ;  /* 0x00076c0001047983 */ /* 0x001ee80000100800 */
[----:B------:R-:W4:Y:S01]  /*1d7e0*/  LDL R9, [R1+0x7e8] ;  /* 0x0007e80001097983 */ /* 0x000f220000100800 */
[----:B------:R-:W-:Y:S01]  /*1d7f0*/  PRMT R22, RZ, 0x7610, R22 ;  /* 0x00007610ff167816 */ /* 0x000fe20000000016 */
[----:B-1----:R-:W-:Y:S01]  /*1d800*/  @!P0 IMAD.MOV.U32 R8, RZ, RZ, R24 ;  /* 0x000000ffff088224 */ /* 0x002fe200078e0018 */
[----:B------:R-:W-:Y:S01]  /*1d810*/  PRMT R6, RZ, 0x7610, R6 ;  /* 0x00007610ff067816 */ /* 0x000fe20000000006 */
[----:B--2---:R0:W-:Y:S04]  /*1d820*/  STL [R1+0x28], R5 ;  /* 0x0000280501007387 */ /* 0x0041e80000100800 */
[----:B0-----:R-:W2:Y:S04]  /*1d830*/  LDL R5, [R1+0x764] ;  /* 0x0007640001057983 */ /* 0x001ea80000100800 */
[----:B----4-:R0:W4:Y:S02]  /*1d840*/  @!P0 LDG.E.U16 R22, desc[UR6][R8.64] ;  /* 0x0000000608168981 */ /* 0x010124000c1e1500 */
[----:B0-----:R-:W-:-:S02]  /*1d850*/  @!P1 IMAD.MOV.U32 R8, RZ, RZ, R7 ;  /* 0x000000ffff089224 */ /* 0x001fc400078e0007 */
[----:B------:R-:W-:-:S05]  /*1d860*/  @!P1 IMAD.MOV.U32 R9, RZ, RZ, R16 ;  /* 0x000000ffff099224 */ /* 0x000fca00078e0010 */
[----:B------:R3:W4:Y:S01]  /*1d870*/  @!P1 LDG.E.U16 R6, desc[UR6][R8.64] ;  /* 0x0000000608069981 */ /* 0x000722000c1e1500 */
[----:B------:R-:W-:Y:S01]  /*1d880*/  PRMT R3, RZ, 0x7610, R3 ;  /* 0x00007610ff037816 */ /* 0x000fe20000000003 */
[----:B---3--:R-:W-:Y:S02]  /*1d890*/  @!P0 IMAD.MOV.U32 R8, RZ, RZ, R4 ;  /* 0x000000ffff088224 */ /* 0x008fe400078e0004 */
[----:B------:R-:W-:-:S05]  /*1d8a0*/  @!P0 IMAD.MOV.U32 R9, RZ, RZ, R12 ;  /* 0x000000ffff098224 */ /* 0x000fca00078e000c */
[----:B------:R0:W3:Y:S01]  /*1d8b0*/  @!P0 LDG.E.U16 R3, desc[UR6][R8.64] ;  /* 0x0000000608038981 */ /* 0x0000e2000c1e1500 */
[----:B------:R-:W-:Y:S01]  /*1d8c0*/  PRMT R0, RZ, 0x7610, R0 ;  /* 0x00007610ff007816 */ /* 0x000fe20000000000 */
[----:B0-----:R-:W-:Y:S02]  /*1d8d0*/  @!P1 IMAD.MOV.U32 R9, RZ, RZ, R11 ;  /* 0x000000ffff099224 */ /* 0x001fe400078e000b */
[----:B--2---:R-:W-:Y:S01]  /*1d8e0*/  @!P1 IMAD.MOV.U32 R8, RZ, RZ, R5 ;  /* 0x000000ffff089224 */ /* 0x004fe200078e0005 */
[----:B----4-:R0:W-:Y:S04]  /*1d8f0*/  STL [R1+0x24], R22 ;  /* 0x0000241601007387 */ /* 0x0101e80000100800 */
[----:B------:R-:W2:Y:S04]  /*1d900*/  LDL R16, [R1+0x6ec] ;  /* 0x0006ec0001107983 */ /* 0x000ea80000100800 */
[----:B------:R-:W4:Y:S04]  /*1d910*/  LDL R7, [R1+0x6e0] ;  /* 0x0006e00001077983 */ /* 0x000f280000100800 */
[----:B------:R2:W4:Y:S04]  /*1d920*/  @!P1 LDG.E.U16 R0, desc[UR6][R8.64] ;  /* 0x0000000608009981 */ /* 0x000528000c1e1500 */
[----:B0-----:R-:W4:Y:S04]  /*1d930*/  LDL R22, [R1+0x6e8] ;  /* 0x0006e80001167983 */ /* 0x001f280000100800 */
[----:B------:R0:W-:Y:S04]  /*1d940*/  STL [R1+0x20], R6 ;  /* 0x0000200601007387 */ /* 0x0001e80000100800 */
[----:B------:R-:W4:Y:S04]  /*1d950*/  LDL R4, [R1+0x668] ;  /* 0x0006680001047983 */ /* 0x000f280000100800 */
[----:B0-----:R-:W4:Y:S04]  /*1d960*/  LDL R6, [R1+0x6e4] ;  /* 0x0006e40001067983 */ /* 0x001f280000100800 */
[----:B---3--:R0:W-:Y:S04]  /*1d970*/  STL [R1+0x1c], R3 ;  /* 0x00001c0301007387 */ /* 0x0081e80000100800 */
[----:B------:R-:W3:Y:S04]  /*1d980*/  LDL R12, [R1+0x660] ;  /* 0x00066000010c7983 */ /* 0x000ee80000100800 */
[----:B------:R-:W3:Y:S04]  /*1d990*/  LDL R11, [R1+0x664] ;  /* 0x00066400010b7983 */ /* 0x000ee80000100800 */
[----:B------:R-:W3:Y:S04]  /*1d9a0*/  LDL R5, [R1+0x5e8] ;  /* 0x0005e80001057983 */ /* 0x000ee80000100800 */
[----:B0-----:R-:W3:Y:S01]  /*1d9b0*/  LDL R3, [R1+0x66c] ;  /* 0x00066c0001037983 */ /* 0x001ee20000100800 */
[----:B------:R-:W-:Y:S01]  /*1d9c0*/  PRMT R15, RZ, 0x7610, R15 ;  /* 0x00007610ff0f7816 */ /* 0x000fe2000000000f */
[----:B--2---:R-:W-:-:S02]  /*1d9d0*/  @!P0 IMAD.MOV.U32 R8, RZ, RZ, R16 ;  /* 0x000000ffff088224 */ /* 0x004fc400078e0010 */
[----:B----4-:R0:W-:Y:S01]  /*1d9e0*/  STL [R1+0x18], R0 ;  /* 0x0000180001007387 */ /* 0x0101e20000100800 */
[----:B------:R-:W-:-:S03]  /*1d9f0*/  @!P0 IMAD.MOV.U32 R9, RZ, RZ, R22 ;  /* 0x000000ffff098224 */ /* 0x000fc600078e0016 */
[----:B0-----:R-:W2:Y:S04]  /*1da00*/  LDL R0, [R1+0x5ec] ;  /* 0x0005ec0001007983 */ /* 0x001ea80000100800 */
[----:B------:R0:W4:Y:S02]  /*1da10*/  @!P0 LDG.E.U16 R15, desc[UR6][R8.64] ;  /* 0x00000006080f8981 */ /* 0x000124000c1e1500 */
[----:B0-----:R-:W-:Y:S02]  /*1da20*/  @!P1 IMAD.MOV.U32 R9, RZ, RZ, R7 ;  /* 0x000000ffff099224 */ /* 0x001fe400078e0007 */
[----:B------:R-:W-:Y:S01]  /*1da30*/  @!P1 IMAD.MOV.U32 R8, RZ, RZ, R6 ;  /* 0x000000ffff089224 */ /* 0x000fe200078e0006 */
[----:B------:R-:W4:Y:S04]  /*1da40*/  LDL R7, [R1+0x5e0] ;  /* 0x0005e00001077983 */ /* 0x000f280000100800 */
[----:B------:R-:W4:Y:S01]  /*1da50*/  LDL R6, [R1+0x5e4] ;  /* 0x0005e40001067983 */ /* 0x000f220000100800 */
[----:B------:R-:W-:-:S02]  /*1da60*/  PRMT R14, RZ, 0x7610, R14 ;  /* 0x00007610ff0e7816 */ /* 0x000fc4000000000e */
[----:B------:R-:W-:-:S04]  /*1da70*/  PRMT R13, RZ, 0x7610, R13 ;  /* 0x00007610ff0d7816 */ /* 0x000fc8000000000d */
[----:B------:R3:W4:Y:S01]  /*1da80*/  @!P1 LDG.E.U16 R14, desc[UR6][R8.64] ;  /* 0x00000006080e9981 */ /* 0x000722000c1e1500 */
[----:B------:R-:W-:Y:S01]  /*1da90*/  PRMT R10, RZ, 0x7610, R10 ;  /* 0x00007610ff0a7816 */ /* 0x000fe2000000000a */
[----:B---3--:R-:W-:Y:S02]  /*1daa0*/  @!P0 IMAD.MOV.U32 R8, RZ, RZ, R3 ;  /* 0x000000ffff088224 */ /* 0x008fe400078e0003 */
[----:B------:R-:W-:Y:S01]  /*1dab0*/  @!P0 IMAD.MOV.U32 R9, RZ, RZ, R4 ;  /* 0x000000ffff098224 */ /* 0x000fe200078e0004 */
[----:B------:R-:W-:Y:S02]  /*1dac0*/  PRMT R28, RZ, 0x7610, R28 ;  /* 0x00007610ff1c7816 */ /* 0x000fe4000000001c */
[----:B------:R-:W-:Y:S01]  /*1dad0*/  PRMT R26, RZ, 0x7610, R26 ;  /* 0x00007610ff1a7816 */ /* 0x000fe2000000001a */
[----:B------:R-:W3:Y:S04]  /*1dae0*/  LDL R4, [R1+0x568] ;  /* 0x0005680001047983 */ /* 0x000ee80000100800 */
[----:B------:R0:W3:Y:S04]  /*1daf0*/  @!P0 LDG.E.U16 R13, desc[UR6][R8.64] ;  /* 0x00000006080d8981 */ /* 0x0000e8000c1e1500 */
[----:B------:R-:W3:Y:S01]  /*1db00*/  LDL R3, [R1+0x56c] ;  /* 0x00056c0001037983 */ /* 0x000ee20000100800 */
[----:B0-----:R-:W-:-:S02]  /*1db10*/  @!P1 IMAD.MOV.U32 R8, RZ, RZ, R11 ;  /* 0x000000ffff089224 */ /* 0x001fc400078e000b */
[----:B------:R-:W-:-:S05]  /*1db20*/  @!P1 IMAD.MOV.U32 R9, RZ, RZ, R12 ;  /* 0x000000ffff099224 */ /* 0x000fca00078e000c */
[----:B------:R0:W3:Y:S02]  /*1db30*/  @!P1 LDG.E.U16 R10, desc[UR6][R8.64] ;  /* 0x00000006080a9981 */ /* 0x0000e4000c1e1500 */
[----:B0-----:R-:W-:Y:S02]  /*1db40*/  @!P0 IMAD.MOV.U32 R9, RZ, RZ, R5 ;  /* 0x000000ffff098224 */ /* 0x001fe400078e0005 */
[----:B------:R-:W3:Y:S01]  /*1db50*/  LDL R5, [R1+0x560] ;  /* 0x0005600001057983 */ /* 0x000ee20000100800 */
[----:B--2---:R-:W-:-:S03]  /*1db60*/  @!P0 IMAD.MOV.U32 R8, RZ, RZ, R0 ;  /* 0x000000ffff088224 */ /* 0x004fc600078e0000 */
[----:B------:R-:W2:Y:S04]  /*1db70*/  LDL R0, [R1+0x564] ;  /* 0x0005640001007983 */ /* 0x000ea80000100800 */
[----:B------:R4:W2:Y:S02]  /*1db80*/  @!P0 LDG.E.U16 R28, desc[UR6][R8.64] ;  /* 0x00000006081c8981 */ /* 0x0008a4000c1e1500 */
[----:B----4-:R-:W-:Y:S02]  /*1db90*/  @!P1 IMAD.MOV.U32 R9, RZ, RZ, R7 ;  /* 0x000000ffff099224 */ /* 0x010fe400078e0007 */
[----:B------:R-:W-:-:S05]  /*1dba0*/  @!P1 IMAD.MOV.U32 R8, RZ, RZ, R6 ;  /* 0x000000ffff089224 */ /* 0x000fca00078e0006 */
[----:B------:R3:W4:Y:S01]  /*1dbb0*/  @!P1 LDG.E.U16 R26, desc[UR6][R8.64] ;  /* 0x00000006081a9981 */ /* 0x000722000c1e1500 */
[----:B------:R-:W-:Y:S02]  /*1dbc0*/  PRMT R20, RZ, 0x7610, R20 ;  /* 0x00007610ff147816 */ /* 0x000fe40000000014 */
[----:B------:R-:W-:Y:S01]  /*1dbd0*/  PRMT R18, RZ, 0x7610, R18 ;  /* 0x00007610ff127816 */ /* 0x000fe20000000012 */
[----:B---3--:R-:W-:Y:S02]  /*1dbe0*/  @!P0 IMAD.MOV.U32 R9, RZ, RZ, R4 ;  /* 0x000000ffff098224 */ /* 0x008fe400078e0004 */
[----:B------:R-:W-:-:S05]  /*1dbf0*/  @!P0 IMAD.MOV.U32 R8, RZ, RZ, R3 ;  /* 0x000000ffff088224 */ /* 0x000fca00078e0003 */
[----:B------:R0:W3:Y:S02]  /*1dc00*/  @!P0 LDG.E.U16 R20, desc[UR6][R8.64] ;  /* 0x0000000608148981 */ /* 0x0000e4000c1e1500 */
[----:B0-----:R-:W-:Y:S02]  /*1dc10*/  @!P1 IMAD.MOV.U32 R9, RZ, RZ, R5 ;  /* 0x000000ffff099224 */ /* 0x001fe400078e0005 */
[----:B--2---:R-:W-:Y:S04]  /*1dc20*/  STL [R1+0x26a0], R28 ;  /* 0x0026a01c01007387 */ /* 0x004fe80000100800 */
[----:B------:R-:W2:Y:S04]  /*1dc30*/  LDL R11, [R1+0x4e8] ;  /* 0x0004e800010b7983 */ /* 0x000ea80000100800 */
[----:B------:R0:W-:Y:S01]  /*1dc40*/  STL [R1+0x8], R10 ;  /* 0x0000080a01007387 */ /* 0x0001e20000100800 */
[----:B------:R-:W-:-:S05]  /*1dc50*/  @!P1 IMAD.MOV.U32 R8, RZ, RZ, R0 ;  /* 0x000000ffff089224 */ /* 0x000fca00078e0000 */
[----:B------:R1:W2:Y:S04]  /*1dc60*/  @!P1 LDG.E.U16 R18, desc[UR6][R8.64] ;  /* 0x0000000608129981 */ /* 0x0002a8000c1e1500 */
[----:B0-----:R-:W2:Y:S04]  /*1dc70*/  LDL R10, [R1+0x4ec] ;  /* 0x0004ec00010a7983 */ /* 0x001ea80000100800 */
[----:B----4-:R-:W-:Y:S04]  /*1dc80*/  STL [R1+0x26a4], R26 ;  /* 0x0026a41a01007387 */ /* 0x010fe80000100800 */
[----:B------:R-:W4:Y:S04]  /*1dc90*/  LDL R7, [R1+0x4e0] ;  /* 0x0004e00001077983 */ /* 0x000f280000100800 */
[----:B------:R-:W4:Y:S04]  /*1dca0*/  LDL R3, [R1+0x4e4] ;  /* 0x0004e40001037983 */ /* 0x000f280000100800 */
[----:B------:R-:W4:Y:S04]  /*1dcb0*/  LDL R6, [R1+0xfc8] ;  /* 0x000fc80001067983 */ /* 0x000f280000100800 */
[----:B------:R-:W-:Y:S04]  /*1dcc0*/  STL [R1+0x14], R15 ;  /* 0x0000140f01007387 */ /* 0x000fe80000100800 */
[----:B------:R-:W4:Y:S01]  /*1dcd0*/  LDL R4, [R1+0xfd4] ;  /* 0x000fd40001047983 */ /* 0x000f220000100800 */
[----:B-1----:R-:W-:-:S02]  /*1dce0*/  PRMT R8, RZ, 0x7610, R8 ;  /* 0x00007610ff087816 */ /* 0x002fc40000000008 */
[----:B------:R-:W-:Y:S01]  /*1dcf0*/  PRMT R9, RZ, 0x7610, R9 ;  /* 0x00007610ff097816 */ /* 0x000fe20000000009 */
[----:B---3--:R-:W-:Y:S04]  /*1dd00*/  STL [R1+0x26a8], R20 ;  /* 0x0026a81401007387 */ /* 0x008fe80000100800 */
[----:B------:R-:W-:Y:S04]  /*1dd10*/  STL [R1+0x10], R14 ;  /* 0x0000100e01007387 */ /* 0x000fe80000100800 */
[----:B------:R-:W3:Y:S04]  /*1dd20*/  LDL R5, [R1+0xfd0] ;  /* 0x000fd00001057983 */ /* 0x000ee80000100800 */
[----:B------:R-:W3:Y:S04]  /*1dd30*/  LDL R0, [R1+0xfdc] ;  /* 0x000fdc0001007983 */ /* 0x000ee80000100800 */
[----:B------:R-:W3:Y:S04]  /*1dd40*/  LDL.LU R22, [R1+0x48c] ;  /* 0x00048c0001167983 */ /* 0x000ee80000300800 */
[----:B--2---:R4:W2:Y:S04]  /*1dd50*/  @!P0 LDG.E.U16 R8, desc[UR6][R10.64] ;  /* 0x000000060a088981 */ /* 0x0048a8000c1e1500 */
[----:B------:R-:W-:Y:S04]  /*1dd60*/  STL [R1+0x26ac], R18 ;  /* 0x0026ac1201007387 */ /* 0x000fe80000100800 */
[----:B------:R0:W-:Y:S01]  /*1dd70*/  STL [R1+0xc], R13 ;  /* 0x00000c0d01007387 */ /* 0x0001e20000100800 */
[----:B----4-:R-:W-:-:S02]  /*1dd80*/  @!P1 IMAD.MOV.U32 R10, RZ, RZ, R3 ;  /* 0x000000ffff0a9224 */ /* 0x010fc400078e0003 */
[----:B------:R-:W-:Y:S02]  /*1dd90*/  @!P1 IMAD.MOV.U32 R11, RZ, RZ, R7 ;  /* 0x000000ffff0b9224 */ /* 0x000fe400078e0007 */
[----:B------:R-:W-:Y:S02]  /*1dda0*/  @!P0 IMAD.MOV.U32 R12, RZ, RZ, R4 ;  /* 0x000000ffff0c8224 */ /* 0x000fe400078e0004 */
[----:B0-----:R-:W-:Y:S01]  /*1ddb0*/  @!P0 IMAD.MOV.U32 R13, RZ, RZ, R6 ;  /* 0x000000ffff0d8224 */ /* 0x001fe200078e0006 */
[----:B------:R0:W4:Y:S02]  /*1ddc0*/  @!P1 LDG.E.U16 R9, desc[UR6][R10.64] ;  /* 0x000000060a099981 */ /* 0x000124000c1e1500 */
[----:B0-----:R-:W-:-:S06]  /*1ddd0*/  PRMT R10, RZ, 0x7610, R10 ;  /* 0x00007610ff0a7816 */ /* 0x001fcc000000000a */
[----:B------:R3:W4:Y:S02]  /*1dde0*/  @!P0 LDG.E.U16 R10, desc[UR6][R12.64] ;  /* 0x000000060c0a8981 */ /* 0x000724000c1e1500 */
[----:B---3--:R-:W-:Y:S02]  /*1ddf0*/  @!P1 IMAD.MOV.U32 R13, RZ, RZ, R5 ;  /* 0x000000ffff0d9224 */ /* 0x008fe400078e0005 */
[----:B--2---:R0:W-:Y:S04]  /*1de00*/  STL [R1+0x26b0], R8 ;  /* 0x0026b00801007387 */ /* 0x0041e80000100800 */
[----:B------:R-:W2:Y:S04]  /*1de10*/  LDL R3, [R1+0x1054] ;  /* 0x0010540001037983 */ /* 0x000ea80000100800 */
[----:B----4-:R-:W-:Y:S04]  /*1de20*/  STL [R1+0x26b4], R9 ;  /* 0x0026b40901007387 */ /* 0x010fe80000100800 */
[----:B------:R-:W3:Y:S04]  /*1de30*/  LDL R4, [R1+0x1048] ;  /* 0x0010480001047983 */ /* 0x000ee80000100800 */
[----:B------:R-:W-:Y:S04]  /*1de40*/  STL [R1+0x26b8], R10 ;  /* 0x0026b80a01007387 */ /* 0x000fe80000100800 */
[----:B0-----:R-:W4:Y:S04]  /*1de50*/  LDL R8, [R1+0x1050] ;  /* 0x0010500001087983 */ /* 0x001f280000100800 */
[----:B------:R-:W4:Y:S04]  /*1de60*/  LDL R7, [R1+0x105c] ;  /* 0x00105c0001077983 */ /* 0x000f280000100800 */
[----:B------:R-:W4:Y:S04]  /*1de70*/  LDL R6, [R1+0xb58] ;  /* 0x000b580001067983 */ /* 0x000f280000100800 */
[----:B------:R-:W4:Y:S01]  /*1de80*/  LDL R5, [R1+0xb5c] ;  /* 0x000b5c0001057983 */ /* 0x000f220000100800 */
[----:B------:R-:W-:Y:S01]  /*1de90*/  PRMT R11, RZ, 0x7610, R11 ;  /* 0x00007610ff0b7816 */ /* 0x000fe2000000000b */
[----:B------:R-:W-:-:S05]  /*1dea0*/  @!P1 IMAD.MOV.U32 R12, RZ, RZ, R0 ;  /* 0x000000ffff0c9224 */ /* 0x000fca00078e0000 */
[----:B------:R0:W4:Y:S01]  /*1deb0*/  @!P1 LDG.E.U16 R11, desc[UR6][R12.64] ;  /* 0x000000060c0b9981 */ /* 0x000122000c1e1500 */
[----:B------:R-:W1:Y:S01]  /*1dec0*/  S2R R16, SR_TID.X ;  /* 0x0000000000107919 */ /* 0x000e620000002100 */
[----:B0-----:R-:W-:Y:S02]  /*1ded0*/  PRMT R12, RZ, 0x7610, R12 ;  /* 0x00007610ff0c7816 */ /* 0x001fe4000000000c */
[----:B------:R-:W-:Y:S02]  /*1dee0*/  PRMT R13, RZ, 0x7610, R13 ;  /* 0x00007610ff0d7816 */ /* 0x000fe4000000000d */
[----:B-1----:R-:W-:-:S05]  /*1def0*/  LOP3.LUT R24, R16, 0x3f, RZ, 0xc0, !PT ;  /* 0x0000003f10187812 */ /* 0x002fca00078ec0ff */
[----:B------:R-:W-:-:S05]  /*1df00*/  IMAD.SHL.U32 R0, R24, 0x2, RZ ;  /* 0x0000000218007824 */ /* 0x000fca00078e00ff */
[----:B------:R-:W-:Y:S04]  /*1df10*/  STS.U16 [R0+UR4+0x8000], R22 ;  /* 0x0080001600007988 */ /* 0x000fe80008000404 */
[----:B------:R0:W-:Y:S02]  /*1df20*/  STS.U16 [R0+UR4+0x8400], R17 ;  /* 0x0084001100007988 */ /* 0x0001e40008000404 */
[----:B0-----:R-:W-:Y:S01]  /*1df30*/  PRMT R17, RZ, 0x7610, R17 ;  /* 0x00007610ff117816 */ /* 0x001fe20000000011 */
[----:B--2---:R-:W-:Y:S02]  /*1df40*/  @!P0 IMAD.MOV.U32 R14, RZ, RZ, R3 ;  /* 0x000000ffff0e8224 */ /* 0x004fe400078e0003 */
[----:B---3--:R-:W-:-:S05]  /*1df50*/  @!P0 IMAD.MOV.U32 R15, RZ, RZ, R4 ;  /* 0x000000ffff0f8224 */ /* 0x008fca00078e0004 */
[----:B------:R4:W2:Y:S02]  /*1df60*/  @!P0 LDG.E.U16 R12, desc[UR6][R14.64] ;  /* 0x000000060e0c8981 */ /* 0x0008a4000c1e1500 */
[----:B----4-:R-:W-:Y:S02]  /*1df70*/  @!P1 IMAD.MOV.U32 R15, RZ, RZ, R8 ;  /* 0x000000ffff0f9224 */ /* 0x010fe400078e0008 */
[----:B------:R-:W-:-:S05]  /*1df80*/  @!P1 IMAD.MOV.U32 R14, RZ, RZ, R7 ;  /* 0x000000ffff0e9224 */ /* 0x000fca00078e0007 */
[----:B------:R0:W3:Y:S02]  /*1df90*/  @!P1 LDG.E.U16 R13, desc[UR6][R14.64] ;  /* 0x000000060e0d9981 */ /* 0x0000e4000c1e1500 */
[----:B0-----:R-:W-:Y:S02]  /*1dfa0*/  @!P0 IMAD.MOV.U32 R14, RZ, RZ, R5 ;  /* 0x000000ffff0e8224 */ /* 0x001fe400078e0005 */
[----:B------:R-:W-:-:S05]  /*1dfb0*/  @!P0 IMAD.MOV.U32 R15, RZ, RZ, R6 ;  /* 0x000000ffff0f8224 */ /* 0x000fca00078e0006 */
[----:B------:R-:W4:Y:S04]  /*1dfc0*/  @!P0 LDG.E.U16 R17, desc[UR6][R14.64] ;  /* 0x000000060e118981 */ /* 0x000f28000c1e1500 */
[----:B------:R-:W-:Y:S04]  /*1dfd0*/  STL [R1+0x272c], R16 ;  /* 0x00272c1001007387 */ /* 0x000fe80000100800 */
[----:B------:R0:W-:Y:S04]  /*1dfe0*/  STL [R1+0x26bc], R11 ;  /* 0x0026bc0b01007387 */ /* 0x0001e80000100800 */
[----:B------:R-:W-:Y:S04]  /*1dff0*/  STL [R1+0x2730], R24 ;  /* 0x0027301801007387 */ /* 0x000fe80000100800 */
[----:B------:R-:W4:Y:S04]  /*1e000*/  LDL R4, [R1+0xb50] ;  /* 0x000b500001047983 */ /* 0x000f280000100800 */
[----:B------:R-:W4:Y:S04]  /*1e010*/  LDL R3, [R1+0xb54] ;  /* 0x000b540001037983 */ /* 0x000f280000100800 */
[----:B--2---:R1:W-:Y:S04]  /*1e020*/  STL [R1+0x26c0], R12 ;  /* 0x0026c00c01007387 */ /* 0x0043e80000100800 */
[----:B0-----:R-:W2:Y:S04]  /*1e030*/  LDL R11, [R1+0xadc] ;  /* 0x000adc00010b7983 */ /* 0x001ea80000100800 */
[----:B-1----:R-:W2:Y:S04]  /*1e040*/  LDL R12, [R1+0xad8] ;  /* 0x000ad800010c7983 */ /* 0x002ea80000100800 */
[----:B---3--:R-:W-:Y:S04]  /*1e050*/  STL [R1+0x26c4], R13 ;  /* 0x0026c40d01007387 */ /* 0x008fe80000100800 */
[----:B------:R-:W3:Y:S04]  /*1e060*/  LDL R10, [R1+0xad0] ;  /* 0x000ad000010a7983 */ /* 0x000ee80000100800 */
[----:B------:R-:W3:Y:S04]  /*1e070*/  LDL R9, [R1+0xad4] ;  /* 0x000ad40001097983 */ /* 0x000ee80000100800 */
[----:B------:R-:W3:Y:S04]  /*1e080*/  LDL R8, [R1+0xa58] ;  /* 0x000a580001087983 */ /* 0x000ee80000100800 */
[----:B------:R-:W3:Y:S04]  /*1e090*/  LDL R7, [R1+0xa5c] ;  /* 0x000a5c0001077983 */ /* 0x000ee80000100800 */
[----:B------:R-:W3:Y:S04]  /*1e0a0*/  LDL R5, [R1+0xa54] ;  /* 0x000a540001057983 */ /* 0x000ee80000100800 */
[----:B----4-:R-:W-:Y:S04]  /*1e0b0*/  STL [R1+0x26c8], R17 ;  /* 0x0026c81101007387 */ /* 0x010fe80000100800 */
[----:B------:R-:W4:Y:S01]  /*1e0c0*/  LDL R6, [R1+0xa50] ;  /* 0x000a500001067983 */ /* 0x000f220000100800 */
[----:B------:R-:W-:-:S03]  /*1e0d0*/  @!P1 IMAD.MOV.U32 R15, RZ, RZ, R4 ;  /* 0x000000ffff0f9224 */ /* 0x000fc600078e0004 */
[----:B------:R-:W4:Y:S01]  /*1e0e0*/  LDL R4, [R1+0x9d8] ;  /* 0x0009d80001047983 */ /* 0x000f220000100800 */
[----:B------:R-:W-:-:S03]  /*1e0f0*/  @!P1 IMAD.MOV.U32 R14, RZ, RZ, R3 ;  /* 0x000000ffff0e9224 */ /* 0x000fc600078e0003 */
[----:B------:R-:W4:Y:S04]  /*1e100*/  LDL R3, [R1+0x9dc] ;  /* 0x0009dc0001037983 */ /* 0x000f280000100800 */
[----:B------:R0:W-:Y:S04]  /*1e110*/  STS.U16 [R0+UR4+0x8800], R19 ;  /* 0x0088001300007988 */ /* 0x0001e80008000404 */
[----:B------:R1:W-:Y:S01]  /*1e120*/  STS.U16 [R0+UR4+0x8c00], R21 ;  /* 0x008c001500007988 */ /* 0x0003e20008000404 */
[----:B0-----:R-:W-:Y:S02]  /*1e130*/  PRMT R19, RZ, 0x7610, R19 ;  /* 0x00007610ff137816 */ /* 0x001fe40000000013 */
[----:B-1----:R-:W-:-:S04]  /*1e140*/  PRMT R21, RZ, 0x7610, R21 ;  /* 0x00007610ff157816 */ /* 0x002fc80000000015 */
[----:B------:R2:W4:Y:S04]  /*1e150*/  @!P1 LDG.E.U16 R19, desc[UR6][R14.64] ;  /* 0x000000060e139981 */ /* 0x000528000c1e1500 */
[----:B------:R0:W-:Y:S04]  /*1e160*/  STS.U16 [R0+UR4+0x9000], R23 ;  /* 0x0090001700007988 */ /* 0x0001e80008000404 */
[----:B------:R1:W-:Y:S01]  /*1e170*/  STS.U16 [R0+UR4+0x9400], R25 ;  /* 0x0094001900007988 */ /* 0x0003e20008000404 */
[----:B0-----:R-:W-:Y:S02]  /*1e180*/  PRMT R23, RZ, 0x7610, R23 ;  /* 0x00007610ff177816 */ /* 0x001fe40000000017 */
[----:B-1----:R-:W-:Y:S01]  /*1e190*/  PRMT R25, RZ, 0x7610, R25 ;  /* 0x00007610ff197816 */ /* 0x002fe20000000019 */
[----:B------:R0:W-:Y:S02]  /*1e1a0*/  STS.U16 [R0+UR4+0x9800], R27 ;  /* 0x0098001b00007988 */ /* 0x0001e40008000404 */
[----:B0-----:R-:W-:Y:S01]  /*1e1b0*/  PRMT R27, RZ, 0x7610, R27 ;  /* 0x00007610ff1b7816 */ /* 0x001fe2000000001b */
[----:B--2---:R-:W-:-:S02]  /*1e1c0*/  @!P0 IMAD.MOV.U32 R14, RZ, RZ, R11 ;  /* 0x000000ffff0e8224 */ /* 0x004fc400078e000b */
[----:B------:R-:W-:-:S05]  /*1e1d0*/  @!P0 IMAD.MOV.U32 R15, RZ, RZ, R12 ;  /* 0x000000ffff0f8224 */ /* 0x000fca00078e000c */
[----:B------:R3:W2:Y:S02]  /*1e1e0*/  @!P0 LDG.E.U16 R21, desc[UR6][R14.64] ;  /* 0x000000060e158981 */ /* 0x0006a4000c1e1500 */
[----:B---3--:R-:W-:Y:S02]  /*1e1f0*/  @!P1 IMAD.MOV.U32 R14, RZ, RZ, R9 ;  /* 0x000000ffff0e9224 */ /* 0x008fe400078e0009 */
[----:B------:R-:W-:-:S05]  /*1e200*/  @!P1 IMAD.MOV.U32 R15, RZ, RZ, R10 ;  /* 0x000000ffff0f9224 */ /* 0x000fca00078e000a */
[----:B------:R0:W3:Y:S02]  /*1e210*/  @!P1 LDG.E.U16 R23, desc[UR6][R14.64] ;  /* 0x000000060e179981 */ /* 0x0000e4000c1e1500 */
[----:B0-----:R-:W-:Y:S02]  /*1e220*/  @!P0 IMAD.MOV.U32 R14, RZ, RZ, R7 ;  /* 0x000000ffff0e8224 */ /* 0x001fe400078e0007 */
[----:B------:R-:W-:-:S05]  /*1e230*/  @!P0 IMAD.MOV.U32 R15, RZ, RZ, R8 ;  /* 0x000000ffff0f8224 */ /* 0x000fca00078e0008 */
[----:B------:R0:W3:Y:S02]  /*1e240*/  @!P0 LDG.E.U16 R25, desc[UR6][R14.64] ;  /* 0x000000060e198981 */ /* 0x0000e4000c1e1500 */
[----:B0-----:R-:W-:Y:S02]  /*1e250*/  @!P1 IMAD.MOV.U32 R14, RZ, RZ, R5 ;  /* 0x000000ffff0e9224 */ /* 0x001fe400078e0005 */
[----:B----4-:R-:W-:-:S05]  /*1e260*/  @!P1 IMAD.MOV.U32 R15, RZ, RZ, R6 ;  /* 0x000000ffff0f9224 */ /* 0x010fca00078e0006 */
[----:B------:R0:W4:Y:S04]  /*1e270*/  @!P1 LDG.E.U16 R27, desc[UR6][R14.64] ;  /* 0x000000060e1b9981 */ /* 0x000128000c1e1500 */
[----:B------:R1:W-:Y:S01]  /*1e280*/  STS.U16 [R0+UR4+0x9c00], R29 ;  /* 0x009c001d00007988 */ /* 0x0003e20008000404 */
[----:B0-----:R-:W-:Y:S01]  /*1e290*/  @!P0 IMAD.MOV.U32 R14, RZ, RZ, R3 ;  /* 0x000000ffff0e8224 */ /* 0x001fe200078e0003 */
[----:B-1----:R-:W-:Y:S01]  /*1e2a0*/  PRMT R29, RZ, 0x7610, R29 ;  /* 0x00007610ff1d7816 */ /* 0x002fe2000000001d */
[----:B------:R-:W-:-:S05]  /*1e2b0*/  @!P0 IMAD.MOV.U32 R15, RZ, RZ, R4 ;  /* 0x000000ffff0f8224 */ /* 0x000fca00078e0004 */
[----:B------:R-:W4:Y:S04]  /*1e2c0*/  @!P0 LDG.E.U16 R29, desc[UR6][R14.64] ;  /* 0x000000060e1d8981 */ /* 0x000f28000c1e1500 */
[----:B------:R-:W-:Y:S04]  /*1e2d0*/  STL [R1+0x26cc], R19 ;  /* 0x0026cc1301007387 */ /* 0x000fe80000100800 */
[----:B--2---:R-:W-:Y:S04]  /*1e2e0*/  STL [R1+0x26d0], R21 ;  /* 0x0026d01501007387 */ /* 0x004fe80000100800 */
[----:B---3--:R-:W-:Y:S04]  /*1e2f0*/  STL [R1+0x26d4], R23 ;  /* 0x0026d41701007387 */ /* 0x008fe80000100800 */
[----:B------:R0:W-:Y:S04]  /*1e300*/  STL [R1+0x26d8], R25 ;  /* 0x0026d81901007387 */ /* 0x0001e80000100800 */
[----:B----4-:R-:W-:Y:S04]  /*1e310*/  STL [R1+0x26dc], R27 ;  /* 0x0026dc1b01007387 */ /* 0x010fe80000100800 */
        /* <DEDUP_REMOVED lines=89> */
[----:B--2---:R-:W-:Y:S04]  /*1e8b0*/  STS.U16 [R0+UR4+0xa000], R25 ;  /* 0x00a0001900007988 */ /* 0x004fe80008000404 */
[----:B---3--:R-:W-:Y:S04]  /*1e8c0*/  STS.U16 [R0+UR4+0xa400], R23 ;  /* 0x00a4001700007988 */ /* 0x008fe80008000404 */
[----:B----4-:R-:W-:Y:S04]  /*1e8d0*/  STS.U16 [R0+UR4+0xa800], R21 ;  /* 0x00a8001500007988 */ /* 0x010fe80008000404 */
[----:B------:R-:W-:Y:S04]  /*1e8e0*/  STS.U16 [R0+UR4+0xac00], R19 ;  /* 0x00ac001300007988 */ /* 0x000fe80008000404 */
[----:B------:R0:W-:Y:S04]  /*1e8f0*/  STS.U16 [R0+UR4+0xb000], R2 ;  /* 0x00b0000200007988 */ /* 0x0001e80008000404 */
[----:B------:R-:W-:Y:S04]  /*1e900*/  STS.U16 [R0+UR4+0xb400], R17 ;  /* 0x00b4001100007988 */ /* 0x000fe80008000404 */
[----:B------:R-:W-:Y:S04]  /*1e910*/  STS.U16 [R0+UR4+0xb800], R13 ;  /* 0x00b8000d00007988 */ /* 0x000fe80008000404 */
[----:B------:R-:W-:Y:S01]  /*1e920*/  STS.U16 [R0+UR4+0xbc00], R12 ;  /* 0x00bc000c00007988 */ /* 0x000fe20008000404 */
[----:B0-----:R-:W-:-:S05]  /*1e930*/  LOP3.LUT R2, R0, 0x10, RZ, 0x3c, !PT ;  /* 0x0000001000027812 */ /* 0x001fca00078e3cff */
[----:B------:R0:W-:Y:S04]  /*1e940*/  STS.U16 [R2+UR4+0x8080], R3 ;  /* 0x0080800302007988 */ /* 0x0001e80008000404 */
[----:B------:R1:W-:Y:S04]  /*1e950*/  STS.U16 [R2+UR4+0x8480], R24 ;  /* 0x0084801802007988 */ /* 0x0003e80008000404 */
[----:B0-----:R-:W2:Y:S04]  /*1e960*/  LDL.LU R3, [R1+0x4b4] ;  /* 0x0004b40001037983 */ /* 0x001ea80000300800 */
[----:B------:R-:W-:Y:S04]  /*1e970*/  STL [R1+0x2720], R0 ;  /* 0x0027200001007387 */ /* 0x000fe80000100800 */
[----:B-1----:R-:W3:Y:S04]  /*1e980*/  LDL.LU R24, [R1+0x478] ;  /* 0x0004780001187983 */ /* 0x002ee80000300800 */
[----:B------:R-:W-:Y:S04]  /*1e990*/  STS.U16 [R2+UR4+0x8880], R11 ;  /* 0x0088800b02007988 */ /* 0x000fe80008000404 */
        /* <DEDUP_REMOVED lines=12> */
[----:B------:R-:W-:Y:S01]  /*1ea60*/  STS.U16 [R2+UR4+0xbc80], R22 ;  /* 0x00bc801602007988 */ /* 0x000fe20008000404 */
[----:B------:R-:W-:-:S03]  /*1ea70*/  LOP3.LUT R15, R0, 0x20, RZ, 0x3c, !PT ;  /* 0x00000020000f7812 */ /* 0x000fc600078e3cff */
[----:B---3--:R0:W-:Y:S04]  /*1ea80*/  STL [R1+0x2734], R24 ;  /* 0x0027341801007387 */ /* 0x0081e80000100800 */
[----:B0-----:R-:W3:Y:S04]  /*1ea90*/  LDL.LU R24, [R1+0x498] ;  /* 0x0004980001187983 */ /* 0x001ee80000300800 */
        /* <DEDUP_REMOVED lines=8> */
[----:B------:R0:W-:Y:S04]  /*1eb20*/  STL [R1+0x2710], R2 ;  /* 0x0027100201007387 */ /* 0x0001e80000100800 */
[----:B0-----:R-:W4:Y:S04]  /*1eb30*/  LDL.LU R2, [R1+0x438] ;  /* 0x0004380001027983 */ /* 0x001f280000300800 */
        /* <DEDUP_REMOVED lines=16> */
[----:B--2---:R0:W-:Y:S04]  /*1ec40*/  STS.U16 [R15+UR4+0x8100], R3 ;  /* 0x008100030f007988 */ /* 0x0041e80008000404 */
[----:B------:R-:W2:Y:S04]  /*1ec50*/  LDL.LU R4, [R1+0x128] ;  /* 0x0001280001047983 */ /* 0x000ea80000300800 */
[----:B0-----:R-:W2:Y:S04]  /*1ec60*/  LDL.LU R3, [R1+0x108] ;  /* 0x0001080001037983 */ /* 0x001ea80000300800 */
[----:B---3--:R0:W-:Y:S04]  /*1ec70*/  STS.U16 [R15+UR4+0x8500], R24 ;  /* 0x008500180f007988 */ /* 0x0081e80008000404 */
[----:B0-----:R-:W3:Y:S04]  /*1ec80*/  LDL.LU R24, [R1+0x2734] ;  /* 0x0027340001187983 */ /* 0x001ee80000300800 */
[----:B---3--:R0:W-:Y:S04]  /*1ec90*/  STS.U16 [R15+UR4+0x8900], R24 ;  /* 0x008900180f007988 */ /* 0x0081e80008000404 */
[----:B----4-:R-:W-:Y:S04]  /*1eca0*/  STS.U16 [R15+UR4+0x8d00], R16 ;  /* 0x008d00100f007988 */ /* 0x010fe80008000404 */
[----:B------:R-:W-:Y:S04]  /*1ecb0*/  STS.U16 [R15+UR4+0x9100], R2 ;  /* 0x009100020f007988 */ /* 0x000fe80008000404 */
[----:B------:R1:W-:Y:S04]  /*1ecc0*/  STS.U16 [R15+UR4+0x9500], R22 ;  /* 0x009500160f007988 */ /* 0x0003e80008000404 */
[----:B0-----:R-:W3:Y:S01]  /*1ecd0*/  LDL.LU R24, [R1+0x2730] ;  /* 0x0027300001187983 */ /* 0x001ee20000300800 */
[----:B-1----:R-:W0:Y:S03]  /*1ece0*/  S2R R22, SR_TID.X ;  /* 0x0000000000167919 */ /* 0x002e260000002100 */
[----:B------:R-:W-:Y:S04]  /*1ecf0*/  STS.U16 [R15+UR4+0x9900], R0 ;  /* 0x009900000f007988 */ /* 0x000fe80008000404 */
[----:B------:R-:W-:Y:S04]  /*1ed00*/  STS.U16 [R15+UR4+0x9d00], R14 ;  /* 0x009d000e0f007988 */ /* 0x000fe80008000404 */
[----:B------:R-:W-:Y:S04]  /*1ed10*/  STS.U16 [R15+UR4+0xa100], R29 ;  /* 0x00a1001d0f007988 */ /* 0x000fe80008000404 */
[----:B------:R-:W-:Y:S04]  /*1ed20*/  STS.U16 [R15+UR4+0xa500], R27 ;  /* 0x00a5001b0f007988 */ /* 0x000fe80008000404 */
[----:B------:R-:W-:Y:S04]  /*1ed30*/  STS.U16 [R15+UR4+0xa900], R25 ;  /* 0x00a900190f007988 */ /* 0x000fe80008000404 */
[----:B------:R1:W-:Y:S04]  /*1ed40*/  STS.U16 [R15+UR4+0xad00], R19 ;  /* 0x00ad00130f007988 */ /* 0x0003e80008000404 */
[----:B------:R-:W-:Y:S04]  /*1ed50*/  STS.U16 [R15+UR4+0xb100], R23 ;  /* 0x00b100170f007988 */ /* 0x000fe80008000404 */
[----:B------:R-:W-:Y:S04]  /*1ed60*/  STS.U16 [R15+UR4+0xb500], R21 ;  /* 0x00b500150f007988 */ /* 0x000fe80008000404 */
[----:B------:R-:W-:Y:S04]  /*1ed70*/  STS.U16 [R15+UR4+0xb900], R17 ;  /* 0x00b900110f007988 */ /* 0x000fe80008000404 */
[----:B------:R-:W-:Y:S04]  /*1ed80*/  STS.U16 [R15+UR4+0xbd00], R13 ;  /* 0x00bd000d0f007988 */ /* 0x000fe80008000404 */
[----:B------:R-:W4:Y:S01]  /*1ed90*/  LDL.LU R16, [R1+0x272c] ;  /* 0x00272c0001107983 */ /* 0x000f220000300800 */
[----:B0-----:R-:W-:-:S05]  /*1eda0*/  LOP3.LUT R22, R22, 0x3f, RZ, 0xc0, !PT ;  /* 0x0000003f16167812 */ /* 0x001fca00078ec0ff */
[----:B-1----:R-:W-:Y:S02]  /*1edb0*/  IMAD.SHL.U32 R19, R22, 0x2, RZ ;  /* 0x0000000216137824 */ /* 0x002fe400078e00ff */
[----:B------:R-:W3:Y:S03]  /*1edc0*/  LDL.LU R22, [R1+0xe8] ;  /* 0x0000e80001167983 */ /* 0x000ee60000300800 */
[----:B------:R-:W-:-:S05]  /*1edd0*/  LOP3.LUT R0, R19, 0x30, RZ, 0x3c, !PT ;  /* 0x0000003013007812 */ /* 0x000fca00078e3cff */
        /* <DEDUP_REMOVED lines=12> */
[----:B--2---:R-:W-:Y:S04]  /*1eea0*/  STS.U16 [R0+UR4+0xb180], R4 ;  /* 0x00b1800400007988 */ /* 0x004fe80008000404 */
[----:B------:R-:W-:Y:S04]  /*1eeb0*/  STL [R1+0x26e8], R15 ;  /* 0x0026e80f01007387 */ /* 0x000fe80000100800 */
[----:B------:R0:W-:Y:S04]  /*1eec0*/  STS.U16 [R0+UR4+0xb580], R3 ;  /* 0x00b5800300007988 */ /* 0x0001e80008000404 */
[----:B0-----:R-:W2:Y:S04]  /*1eed0*/  LDL.LU R0, [R1+0x4ac] ;  /* 0x0004ac0001007983 */ /* 0x001ea80000300800 */
[----:B--2---:R0:W-:Y:S04]  /*1eee0*/  STL [R1+0x2724], R0 ;  /* 0x0027240001007387 */ /* 0x0041e80000100800 */
[----:B0-----:R-:W2:Y:S04]  /*1eef0*/  LDL.LU R0, [R1+0xc8] ;  /* 0x0000c80001007983 */ /* 0x001ea80000300800 */
[----:B------:R-:W2:Y:S01]  /*1ef00*/  LDL.LU R15, [R1+0x490] ;  /* 0x00049000010f7983 */ /* 0x000ea20000300800 */
[----:B----4-:R-:W-:-:S05]  /*1ef10*/  LOP3.LUT R16, R16, 0x3f, RZ, 0xc0, !PT ;  /* 0x0000003f10107812 */ /* 0x010fca00078ec0ff */
[----:B------:R-:W-:Y:S02]  /*1ef20*/  IMAD.SHL.U32 R16, R16, 0x2, RZ ;  /* 0x0000000210107824 */ /* 0x000fe400078e00ff */
[----:B---3--:R-:W-:Y:S01]  /*1ef30*/  IMAD.SHL.U32 R12, R24, 0x2, RZ ;  /* 0x00000002180c7824 */ /* 0x008fe200078e00ff */
[----:B--2---:R0:W-:Y:S04]  /*1ef40*/  STL [R1+0x2728], R15 ;  /* 0x0027280f01007387 */ /* 0x0041e80000100800 */
[----:B------:R-:W2:Y:S04]  /*1ef50*/  LDL.LU R14, [R1+0x470] ;  /* 0x00047000010e7983 */ /* 0x000ea80000300800 */
[----:B------:R-:W3:Y:S04]  /*1ef60*/  LDL.LU R29, [R1+0x44c] ;  /* 0x00044c00011d7983 */ /* 0x000ee80000300800 */
[----:B------:R-:W4:Y:S04]  /*1ef70*/  LDL.LU R27, [R1+0x430] ;  /* 0x00043000011b7983 */ /* 0x000f280000300800 */
[----:B------:R-:W4:Y:S01]  /*1ef80*/  LDL.LU R3, [R1+0x414] ;  /* 0x0004140001037983 */ /* 0x000f220000300800 */
[----:B0-----:R-:W-:-:S03]  /*1ef90*/  LOP3.LUT R15, R16, 0x30, RZ, 0x3c, !PT ;  /* 0x00000030100f7812 */ /* 0x001fc600078e3cff */
        /* <DEDUP_REMOVED lines=18> */
[----:B------:R0:W-:Y:S04]  /*1f0c0*/  STS.U16 [R15+UR4+0xb980], R22 ;  /* 0x00b980160f007988 */ /* 0x0001e80008000404 */
[----:B------:R-:W4:Y:S04]  /*1f0d0*/  LDL.LU R4, [R1+0x1a0] ;  /* 0x0001a00001047983 */ /* 0x000f280000300800 */
[----:B------:R1:W-:Y:S04]  /*1f0e0*/  STS.U16 [R15+UR4+0xbd80], R0 ;  /* 0x00bd80000f007988 */ /* 0x0003e80008000404 */
[----:B0-----:R-:W4:Y:S04]  /*1f0f0*/  LDL.LU R22, [R1+0x180] ;  /* 0x0001800001167983 */ /* 0x001f280000300800 */
[----:B------:R-:W4:Y:S04]  /*1f100*/  LDL.LU R24, [R1+0x160] ;  /* 0x0001600001187983 */ /* 0x000f280000300800 */
[----:B-1----:R-:W2:Y:S04]  /*1f110*/  LDL.LU R15, [R1+0x2728] ;  /* 0x00272800010f7983 */ /* 0x002ea80000300800 */
[----:B------:R-:W3:Y:S01]  /*1f120*/  LDL.LU R0, [R1+0x2724] ;  /* 0x0027240001007983 */ /* 0x000ee20000300800 */
[----:B------:R-:W-:-:S05]  /*1f130*/  LOP3.LUT R2, R12, 0x40, RZ, 0x3c, !PT ;  /* 0x000000400c027812 */ /* 0x000fca00078e3cff */
[----:B---3--:R0:W-:Y:S04]  /*1f140*/  STS.U16 [R2+UR4+0x8200], R0 ;  /* 0x0082000002007988 */ /* 0x0081e80008000404 */
[----:B--2---:R-:W-:Y:S04]  /*1f150*/  STS.U16 [R2+UR4+0x8600], R15 ;  /* 0x0086000f02007988 */ /* 0x004fe80008000404 */
[----:B------:R-:W-:Y:S04]  /*1f160*/  STS.U16 [R2+UR4+0x8a00], R14 ;  /* 0x008a000e02007988 */ /* 0x000fe80008000404 */
[----:B------:R-:W-:Y:S04]  /*1f170*/  STS.U16 [R2+UR4+0x8e00], R29 ;  /* 0x008e001d02007988 */ /* 0x000fe80008000404 */
[----:B----4-:R-:W-:Y:S04]  /*1f180*/  STS.U16 [R2+UR4+0x9200], R27 ;  /* 0x0092001b02007988 */ /* 0x010fe80008000404 */
[----:B------:R1:W-:Y:S04]  /*1f190*/  STS.U16 [R2+UR4+0x9600], R3 ;  /* 0x0096000302007988 */ /* 0x0003e80008000404 */
[----:B------:R2:W-:Y:S04]  /*1f1a0*/  STS.U16 [R2+UR4+0x9a00], R16 ;  /* 0x009a001002007988 */ /* 0x0005e80008000404 */
[----:B0-----:R-:W3:Y:S04]  /*1f1b0*/  LDL.LU R0, [R1+0x2720] ;  /* 0x0027200001007983 */ /* 0x001ee80000300800 */
[----:B-1----:R-:W4:Y:S04]  /*1f1c0*/  LDL.LU R3, [R1+0x140] ;  /* 0x0001400001037983 */ /* 0x002f280000300800 */
[----:B--2---:R-:W2:Y:S04]  /*1f1d0*/  LDL.LU R16, [R1+0x120] ;  /* 0x0001200001107983 */ /* 0x004ea80000300800 */
[----:B------:R-:W3:Y:S04]  /*1f1e0*/  LDL.LU R14, [R1+0xc0] ;  /* 0x0000c000010e7983 */ /* 0x000ee80000300800 */
[----:B---3--:R0:W-:Y:S04]  /*1f1f0*/  STL [R1+0x2718], R14 ;  /* 0x0027180e01007387 */ /* 0x0081e80000100800 */
[----:B0-----:R-:W3:Y:S04]  /*1f200*/  LDL.LU R14, [R1+0xe0] ;  /* 0x0000e000010e7983 */ /* 0x001ee80000300800 */
[----:B------:R-:W-:Y:S04]  /*1f210*/  STS.U16 [R2+UR4+0x9e00], R25 ;  /* 0x009e001902007988 */ /* 0x000fe80008000404 */
[----:B------:R-:W-:Y:S04]  /*1f220*/  STS.U16 [R2+UR4+0xa200], R23 ;  /* 0x00a2001702007988 */ /* 0x000fe80008000404 */
[----:B------:R-:W-:Y:S04]  /*1f230*/  STS.U16 [R2+UR4+0xa600], R21 ;  /* 0x00a6001502007988 */ /* 0x000fe80008000404 */
[----:B------:R-:W-:Y:S04]  /*1f240*/  STS.U16 [R2+UR4+0xaa00], R19 ;  /* 0x00aa001302007988 */ /* 0x000fe80008000404 */
[----:B------:R-:W-:Y:S01]  /*1f250*/  STS.U16 [R2+UR4+0xae00], R17 ;  /* 0x00ae001102007988 */ /* 0x000fe20008000404 */
[----:B------:R-:W-:-:S03]  /*1f260*/  LOP3.LUT R15, R12, 0x50, RZ, 0x3c, !PT ;  /* 0x000000500c0f7812 */ /* 0x000fc600078e3cff */
        /* <DEDUP_REMOVED lines=15> */
[----:B---3--:R0:W-:Y:S04]  /*1f360*/  STL [R1+0x271c], R14 ;  /* 0x00271c0e01007387 */ /* 0x0081e80000100800 */
[----:B0-----:R-:W3:Y:S04]  /*1f370*/  LDL.LU R14, [R1+0x100] ;  /* 0x00010000010e7983 */ /* 0x001ee80000300800 */
        /* <DEDUP_REMOVED lines=22> */
[----:B----4-:R0:W-:Y:S04]  /*1f4e0*/  STS.U16 [R15+UR4+0xae80], R3 ;  /* 0x00ae80030f007988 */ /* 0x0101e80008000404 */
[----:B------:R-:W4:Y:S04]  /*1f4f0*/  LDL.LU R4, [R1+0x3d4] ;  /* 0x0003d40001047983 */ /* 0x000f280000300800 */
[----:B--2---:R1:W-:Y:S04]  /*1f500*/  STS.U16 [R15+UR4+0xb280], R16 ;  /* 0x00b280100f007988 */ /* 0x0043e80008000404 */
[----:B0-----:R-:W2:Y:S04]  /*1f510*/  LDL.LU R3, [R1+0x3b8] ;  /* 0x0003b80001037983 */ /* 0x001ea80000300800 */
[----:B-1----:R-:W2:Y:S04]  /*1f520*/  LDL.LU R16, [R1+0x198] ;  /* 0x0001980001107983 */ /* 0x002ea80000300800 */
[----:B---3--:R0:W-:Y:S04]  /*1f530*/  STS.U16 [R15+UR4+0xb680], R14 ;  /* 0x00b6800e0f007988 */ /* 0x0081e80008000404 */
[----:B0-----:R-:W3:Y:S01]  /*1f540*/  LDL.LU R14, [R1+0x271c] ;  /* 0x00271c00010e7983 */ /* 0x001ee20000300800 */
[----:B------:R-:W-:-:S03]  /*1f550*/  LOP3.LUT R2, R0, 0x60, RZ, 0x3c, !PT ;  /* 0x0000006000027812 */ /* 0x000fc600078e3cff */
[----:B---3--:R0:W-:Y:S04]  /*1f560*/  STS.U16 [R15+UR4+0xba80], R14 ;  /* 0x00ba800e0f007988 */ /* 0x0081e80008000404 */
[----:B0-----:R-:W3:Y:S04]  /*1f570*/  LDL.LU R14, [R1+0x2718] ;  /* 0x00271800010e7983 */ /* 0x001ee80000300800 */
[----:B---3--:R-:W-:Y:S04]  /*1f580*/  STS.U16 [R15+UR4+0xbe80], R14 ;  /* 0x00be800e0f007988 */ /* 0x008fe80008000404 */
[----:B------:R-:W-:Y:S04]  /*1f590*/  STS.U16 [R2+UR4+0x8300], R29 ;  /* 0x0083001d02007988 */ /* 0x000fe80008000404 */
[----:B------:R0:W-:Y:S04]  /*1f5a0*/  STS.U16 [R2+UR4+0x8700], R22 ;  /* 0x0087001602007988 */ /* 0x0001e80008000404 */
[----:B------:R1:W-:Y:S04]  /*1f5b0*/  STS.U16 [R2+UR4+0x8b00], R24 ;  /* 0x008b001802007988 */ /* 0x0003e80008000404 */
        /* <DEDUP_REMOVED lines=11> */
[----:B0-----:R-:W3:Y:S04]  /*1f670*/  LDL.LU R22, [R1+0x178] ;  /* 0x0001780001167983 */ /* 0x001ee80000300800 */
[----:B------:R-:W-:Y:S04]  /*1f680*/  STS.U16 [R2+UR4+0xbb00], R8 ;  /* 0x00bb000802007988 */ /* 0x000fe80008000404 */
[----:B-1----:R-:W3:Y:S04]  /*1f690*/  LDL.LU R24, [R1+0x158] ;  /* 0x0001580001187983 */ /* 0x002ee80000300800 */
[----:B------:R0:W-:Y:S04]  /*1f6a0*/  STS.U16 [R2+UR4+0xbf00], R18 ;  /* 0x00bf001202007988 */ /* 0x0001e80008000404 */
[----:B0-----:R-:W3:Y:S01]  /*1f6b0*/  LDL.LU R2, [R1+0x118] ;  /* 0x0001180001027983 */ /* 0x001ee20000300800 */
[----:B------:R-:W-:-:S05]  /*1f6c0*/  LOP3.LUT R0, R0, 0x70, RZ, 0x3c, !PT ;  /* 0x0000007000007812 */ /* 0x000fca00078e3cff */
[----:B------:R-:W-:Y:S04]  /*1f6d0*/  STS.U16 [R0+UR4+0x8380], R20 ;  /* 0x0083801400007988 */ /* 0x000fe80008000404 */
[----:B------:R-:W-:Y:S04]  /*1f6e0*/  STS.U16 [R0+UR4+0x8780], R26 ;  /* 0x0087801a00007988 */ /* 0x000fe80008000404 */
[----:B------:R-:W-:Y:S04]  /*1f6f0*/  STS.U16 [R0+UR4+0x8b80], R28 ;  /* 0x008b801c00007988 */ /* 0x000fe80008000404 */
[----:B------:R-:W-:Y:S04]  /*1f700*/  STS.U16 [R0+UR4+0x8f80], R7 ;  /* 0x008f800700007988 */ /* 0x000fe80008000404 */
[----:B------:R-:W-:Y:S04]  /*1f710*/  STS.U16 [R0+UR4+0x9380], R6 ;  /* 0x0093800600007988 */ /* 0x000fe80008000404 */
[----:B------:R-:W-:Y:S04]  /*1f720*/  STS.U16 [R0+UR4+0x9780], R5 ;  /* 0x0097800500007988 */ /* 0x000fe80008000404 */
[----:B----4-:R-:W-:Y:S04]  /*1f730*/  STS.U16 [R0+UR4+0x9b80], R4 ;  /* 0x009b800400007988 */ /* 0x010fe80008000404 */
[----:B--2---:R-:W-:Y:S04]  /*1f740*/  STS.U16 [R0+UR4+0x9f80], R3 ;  /* 0x009f800300007988 */ /* 0x004fe80008000404 */
[----:B------:R-:W-:Y:S04]  /*1f750*/  STS.U16 [R0+UR4+0xa380], R16 ;  /* 0x00a3801000007988 */ /* 0x000fe80008000404 */
[----:B---3--:R0:W-:Y:S04]  /*1f760*/  STL [R1+0x2714], R2 ;  /* 0x0027140201007387 */ /* 0x0081e80000100800 */
[----:B0-----:R-:W2:Y:S04]  /*1f770*/  LDL.LU R2, [R1+0x138] ;  /* 0x0001380001027983 */ /* 0x001ea80000300800 */
[----:B------:R-:W3:Y:S04]  /*1f780*/  LDL.LU R7, [R1+0xf8] ;  /* 0x0000f80001077983 */ /* 0x000ee80000300800 */
        /* <DEDUP_REMOVED lines=8> */
[----:B-1----:R-:W4:Y:S04]  /*1f810*/  LDL.LU R24, [R1+0xa4] ;  /* 0x0000a40001187983 */ /* 0x002f280000300800 */
        /* <DEDUP_REMOVED lines=18> */
[----:B------:R-:W4:Y:S04]  /*1f940*/  LDL.LU R28, [R1] ;  /* 0x00000000011c7983 */ /* 0x000f280000300800 */
[----:B--2---:R0:W-:Y:S04]  /*1f950*/  STS.U16 [R0+UR4+0xaf80], R2 ;  /* 0x00af800200007988 */ /* 0x0041e80008000404 */
[----:B0-----:R-:W2:Y:S04]  /*1f960*/  LDL.LU R2, [R1+0x2714] ;  /* 0x0027140001027983 */ /* 0x001ea80000300800 */
[----:B--2---:R0:W-:Y:S04]  /*1f970*/  STS.U16 [R0+UR4+0xb380], R2 ;  /* 0x00b3800200007988 */ /* 0x0041e80008000404 */
[----:B---3--:R1:W-:Y:S04]  /*1f980*/  STS.U16 [R0+UR4+0xb780], R7 ;  /* 0x00b7800700007988 */ /* 0x0083e80008000404 */
[----:B----4-:R2:W-:Y:S04]  /*1f990*/  STS.U16 [R0+UR4+0xbb80], R6 ;  /* 0x00bb800600007988 */ /* 0x0105e80008000404 */
[----:B------:R3:W-:Y:S04]  /*1f9a0*/  STS.U16 [R0+UR4+0xbf80], R5 ;  /* 0x00bf800500007988 */ /* 0x0007e80008000404 */
[----:B0-----:R-:W4:Y:S04]  /*1f9b0*/  LDL.LU R2, [R1+0x2710] ;  /* 0x0027100001027983 */ /* 0x001f280000300800 */
[----:B-1----:R-:W4:Y:S04]  /*1f9c0*/  LDL.LU R7, [R1+0x270c] ;  /* 0x00270c0001077983 */ /* 0x002f280000300800 */
[----:B--2---:R-:W2:Y:S04]  /*1f9d0*/  LDL.LU R6, [R1+0x2708] ;  /* 0x0027080001067983 */ /* 0x004ea80000300800 */
[----:B---3--:R-:W3:Y:S04]  /*1f9e0*/  LDL.LU R5, [R1+0x2704] ;  /* 0x0027040001057983 */ /* 0x008ee80000300800 */
[----:B------:R0:W-:Y:S02]  /*1f9f0*/  STL [R1+0x23d4], R0 ;  /* 0x0023d40001007387 */ /* 0x0001e40000100800 */
[----:B0-----:R-:W0:Y:S02]  /*1fa00*/  S2R R0, SR_TID.X ;  /* 0x0000000000007919 */ /* 0x001e240000002100 */
[----:B0-----:R-:W-:-:S05]  /*1fa10*/  LOP3.LUT R0, R0, 0x3f, RZ, 0xc0, !PT ;  /* 0x0000003f00007812 */ /* 0x001fca00078ec0ff */
[----:B------:R-:W-:-:S05]  /*1fa20*/  IMAD.SHL.U32 R0, R0, 0x2, RZ ;  /* 0x0000000200007824 */ /* 0x000fca00078e00ff */
[----:B------:R0:W-:Y:S04]  /*1fa30*/  STS.U16 [R0+UR4], R4 ;  /* 0x0000000400007988 */ /* 0x0001e80008000404 */
[----:B------:R1:W-:Y:S04]  /*1fa40*/  STS.U16 [R0+UR4+0x80], R3 ;  /* 0x0000800300007988 */ /* 0x0003e80008000404 */
[----:B------:R1:W-:Y:S04]  /*1fa50*/  STS.U16 [R0+UR4+0x800], R16 ;  /* 0x0008001000007988 */ /* 0x0003e80008000404 */
[----:B------:R1:W-:Y:S04]  /*1fa60*/  STS.U16 [R0+UR4+0x880], R22 ;  /* 0x0008801600007988 */ /* 0x0003e80008000404 */
[----:B------:R1:W-:Y:S04]  /*1fa70*/  STS.U16 [R0+UR4+0x1000], R24 ;  /* 0x0010001800007988 */ /* 0x0003e80008000404 */
[----:B------:R1:W-:Y:S04]  /*1fa80*/  STS.U16 [R0+UR4+0x1080], R15 ;  /* 0x0010800f00007988 */ /* 0x0003e80008000404 */
[----:B0-----:R-:W4:Y:S04]  /*1fa90*/  LDL.LU R4, [R1+0x2700] ;  /* 0x0027000001047983 */ /* 0x001f280000300800 */
[----:B-1----:R-:W2:Y:S04]  /*1faa0*/  LDL.LU R3, [R1+0x26fc] ;  /* 0x0026fc0001037983 */ /* 0x002ea80000300800 */
[----:B------:R-:W3:Y:S04]  /*1fab0*/  LDL.LU R16, [R1+0x26f8] ;  /* 0x0026f80001107983 */ /* 0x000ee80000300800 */
[----:B------:R-:W4:Y:S04]  /*1fac0*/  LDL.LU R22, [R1+0x26f4] ;  /* 0x0026f40001167983 */ /* 0x000f280000300800 */
[----:B------:R-:W2:Y:S04]  /*1fad0*/  LDL.LU R24, [R1+0x26f0] ;  /* 0x0026f00001187983 */ /* 0x000ea80000300800 */
[----:B------:R-:W3:Y:S04]  /*1fae0*/  LDL.LU R15, [R1+0x58] ;  /* 0x00005800010f7983 */ /* 0x000ee80000300800 */
        /* <DEDUP_REMOVED lines=24> */
[----:B------:R0:W-:Y:S04]  /*1fc70*/  STS.U16 [R0+UR4+0x4880], R8 ;  /* 0x0048800800007988 */ /* 0x0001e80008000404 */
        /* <DEDUP_REMOVED lines=8> */
[----:B--2---:R-:W-:Y:S04]  /*1fd00*/  STS.U16 [R0+UR4+0x6000], R24 ;  /* 0x0060001800007988 */ /* 0x004fe80008000404 */
[----:B0-----:R-:W2:Y:S04]  /*1fd10*/  LDL.LU R8, [R1+0x20] ;  /* 0x0000200001087983 */ /* 0x001ea80000300800 */
[----:B-1----:R-:W2:Y:S04]  /*1fd20*/  LDL.LU R18, [R1+0x1c] ;  /* 0x00001c0001127983 */ /* 0x002ea80000300800 */
[----:B----4-:R-:W-:Y:S04]  /*1fd30*/  STS.U16 [R0+UR4+0x6080], R22 ;  /* 0x0060801600007988 */ /* 0x010fe80008000404 */
[----:B------:R-:W-:Y:S04]  /*1fd40*/  STS.U16 [R0+UR4+0x6800], R16 ;  /* 0x0068001000007988 */ /* 0x000fe80008000404 */
[----:B------:R-:W4:Y:S04]  /*1fd50*/  LDL.LU R20, [R1+0x18] ;  /* 0x0000180001147983 */ /* 0x000f280000300800 */
[----:B------:R-:W4:Y:S04]  /*1fd60*/  LDL.LU R26, [R1+0x14] ;  /* 0x00001400011a7983 */ /* 0x000f280000300800 */
[----:B------:R-:W-:Y:S04]  /*1fd70*/  STS.U16 [R0+UR4+0x6880], R3 ;  /* 0x0068800300007988 */ /* 0x000fe80008000404 */
[----:B------:R-:W4:Y:S04]  /*1fd80*/  LDL.LU R28, [R1+0x10] ;  /* 0x00001000011c7983 */ /* 0x000f280000300800 */
[----:B------:R-:W-:Y:S04]  /*1fd90*/  STL [R1+0x2448], R24 ;  /* 0x0024481801007387 */ /* 0x000fe80000100800 */
[----:B------:R0:W-:Y:S04]  /*1fda0*/  STS.U16 [R0+UR4+0x7000], R4 ;  /* 0x0070000400007988 */ /* 0x0001e80008000404 */
[----:B------:R-:W-:Y:S04]  /*1fdb0*/  STL [R1+0x244c], R24 ;  /* 0x00244c1801007387 */ /* 0x000fe80000100800 */
[----:B------:R1:W-:Y:S04]  /*1fdc0*/  STS.U16 [R0+UR4+0x7080], R5 ;  /* 0x0070800500007988 */ /* 0x0003e80008000404 */
[----:B------:R-:W-:Y:S04]  /*1fdd0*/  STS.U16 [R0+UR4+0x7800], R6 ;  /* 0x0078000600007988 */ /* 0x000fe80008000404 */
[----:B------:R-:W-:Y:S04]  /*1fde0*/  STS.U16 [R0+UR4+0x7880], R7 ;  /* 0x0078800700007988 */ /* 0x000fe80008000404 */
[----:B0-----:R-:W4:Y:S04]  /*1fdf0*/  LDL.LU R4, [R1+0x8] ;  /* 0x0000080001047983 */ /* 0x001f280000300800 */
[----:B-1----:R-:W4:Y:S04]  /*1fe00*/  LDL.LU R5, [R1+0xc] ;  /* 0x00000c0001057983 */ /* 0x002f280000300800 */
[----:B------:R-:W-:Y:S04]  /*1fe10*/  STL [R1+0x2414], R0 ;  /* 0x0024140001007387 */ /* 0x000fe80000100800 */
[----:B---3--:R0:W-:Y:S04]  /*1fe20*/  STS.U16 [R2+UR4+0x100], R15 ;  /* 0x0001000f02007988 */ /* 0x0081e80008000404 */
[----:B0-----:R-:W3:Y:S04]  /*1fe30*/  LDL.LU R15, [R1+0x26ec] ;  /* 0x0026ec00010f7983 */ /* 0x001ee80000300800 */
[----:B---3--:R0:W-:Y:S04]  /*1fe40*/  STS.U16 [R2+UR4+0x180], R15 ;  /* 0x0001800f02007988 */ /* 0x0081e80008000404 */
[----:B------:R1:W-:Y:S04]  /*1fe50*/  STS.U16 [R2+UR4+0x900], R14 ;  /* 0x0009000e02007988 */ /* 0x0003e80008000404 */
[----:B------:R3:W-:Y:S04]  /*1fe60*/  STS.U16 [R2+UR4+0x980], R29 ;  /* 0x0009801d02007988 */ /* 0x0007e80008000404 */
[----:B------:R2:W-:Y:S04]  /*1fe70*/  STS.U16 [R2+UR4+0x1100], R27 ;  /* 0x0011001b02007988 */ /* 0x0005e80008000404 */
[----:B------:R4:W-:Y:S04]  /*1fe80*/  STS.U16 [R2+UR4+0x1180], R25 ;  /* 0x0011801902007988 */ /* 0x0009e80008000404 */
[----:B------:R4:W-:Y:S04]  /*1fe90*/  STS.U16 [R2+UR4+0x1900], R23 ;  /* 0x0019001702007988 */ /* 0x0009e80008000404 */
[----:B0-----:R-:W4:Y:S04]  /*1fea0*/  LDL.LU R15, [R1+0x26e8] ;  /* 0x0026e800010f7983 */ /* 0x001f280000300800 */
[----:B-1----:R-:W4:Y:S04]  /*1feb0*/  LDL.LU R14, [R1+0x26e4] ;  /* 0x0026e400010e7983 */ /* 0x002f280000300800 */
[----:B---3--:R-:W3:Y:S04]  /*1fec0*/  LDL.LU R29, [R1+0x26e0] ;  /* 0x0026e000011d7983 */ /* 0x008ee80000300800 */
[----:B--2---:R-:W2:Y:S04]  /*1fed0*/  LDL.LU R27, [R1+0x26dc] ;  /* 0x0026dc00011b7983 */ /* 0x004ea80000300800 */
[----:B----4-:R-:W4:Y:S04]  /*1fee0*/  LDL.LU R25, [R1+0x26d8] ;  /* 0x0026d80001197983 */ /* 0x010f280000300800 */
[----:B------:R-:W3:Y:S04]  /*1fef0*/  LDL.LU R23, [R1+0x26d4] ;  /* 0x0026d40001177983 */ /* 0x000ee80000300800 */
[----:B------:R0:W-:Y:S04]  /*1ff00*/  STS.U16 [R2+UR4+0x1980], R21 ;  /* 0x0019801502007988 */ /* 0x0001e80008000404 */
[----:B------:R1:W-:Y:S04]  /*1ff10*/  STS.U16 [R2+UR4+0x2100], R19 ;  /* 0x0021001302007988 */ /* 0x0003e80008000404 */
[----:B------:R1:W-:Y:S04]  /*1ff20*/  STS.U16 [R2+UR4+0x2180], R17 ;  /* 0x0021801102007988 */ /* 0x0003e80008000404 */
[----:B------:R1:W-:Y:S04]  /*1ff30*/  STS.U16 [R2+UR4+0x2900], R13 ;  /* 0x0029000d02007988 */ /* 0x0003e80008000404 */
[----:B------:R1:W-:Y:S04]  /*1ff40*/  STS.U16 [R2+UR4+0x2980], R12 ;  /* 0x0029800c02007988 */ /* 0x0003e80008000404 */
[----:B------:R1:W-:Y:S04]  /*1ff50*/  STS.U16 [R2+UR4+0x3100], R11 ;  /* 0x0031000b02007988 */ /* 0x0003e80008000404 */
[----:B0-----:R-:W2:Y:S04]  /*1ff60*/  LDL.LU R21, [R1+0x26d0] ;  /* 0x0026d00001157983 */ /* 0x001ea80000300800 */
[----:B-1----:R-:W4:Y:S04]  /*1ff70*/  LDL.LU R19, [R1+0x26cc] ;  /* 0x0026cc0001137983 */ /* 0x002f280000300800 */
[----:B------:R-:W3:Y:S04]  /*1ff80*/  LDL.LU R17, [R1+0x26c8] ;  /* 0x0026c80001117983 */ /* 0x000ee80000300800 */
[----:B------:R-:W2:Y:S04]  /*1ff90*/  LDL.LU R13, [R1+0x26c4] ;  /* 0x0026c400010d7983 */ /* 0x000ea80000300800 */
[----:B------:R-:W4:Y:S04]  /*1ffa0*/  LDL.LU R12, [R1+0x26c0] ;  /* 0x0026c000010c7983 */ /* 0x000f280000300800 */
        /* <DEDUP_REMOVED lines=14> */
[----:B0-----:R-:W2:Y:S04]  /*20090*/  LDL.LU R28, [R1+0x26a0] ;  /* 0x0026a000011c7983 */ /* 0x001ea80000300800 */
[----:B------:R0:W-:Y:S04]  /*200a0*/  STS.U16 [R2+UR4+0x5100], R5 ;  /* 0x0051000502007988 */ /* 0x0001e80008000404 */
[----:B------:R1:W-:Y:S04]  /*200b0*/  STS.U16 [R2+UR4+0x5180], R4 ;  /* 0x0051800402007988 */ /* 0x0003e80008000404 */
[----:B0-----:R-:W4:Y:S04]  /*200c0*/  LDL R5, [R1+0xb48] ;  /* 0x000b480001057983 */ /* 0x001f280000100800 */
[----:B-1----:R-:W4:Y:S04]  /*200d0*/  LDL R4, [R1+0xb4c] ;  /* 0x000b4c0001047983 */ /* 0x002f280000100800 */
[----:B--2---:R-:W-:Y:S04]  /*200e0*/  STS.U16 [R2+UR4+0x5900], R28 ;  /* 0x0059001c02007988 */ /* 0x004fe80008000404 */
[----:B---3--:R-:W-:Y:S04]  /*200f0*/  STS.U16 [R2+UR4+0x5980], R26 ;  /* 0x0059801a02007988 */ /* 0x008fe80008000404 */
[----:B----4-:R-:W-:Y:S04]  /*20100*/  STS.U16 [R2+UR4+0x6100], R20 ;  /* 0x0061001402007988 */ /* 0x010fe80008000404 */
[----:B------:R-:W-:Y:S04]  /*20110*/  STS.U16 [R2+UR4+0x6180], R18 ;  /* 0x0061801202007988 */ /* 0x000fe80008000404 */
[----:B------:R-:W-:Y:S04]  /*20120*/  STS.U16 [R2+UR4+0x6900], R8 ;  /* 0x0069000802007988 */ /* 0x000fe80008000404 */
[----:B------:R-:W-:Y:S04]  /*20130*/  STS.U16 [R2+UR4+0x6980], R9 ;  /* 0x0069800902007988 */ /* 0x000fe80008000404 */
[----:B------:R-:W-:Y:S04]  /*20140*/  STS.U16 [R2+UR4+0x7100], R10 ;  /* 0x0071000a02007988 */ /* 0x000fe80008000404 */
[----:B------:R-:W-:Y:S04]  /*20150*/  STS.U16 [R2+UR4+0x7180], R11 ;  /* 0x0071800b02007988 */ /* 0x000fe80008000404 */
[----:B------:R-:W-:Y:S04]  /*20160*/  STS.U16 [R2+UR4+0x7900], R12 ;  /* 0x0079000c02007988 */ /* 0x000fe80008000404 */
[----:B------:R0:W-:Y:S04]  /*20170*/  STS.U16 [R2+UR4+0x7980], R13 ;  /* 0x0079800d02007988 */ /* 0x0001e80008000404 */
[----:B0-----:R-:W2:Y:S04]  /*20180*/  LDL.LU R2, [R1+0x269c] ;  /* 0x00269c0001027983 */ /* 0x001ea80000300800 */
[----:B------:R-:W-:Y:S01]  /*20190*/  STS.U16 [R15+UR4+0x200], R17 ;  /* 0x000200110f007988 */ /* 0x000fe20008000404 */
[----:B--2---:R-:W-:-:S06]  /*201a0*/  PRMT R2, RZ, 0x7610, R2 ;  /* 0x00007610ff027816 */ /* 0x004fcc0000000002 */
[----:B------:R-:W2:Y:S04]  /*201b0*/  @!P0 LDG.E.U16 R2, desc[UR6][R4.64] ;  /* 0x0000000604028981 */ /* 0x000ea8000c1e1500 */
[----:B------:R-:W-:Y:S04]  /*201c0*/  STS.U16 [R15+UR4+0x280], R19 ;  /* 0x000280130f007988 */ /* 0x000fe80008000404 */
[----:B------:R-:W-:Y:S04]  /*201d0*/  STS.U16 [R15+UR4+0xa00], R21 ;  /* 0x000a00150f007988 */ /* 0x000fe80008000404 */
[----:B------:R-:W-:Y:S04]  /*201e0*/  STS.U16 [R15+UR4+0xa80], R23 ;  /* 0x000a80170f007988 */ /* 0x000fe80008000404 */
[----:B------:R-:W-:Y:S04]  /*201f0*/  STS.U16 [R15+UR4+0x1200], R25 ;  /* 0x001200190f007988 */ /* 0x000fe80008000404 */
[----:B------:R-:W-:Y:S04]  /*20200*/  STS.U16 [R15+UR4+0x1280], R27 ;  /* 0x0012801b0f007988 */ /* 0x000fe80008000404 */
[----:B------:R0:W-:Y:S04]  /*20210*/  STS.U16 [R15+UR4+0x1a00], R29 ;  /* 0x001a001d0f007988 */ /* 0x0001e80008000404 */
[----:B0-----:R-:W3:Y:S04]  /*20220*/  LDL.LU R15, [R1+0x2698] ;  /* 0x00269800010f7983 */ /* 0x001ee80000300800 */
[----:B--2---:R0:W-:Y:S04]  /*20230*/  STL [R1+0x498], R2 ;  /* 0x0004980201007387 */ /* 0x0041e80000100800 */
[----:B0-----:R-:W2:Y:S04]  /*20240*/  LDL.LU R2, [R1+0x2694] ;  /* 0x0026940001027983 */ /* 0x001ea80000300800 */
        /* <DEDUP_REMOVED lines=1099> */
[----:B------:R-:W4:Y:S02]  /*24700*/  LDL R5, [R1+0x60c] ;  /* 0x00060c0001057983 */ /* 0x000f240000100800 */
[----:B----4-:R-:W-:-:S02]  /*24710*/  @!P0 LOP3.LUT R5, R5, R4, RZ, 0x3c, !PT ;  /* 0x0000000405058212 */ /* 0x010fc400078e3cff */
[----:B--2---:R-:W-:Y:S02]  /*24720*/  PRMT R2, RZ, 0x7610, R2 ;  /* 0x00007610ff027816 */ /* 0x004fe40000000002 */
        /* <DEDUP_REMOVED lines=119> */
[----:B------:R0:W4:Y:S04]  /*24ea0*/  @!P1 LDG.E.U16 R11, desc[UR6][R4.64] ;  /* 0x00000006040b9981 */ /* 0x000128000c1e1500 */
[----:B------:R-:W0:Y:S04]  /*24eb0*/  LDL R4, [R1+0x558] ;  /* 0x0005580001047983 */ /* 0x000e280000100800 */
[----:B------:R-:W0:Y:S01]  /*24ec0*/  LDL R5, [R1+0x55c] ;  /* 0x00055c0001057983 */ /* 0x000e220000100800 */
[----:B--2---:R-:W-:Y:S02]  /*24ed0*/  PRMT R2, RZ, 0x7610, R2 ;  /* 0x00007610ff027816 */ /* 0x004fe40000000002 */
[----:B0-----:R-:W-:-:S04]  /*24ee0*/  @!P0 LOP3.LUT R5, R5, R4, RZ, 0x3c, !PT ;  /* 0x0000000405058212 */ /* 0x001fc800078e3cff */
[----:B------:R-:W-:-:S04]  /*24ef0*/  @!P0 LOP3.LUT R4, R5, R4, RZ, 0x3c, !PT ;  /* 0x0000000405048212 */ /* 0x000fc800078e3cff */
[----:B------:R-:W-:-:S05]  /*24f00*/  @!P0 LOP3.LUT R5, R5, R4, RZ, 0x3c, !PT ;  /* 0x0000000405058212 */ /* 0x000fca00078e3cff */
[----:B------:R-:W2:Y:S04]  /*24f10*/  @!P0 LDG.E.U16 R2, desc[UR6][R4.64] ;  /* 0x0000000604028981 */ /* 0x000ea8000c1e1500 */
[----:B----4-:R0:W-:Y:S04]  /*24f20*/  STL [R1+0x58], R11 ;  /* 0x0000580b01007387 */ /* 0x0101e80000100800 */
[----:B0-----:R-:W4:Y:S04]  /*24f30*/  LDL R11, [R1+0x534] ;  /* 0x00053400010b7983 */ /* 0x001f280000100800 */
[----:B--2---:R0:W-:Y:S04]  /*24f40*/  STL [R1+0x54], R2 ;  /* 0x0000540201007387 */ /* 0x0041e80000100800 */
[----:B0-----:R-:W2:Y:S04]  /*24f50*/  LDL.LU R2, [R1+0x2474] ;  /* 0x0024740001027983 */ /* 0x001ea80000300800 */
[----:B------:R-:W3:Y:S04]  /*24f60*/  LDL R4, [R1+0x550] ;  /* 0x0005500001047983 */ /* 0x000ee80000100800 */
[----:B------:R-:W3:Y:S02]  /*24f70*/  LDL R5, [R1+0x554] ;  /* 0x0005540001057983 */ /* 0x000ee40000100800 */
[----:B---3--:R-:W-:-:S02]  /*24f80*/  @!P1 LOP3.LUT R5, R5, R4, RZ, 0x3c, !PT ;  /* 0x0000000405059212 */ /* 0x008fc400078e3cff */
[----:B--2---:R-:W-:Y:S02]  /*24f90*/  PRMT R2, RZ, 0x7610, R2 ;  /* 0x00007610ff027816 */ /* 0x004fe40000000002 */
[----:B------:R-:W-:-:S04]  /*24fa0*/  @!P1 LOP3.LUT R4, R5, R4, RZ, 0x3c, !PT ;  /* 0x0000000405049212 */ /* 0x000fc800078e3cff */
[----:B------:R-:W-:-:S05]  /*24fb0*/  @!P1 LOP3.LUT R5, R5, R4, RZ, 0x3c, !PT ;  /* 0x0000000405059212 */ /* 0x000fca00078e3cff */
[----:B------:R-:W2:Y:S04]  /*24fc0*/  @!P1 LDG.E.U16 R2, desc[UR6][R4.64] ;  /* 0x0000000604029981 */ /* 0x000ea8000c1e1500 */
        /* <DEDUP_REMOVED lines=29> */
[----:B------:R-:W3:Y:S01]  /*251a0*/  LDL R5, [R1+0x530] ;  /* 0x0005300001057983 */ /* 0x000ee20000100800 */
[----:B----4-:R-:W-:-:S03]  /*251b0*/  @!P1 IMAD.MOV.U32 R4, RZ, RZ, R11 ;  /* 0x000000ffff049224 */ /* 0x010fc600078e000b */
[----:B------:R-:W4:Y:S01]  /*251c0*/  LDL R11, [R1+0x50c] ;  /* 0x00050c00010b7983 */ /* 0x000f220000100800 */
[----:B--2---:R-:W-:-:S06]  /*251d0*/  PRMT R2, RZ, 0x7610, R2 ;  /* 0x00007610ff027816 */ /* 0x004fcc0000000002 */
[----:B---3--:R-:W2:Y:S04]  /*251e0*/  @!P1 LDG.E.U16 R2, desc[UR6][R4.64] ;  /* 0x0000000604029981 */ /* 0x008ea8000c1e1500 */
        /* <DEDUP_REMOVED lines=26> */
[----:B------:R0:W3:Y:S04]  /*25390*/  @!P0 LDG.E.U16 R15, desc[UR6][R4.64] ;  /* 0x00000006040f8981 */ /* 0x0000e8000c1e1500 */
[----:B------:R-:W0:Y:S04]  /*253a0*/  LDL R4, [R1+0x510] ;  /* 0x0005100001047983 */ /* 0x000e280000100800 */
[----:B------:R-:W0:Y:S01]  /*253b0*/  LDL R5, [R1+0x514] ;  /* 0x0005140001057983 */ /* 0x000e220000100800 */
[----:B------:R-:W-:Y:S02]  /*253c0*/  PRMT R13, RZ, 0x7610, R13 ;  /* 0x00007610ff0d7816 */ /* 0x000fe4000000000d */
[----:B0-----:R-:W-:-:S04]  /*253d0*/  @!P1 LOP3.LUT R5, R5, R4, RZ, 0x3c, !PT ;  /* 0x0000000405059212 */ /* 0x001fc800078e3cff */
[----:B------:R-:W-:-:S04]  /*253e0*/  @!P1 LOP3.LUT R4, R5, R4, RZ, 0x3c, !PT ;  /* 0x0000000405049212 */ /* 0x000fc800078e3cff */
[----:B------:R-:W-:Y:S01]  /*253f0*/  @!P1 LOP3.LUT R5, R5, R4, RZ, 0x3c, !PT ;  /* 0x0000000405059212 */ /* 0x000fe200078e3cff */
[----:B---3--:R0:W-:Y:S04]  /*25400*/  STL [R1+0x34], R15 ;  /* 0x0000340f01007387 */ /* 0x0081e80000100800 */
[----:B------:R4:W3:Y:S01]  /*25410*/  @!P1 LDG.E.U16 R13, desc[UR6][R4.64] ;  /* 0x00000006040d9981 */ /* 0x0008e2000c1e1500 */
[----:B--2---:R-:W-:-:S03]  /*25420*/  PRMT R2, RZ, 0x7610, R2 ;  /* 0x00007610ff027816 */ /* 0x004fc60000000002 */
[----:B0-----:R-:W2:Y:S04]  /*25430*/  LDL R15, [R1+0x4cc] ;  /* 0x0004cc00010f7983 */ /* 0x001ea80000100800 */
[----:B------:R-:W2:Y:S01]  /*25440*/  LDL R5, [R1+0x508] ;  /* 0x0005080001057983 */ /* 0x000ea20000100800 */
[----:B----4-:R-:W-:-:S03]  /*25450*/  @!P0 IMAD.MOV.U32 R4, RZ, RZ, R11 ;  /* 0x000000ffff048224 */ /* 0x010fc600078e000b */
[----:B---3--:R0:W-:Y:S01]  /*25460*/  STL [R1+0x30], R13 ;  /* 0x0000300d01007387 */ /* 0x0081e20000100800 */
[----:B------:R-:W-:-:S03]  /*25470*/  PRMT R14, RZ, 0x7610, R14 ;  /* 0x00007610ff0e7816 */ /* 0x000fc6000000000e */
[----:B------:R-:W3:Y:S04]  /*25480*/  LDL R11, [R1+0xf84] ;  /* 0x000f8400010b7983 */ /* 0x000ee80000100800 */
[----:B--2---:R1:W2:Y:S04]  /*25490*/  @!P0 LDG.E.U16 R2, desc[UR6][R4.64] ;  /* 0x0000000604028981 */ /* 0x0042a8000c1e1500 */
[----:B0-----:R-:W4:Y:S04]  /*254a0*/  LDL R13, [R1+0xf7c] ;  /* 0x000f7c00010d7983 */ /* 0x001f280000100800 */
[----:B------:R-:W1:Y:S04]  /*254b0*/  LDL R4, [R1+0x4d8] ;  /* 0x0004d80001047983 */ /* 0x000e680000100800 */
[----:B------:R-:W1:Y:S02]  /*254c0*/  LDL R5, [R1+0x4dc] ;  /* 0x0004dc0001057983 */ /* 0x000e640000100800 */
[----:B-1----:R-:W-:-:S04]  /*254d0*/  @!P0 LOP3.LUT R5, R5, R4, RZ, 0x3c, !PT ;  /* 0x0000000405058212 */ /* 0x002fc800078e3cff */
[----:B------:R-:W-:-:S04]  /*254e0*/  @!P0 LOP3.LUT R4, R5, R4, RZ, 0x3c, !PT ;  /* 0x0000000405048212 */ /* 0x000fc800078e3cff */
[----:B------:R-:W-:-:S05]  /*254f0*/  @!P0 LOP3.LUT R5, R5, R4, RZ, 0x3c, !PT ;  /* 0x0000000405058212 */ /* 0x000fca00078e3cff */
[----:B------:R-:W3:Y:S04]  /*25500*/  @!P0 LDG.E.U16 R14, desc[UR6][R4.64] ;  /* 0x00000006040e8981 */ /* 0x000ee8000c1e1500 */
[----:B--2---:R-:W-:Y:S04]  /*25510*/  STL [R1+0x23c8], R2 ;  /* 0x0023c80201007387 */ /* 0x004fe80000100800 */
[----:B---3--:R0:W-:Y:S04]  /*25520*/  STL [R1+0x28], R14 ;  /* 0x0000280e01007387 */ /* 0x0081e80000100800 */
        /* <DEDUP_REMOVED lines=11> */
[----:B------:R-:W-:Y:S01]  /*255e0*/  @!P0 IMAD.MOV.U32 R4, RZ, RZ, R15 ;  /* 0x000000ffff048224 */ /* 0x000fe200078e000f */
[----:B------:R-:W-:-:S02]  /*255f0*/  PRMT R12, RZ, 0x7610, R12 ;  /* 0x00007610ff0c7816 */ /* 0x000fc4000000000c */
[----:B------:R-:W4:Y:S01]  /*25600*/  LDL R15, [R1+0x1058] ;  /* 0x00105800010f7983 */ /* 0x000f220000100800 */
[----:B--2---:R-:W-:-:S06]  /*25610*/  PRMT R14, RZ, 0x7610, R14 ;  /* 0x00007610ff0e7816 */ /* 0x004fcc000000000e */
[----:B---3--:R4:W2:Y:S04]  /*25620*/  @!P0 LDG.E.U16 R14, desc[UR6][R4.64] ;  /* 0x00000006040e8981 */ /* 0x0088a8000c1e1500 */
[----:B------:R-:W3:Y:S01]  /*25630*/  LDL R5, [R1+0x4c4] ;  /* 0x0004c40001057983 */ /* 0x000ee20000100800 */
[----:B----4-:R-:W-:-:S03]  /*25640*/  @!P1 IMAD.MOV.U32 R4, RZ, RZ, R13 ;  /* 0x000000ffff049224 */ /* 0x010fc600078e000d */
[----:B--2---:R0:W-:Y:S01]  /*25650*/  STL [R1+0x20], R14 ;  /* 0x0000200e01007387 */ /* 0x0041e20000100800 */
[----:B------:R-:W-:-:S03]  /*25660*/  PRMT R10, RZ, 0x7610, R10 ;  /* 0x00007610ff0a7816 */ /* 0x000fc6000000000a */
[----:B------:R-:W2:Y:S04]  /*25670*/  LDL R13, [R1+0x1060] ;  /* 0x00106000010d7983 */ /* 0x000ea80000100800 */
[----:B---3--:R1:W3:Y:S04]  /*25680*/  @!P1 LDG.E.U16 R12, desc[UR6][R4.64] ;  /* 0x00000006040c9981 */ /* 0x0082e8000c1e1500 */
[----:B0-----:R-:W4:Y:S04]  /*25690*/  LDL R14, [R1+0x1064] ;  /* 0x00106400010e7983 */ /* 0x001f280000100800 */
[----:B------:R-:W2:Y:S01]  /*256a0*/  LDL R5, [R1+0xf78] ;  /* 0x000f780001057983 */ /* 0x000ea20000100800 */
[----:B-1----:R-:W-:-:S03]  /*256b0*/  @!P0 IMAD.MOV.U32 R4, RZ, RZ, R11 ;  /* 0x000000ffff048224 */ /* 0x002fc600078e000b */
[----:B---3--:R0:W-:Y:S01]  /*256c0*/  STL [R1+0x1c], R12 ;  /* 0x00001c0c01007387 */ /* 0x0081e20000100800 */
[----:B------:R-:W-:-:S03]  /*256d0*/  PRMT R24, RZ, 0x7610, R24 ;  /* 0x00007610ff187816 */ /* 0x000fc60000000018 */
[----:B------:R-:W3:Y:S04]  /*256e0*/  LDL R11, [R1+0xf80] ;  /* 0x000f8000010b7983 */ /* 0x000ee80000100800 */
[----:B--2---:R1:W2:Y:S04]  /*256f0*/  @!P0 LDG.E.U16 R10, desc[UR6][R4.64] ;  /* 0x00000006040a8981 */ /* 0x0042a8000c1e1500 */
[----:B0-----:R-:W3:Y:S04]  /*25700*/  LDL R12, [R1+0x106c] ;  /* 0x00106c00010c7983 */ /* 0x001ee80000100800 */
[----:B------:R-:W1:Y:S04]  /*25710*/  LDL R4, [R1+0xfd8] ;  /* 0x000fd80001047983 */ /* 0x000e680000100800 */
[----:B------:R-:W1:Y:S02]  /*25720*/  LDL R5, [R1+0xfe4] ;  /* 0x000fe40001057983 */ /* 0x000e640000100800 */
[----:B-1----:R-:W-:-:S04]  /*25730*/  @!P0 LOP3.LUT R5, R5, R4, RZ, 0x3c, !PT ;  /* 0x0000000405058212 */ /* 0x002fc800078e3cff */
[----:B------:R-:W-:-:S04]  /*25740*/  @!P0 LOP3.LUT R4, R5, R4, RZ, 0x3c, !PT ;  /* 0x0000000405048212 */ /* 0x000fc800078e3cff */
[----:B------:R-:W-:-:S05]  /*25750*/  @!P0 LOP3.LUT R5, R5, R4, RZ, 0x3c, !PT ;  /* 0x0000000405058212 */ /* 0x000fca00078e3cff */
[----:B------:R-:W4:Y:S04]  /*25760*/  @!P0 LDG.E.U16 R24, desc[UR6][R4.64] ;  /* 0x0000000604188981 */ /* 0x000f28000c1e1500 */
[----:B--2---:R0:W-:Y:S04]  /*25770*/  STL [R1+0x18], R10 ;  /* 0x0000180a01007387 */ /* 0x0041e80000100800 */
[----:B0-----:R-:W2:Y:S04]  /*25780*/  LDL R10, [R1+0xf8c] ;  /* 0x000f8c00010a7983 */ /* 0x001ea80000100800 */
[----:B----4-:R0:W-:Y:S04]  /*25790*/  STL [R1+0x8], R24 ;  /* 0x0000081801007387 */ /* 0x0101e80000100800 */
[----:B0-----:R-:W4:Y:S04]  /*257a0*/  LDL.LU R24, [R1+0x244c] ;  /* 0x00244c0001187983 */ /* 0x001f280000300800 */
[----:B------:R-:W3:Y:S04]  /*257b0*/  LDL R4, [R1+0xfe0] ;  /* 0x000fe00001047983 */ /* 0x000ee80000100800 */
[----:B------:R-:W3:Y:S01]  /*257c0*/  LDL R5, [R1+0xfec] ;  /* 0x000fec0001057983 */ /* 0x000ee20000100800 */
[----:B------:R-:W-:-:S02]  /*257d0*/  PRMT R8, RZ, 0x7610, R8 ;  /* 0x00007610ff087816 */ /* 0x000fc40000000008 */
[-C--:B---3--:R-:W-:Y:S02]  /*257e0*/  @!P1 LOP3.LUT R5, R5, R4.reuse, RZ, 0x3c, !PT ;  /* 0x0000000405059212 */ /* 0x088fe400078e3cff */
[----:B----4-:R-:W-:Y:S02]  /*257f0*/  PRMT R24, RZ, 0x7610, R24 ;  /* 0x00007610ff187816 */ /* 0x010fe40000000018 */
[----:B------:R-:W-:-:S04]  /*25800*/  @!P1 LOP3.LUT R4, R5, R4, RZ, 0x3c, !PT ;  /* 0x0000000405049212 */ /* 0x000fc800078e3cff */
[----:B------:R-:W-:-:S05]  /*25810*/  @!P1 LOP3.LUT R5, R5, R4, RZ, 0x3c, !PT ;  /* 0x0000000405059212 */ /* 0x000fca00078e3cff */
[----:B------:R0:W3:Y:S02]  /*25820*/  @!P1 LDG.E.U16 R24, desc[UR6][R4.64] ;  /* 0x0000000604189981 */ /* 0x0000e4000c1e1500 */
[----:B0-----:R-:W-:Y:S02]  /*25830*/  @!P0 IMAD.MOV.U32 R4, RZ, RZ, R14 ;  /* 0x000000ffff048224 */ /* 0x001fe400078e000e */
[----:B------:R-:W-:-:S05]  /*25840*/  @!P0 IMAD.MOV.U32 R5, RZ, RZ, R15 ;  /* 0x000000ffff058224 */ /* 0x000fca00078e000f */
[----:B------:R0:W4:Y:S01]  /*25850*/  @!P0 LDG.E.U16 R8, desc[UR6][R4.64] ;  /* 0x0000000604088981 */ /* 0x000122000c1e1500 */
[----:B------:R-:W-:Y:S02]  /*25860*/  PRMT R7, RZ, 0x7610, R7 ;  /* 0x00007610ff077816 */ /* 0x000fe40000000007 */
[----:B------:R-:W-:Y:S01]  /*25870*/  PRMT R0, RZ, 0x7610, R0 ;  /* 0x00007610ff007816 */ /* 0x000fe20000000000 */
[----:B0-----:R-:W-:Y:S02]  /*25880*/  @!P1 IMAD.MOV.U32 R4, RZ, RZ, R12 ;  /* 0x000000ffff049224 */ /* 0x001fe400078e000c */
[----:B------:R-:W-:-:S05]  /*25890*/  @!P1 IMAD.MOV.U32 R5, RZ, RZ, R13 ;  /* 0x000000ffff059224 */ /* 0x000fca00078e000d */
[----:B------:R2:W4:Y:S02]  /*258a0*/  @!P1 LDG.E.U16 R7, desc[UR6][R4.64] ;  /* 0x0000000604079981 */ /* 0x000524000c1e1500 */
[----:B--2---:R-:W-:Y:S02]  /*258b0*/  @!P1 IMAD.MOV.U32 R4, RZ, RZ, R10 ;  /* 0x000000ffff049224 */ /* 0x004fe400078e000a */
[----:B------:R-:W-:-:S05]  /*258c0*/  @!P1 IMAD.MOV.U32 R5, RZ, RZ, R11 ;  /* 0x000000ffff059224 */ /* 0x000fca00078e000b */
[----:B------:R0:W2:Y:S04]  /*258d0*/  @!P1 LDG.E.U16 R0, desc[UR6][R4.64] ;  /* 0x0000000604009981 */ /* 0x0000a8000c1e1500 */
[----:B---3--:R1:W-:Y:S04]  /*258e0*/  STL [R1], R24 ;  /* 0x0000001801007387 */ /* 0x0083e80000100800 */
[----:B-1----:R-:W3:Y:S04]  /*258f0*/  LDL.LU R24, [R1+0x2448] ;  /* 0x0024480001187983 */ /* 0x002ee80000300800 */
[----:B----4-:R-:W-:Y:S04]  /*25900*/  STL [R1+0x2444], R8 ;  /* 0x0024440801007387 */ /* 0x010fe80000100800 */
[----:B------:R-:W0:Y:S04]  /*25910*/  LDL R4, [R1+0xfe8] ;  /* 0x000fe80001047983 */ /* 0x000e280000100800 */
[----:B------:R-:W0:Y:S04]  /*25920*/  LDL R5, [R1+0xff4] ;  /* 0x000ff40001057983 */ /* 0x000e280000100800 */
[----:B------:R-:W4:Y:S04]  /*25930*/  LDL R15, [R1+0xff0] ;  /* 0x000ff000010f7983 */ /* 0x000f280000100800 */
[----:B------:R-:W2:Y:S04]  /*25940*/  LDL R14, [R1+0xffc] ;  /* 0x000ffc00010e7983 */ /* 0x000ea80000100800 */
[----:B------:R-:W3:Y:S04]  /*25950*/  LDL R13, [R1+0x1068] ;  /* 0x00106800010d7983 */ /* 0x000ee80000100800 */
[----:B------:R-:W3:Y:S01]  /*25960*/  LDL R12, [R1+0x1074] ;  /* 0x00107400010c7983 */ /* 0x000ee20000100800 */
[----:B------:R-:W-:-:S03]  /*25970*/  PRMT R28, RZ, 0x7610, R28 ;  /* 0x00007610ff1c7816 */ /* 0x000fc6000000001c */
[----:B------:R-:W3:Y:S04]  /*25980*/  LDL R11, [R1+0x1070] ;  /* 0x00107000010b7983 */ /* 0x000ee80000100800 */
[----:B------:R-:W3:Y:S01]  /*25990*/  LDL R10, [R1+0x107c] ;  /* 0x00107c00010a7983 */ /* 0x000ee20000100800 */
[----:B0-----:R-:W-:-:S04]  /*259a0*/  @!P0 LOP3.LUT R5, R5, R4, RZ, 0x3c, !PT ;  /* 0x0000000405058212 */ /* 0x001fc800078e3cff */
[----:B------:R-:W-:-:S04]  /*259b0*/  @!P0 LOP3.LUT R4, R5, R4, RZ, 0x3c, !PT ;  /* 0x0000000405048212 */ /* 0x000fc800078e3cff */
[----:B------:R-:W-:-:S05]  /*259c0*/  @!P0 LOP3.LUT R5, R5, R4, RZ, 0x3c, !PT ;  /* 0x0000000405058212 */ /* 0x000fca00078e3cff */
[----:B------:R2:W3:Y:S01]  /*259d0*/  @!P0 LDG.E.U16 R28, desc[UR6][R4.64] ;  /* 0x00000006041c8981 */ /* 0x0004e2000c1e1500 */
[----:B------:R-:W-:Y:S02]  /*259e0*/  PRMT R26, RZ, 0x7610, R26 ;  /* 0x00007610ff1a7816 */ /* 0x000fe4000000001a */
[----:B------:R-:W-:Y:S01]  /*259f0*/  PRMT R6, RZ, 0x7610, R6 ;  /* 0x00007610ff067816 */ /* 0x000fe20000000006 */
[----:B--2---:R-:W-:Y:S02]  /*25a00*/  @!P1 IMAD.MOV.U32 R4, RZ, RZ, R14 ;  /* 0x000000ffff049224 */ /* 0x004fe400078e000e */
[----:B----4-:R-:W-:-:S05]  /*25a10*/  @!P1 IMAD.MOV.U32 R5, RZ, RZ, R15 ;  /* 0x000000ffff059224 */ /* 0x010fca00078e000f */
[----:B------:R3:W2:Y:S04]  /*25a20*/  @!P1 LDG.E.U16 R26, desc[UR6][R4.64] ;  /* 0x00000006041a9981 */ /* 0x0006a8000c1e1500 */
[----:B------:R0:W-:Y:S01]  /*25a30*/  STL [R1+0x2418], R0 ;  /* 0x0024180001007387 */ /* 0x0001e20000100800 */
[----:B---3--:R-:W-:Y:S02]  /*25a40*/  @!P0 IMAD.MOV.U32 R4, RZ, RZ, R12 ;  /* 0x000000ffff048224 */ /* 0x008fe400078e000c */
[----:B------:R-:W-:Y:S01]  /*25a50*/  @!P0 IMAD.MOV.U32 R5, RZ, RZ, R13 ;  /* 0x000000ffff058224 */ /* 0x000fe200078e000d */
[----:B0-----:R-:W3:Y:S04]  /*25a60*/  LDL R0, [R1+0xf94] ;  /* 0x000f940001007983 */ /* 0x001ee80000100800 */
[----:B------:R0:W4:Y:S02]  /*25a70*/  @!P0 LDG.E.U16 R6, desc[UR6][R4.64] ;  /* 0x0000000604068981 */ /* 0x000124000c1e1500 */
[----:B0-----:R-:W-:-:S06]  /*25a80*/  PRMT R5, RZ, 0x7610, R5 ;  /* 0x00007610ff057816 */ /* 0x001fcc0000000005 */
[----:B------:R3:W3:Y:S04]  /*25a90*/  @!P1 LDG.E.U16 R5, desc[UR6][R10.64] ;  /* 0x000000060a059981 */ /* 0x0006e8000c1e1500 */
[----:B------:R0:W-:Y:S04]  /*25aa0*/  STL [R1+0x242c], R28 ;  /* 0x00242c1c01007387 */ /* 0x0001e80000100800 */
[----:B------:R-:W3:Y:S04]  /*25ab0*/  LDL R15, [R1+0xf90] ;  /* 0x000f9000010f7983 */ /* 0x000ee80000100800 */
[----:B------:R-:W3:Y:S04]  /*25ac0*/  LDL R14, [R1+0xf9c] ;  /* 0x000f9c00010e7983 */ /* 0x000ee80000100800 */
[----:B0-----:R-:W3:Y:S04]  /*25ad0*/  LDL R28, [R1+0xf88] ;  /* 0x000f8800011c7983 */ /* 0x001ee80000100800 */
[----:B--2---:R-:W-:Y:S04]  /*25ae0*/  STL [R1+0x2430], R26 ;  /* 0x0024301a01007387 */ /* 0x004fe80000100800 */
[----:B----4-:R0:W-:Y:S04]  /*25af0*/  STL [R1+0x2434], R6 ;  /* 0x0024340601007387 */ /* 0x0101e80000100800 */
[----:B------:R-:W2:Y:S04]  /*25b00*/  LDL R13, [R1+0xff8] ;  /* 0x000ff800010d7983 */ /* 0x000ea80000100800 */
[----:B------:R-:W4:Y:S01]  /*25b10*/  LDL R12, [R1+0x1004] ;  /* 0x00100400010c7983 */ /* 0x000f220000100800 */
[----:B---3--:R-:W-:Y:S01]  /*25b20*/  @!P0 IMAD.MOV.U32 R10, RZ, RZ, R0 ;  /* 0x000000ffff0a8224 */ /* 0x008fe200078e0000 */
[----:B0-----:R-:W-:-:S02]  /*25b30*/  PRMT R6, RZ, 0x7610, R6 ;  /* 0x00007610ff067816 */ /* 0x001fc40000000006 */
[----:B------:R0:W-:Y:S04]  /*25b40*/  STL [R1+0x2438], R5 ;  /* 0x0024380501007387 */ /* 0x0001e80000100800 */
[----:B------:R-:W3:Y:S04]  /*25b50*/  LDL R26, [R1+0x1000] ;  /* 0x00100000011a7983 */ /* 0x000ee80000100800 */
[----:B------:R-:W3:Y:S01]  /*25b60*/  LDL R0, [R1+0x100c] ;  /* 0x00100c0001007983 */ /* 0x000ee20000100800 */
[----:B------:R-:W-:-:S05]  /*25b70*/  @!P0 IMAD.MOV.U32 R11, RZ, RZ, R28 ;  /* 0x000000ffff0b8224 */ /* 0x000fca00078e001c */
[----:B------:R1:W3:Y:S02]  /*25b80*/  @!P0 LDG.E.U16 R6, desc[UR6][R10.64] ;  /* 0x000000060a068981 */ /* 0x0002e4000c1e1500 */
[----:B-1----:R-:W-:Y:S02]  /*25b90*/  @!P1 IMAD.MOV.U32 R10, RZ, RZ, R14 ;  /* 0x000000ffff0a9224 */ /* 0x002fe400078e000e */
[----:B------:R-:W-:Y:S01]  /*25ba0*/  @!P1 IMAD.MOV.U32 R11, RZ, RZ, R15 ;  /* 0x000000ffff0b9224 */ /* 0x000fe200078e000f */
[----:B------:R-:W3:Y:S04]  /*25bb0*/  LDL R14, [R1+0x1084] ;  /* 0x00108400010e7983 */ /* 0x000ee80000100800 */
[----:B------:R-:W3:Y:S01]  /*25bc0*/  LDL R15, [R1+0x1078] ;  /* 0x00107800010f7983 */ /* 0x000ee20000100800 */
[----:B------:R-:W-:-:S06]  /*25bd0*/  PRMT R2, RZ, 0x7610, R2 ;  /* 0x00007610ff027816 */ /* 0x000fcc0000000002 */
[----:B------:R4:W3:Y:S01]  /*25be0*/  @!P1 LDG.E.U16 R2, desc[UR6][R10.64] ;  /* 0x000000060a029981 */ /* 0x0008e2000c1e1500 */
[----:B------:R-:W-:Y:S02]  /*25bf0*/  PRMT R24, RZ, 0x7610, R24 ;  /* 0x00007610ff187816 */ /* 0x000fe40000000018 */
[----:B------:R-:W-:Y:S01]  /*25c00*/  PRMT R20, RZ, 0x7610, R20 ;  /* 0x00007610ff147816 */ /* 0x000fe20000000014 */
[----:B----4-:R-:W-:Y:S02]  /*25c10*/  @!P0 IMAD.MOV.U32 R10, RZ, RZ, R12 ;  /* 0x000000ffff0a8224 */ /* 0x010fe400078e000c */
[----:B--2---:R-:W-:-:S05]  /*25c20*/  @!P0 IMAD.MOV.U32 R11, RZ, RZ, R13 ;  /* 0x000000ffff0b8224 */ /* 0x004fca00078e000d */
[----:B------:R3:W2:Y:S01]  /*25c30*/  @!P0 LDG.E.U16 R24, desc[UR6][R10.64] ;  /* 0x000000060a188981 */ /* 0x0006a2000c1e1500 */
[----:B------:R-:W-:Y:S01]  /*25c40*/  PRMT R4, RZ, 0x7610, R4 ;  /* 0x00007610ff047816 */ /* 0x000fe20000000004 */
[----:B---3--:R-:W-:Y:S02]  /*25c50*/  @!P1 IMAD.MOV.U32 R10, RZ, RZ, R0 ;  /* 0x000000ffff0a9224 */ /* 0x008fe400078e0000 */
[----:B------:R-:W-:-:S05]  /*25c60*/  @!P1 IMAD.MOV.U32 R11, RZ, RZ, R26 ;  /* 0x000000ffff0b9224 */ /* 0x000fca00078e001a */
[----:B------:R1:W3:Y:S04]  /*25c70*/  @!P1 LDG.E.U16 R20, desc[UR6][R10.64] ;  /* 0x000000060a149981 */ /* 0x0002e8000c1e1500 */
[----:B------:R4:W-:Y:S04]  /*25c80*/  STL [R1+0x10], R6 ;  /* 0x0000100601007387 */ /* 0x0009e80000100800 */
[----:B0-----:R-:W3:Y:S04]  /*25c90*/  LDL R5, [R1+0x108c] ;  /* 0x00108c0001057983 */ /* 0x001ee80000100800 */
[----:B----4-:R-:W4:Y:S01]  /*25ca0*/  LDL R6, [R1+0x1080] ;  /* 0x0010800001067983 */ /* 0x010f220000100800 */
[----:B-1----:R-:W-:-:S02]  /*25cb0*/  @!P0 IMAD.MOV.U32 R10, RZ, RZ, R14 ;  /* 0x000000ffff0a8224 */ /* 0x002fc400078e000e */
[----:B------:R-:W-:-:S05]  /*25cc0*/  @!P0 IMAD.MOV.U32 R11, RZ, RZ, R15 ;  /* 0x000000ffff0b8224 */ /* 0x000fca00078e000f */
[----:B------:R0:W4:Y:S04]  /*25cd0*/  @!P0 LDG.E.U16 R4, desc[UR6][R10.64] ;  /* 0x000000060a048981 */ /* 0x000128000c1e1500 */
[----:B------:R1:W-:Y:S04]  /*25ce0*/  STL [R1+0x23f4], R2 ;  /* 0x0023f40201007387 */ /* 0x0003e80000100800 */
[----:B------:R-:W4:Y:S04]  /*25cf0*/  LDL R13, [R1+0xf98] ;  /* 0x000f9800010d7983 */ /* 0x000f280000100800 */
[----:B------:R-:W4:Y:S01]  /*25d00*/  LDL R12, [R1+0xfa4] ;  /* 0x000fa400010c7983 */ /* 0x000f220000100800 */
[----:B------:R-:W-:-:S03]  /*25d10*/  PRMT R3, RZ, 0x7610, R3 ;  /* 0x00007610ff037816 */ /* 0x000fc60000000003 */
[----:B--2---:R-:W-:Y:S04]  /*25d20*/  STL [R1+0x241c], R24 ;  /* 0x00241c1801007387 */ /* 0x004fe80000100800 */
[----:B-1----:R-:W2:Y:S04]  /*25d30*/  LDL R2, [R1+0x1008] ;  /* 0x0010080001027983 */ /* 0x002ea80000100800 */
[----:B------:R-:W2:Y:S04]  /*25d40*/  LDL R0, [R1+0x1014] ;  /* 0x0010140001007983 */ /* 0x000ea80000100800 */
[----:B---3--:R-:W-:Y:S01]  /*25d50*/  STL [R1+0x2420], R20 ;  /* 0x0024201401007387 */ /* 0x008fe20000100800 */
[----:B0-----:R-:W-:-:S02]  /*25d60*/  @!P1 IMAD.MOV.U32 R10, RZ, RZ, R5 ;  /* 0x000000ffff0a9224 */ /* 0x001fc400078e0005 */
[----:B----4-:R-:W-:-:S05]  /*25d70*/  @!P1 IMAD.MOV.U32 R11, RZ, RZ, R6 ;  /* 0x000000ffff0b9224 */ /* 0x010fca00078e0006 */
[----:B------:R0:W3:Y:S04]  /*25d80*/  @!P1 LDG.E.U16 R3, desc[UR6][R10.64] ;  /* 0x000000060a039981 */ /* 0x0000e8000c1e1500 */
[----:B------:R1:W-:Y:S04]  /*25d90*/  STL [R1+0x2424], R4 ;  /* 0x0024240401007387 */ /* 0x0003e80000100800 */
[----:B------:R-:W4:Y:S04]  /*25da0*/  LDL R6, [R1+0x1010] ;  /* 0x0010100001067983 */ /* 0x000f280000100800 */
[----:B------:R-:W3:Y:S01]  /*25db0*/  LDL R5, [R1+0x101c] ;  /* 0x00101c0001057983 */ /* 0x000ee20000100800 */
[----:B------:R-:W-:Y:S01]  /*25dc0*/  PRMT R8, RZ, 0x7610, R8 ;  /* 0x00007610ff087816 */ /* 0x000fe20000000008 */
[----:B0-----:R-:W-:-:S02]  /*25dd0*/  @!P0 IMAD.MOV.U32 R10, RZ, RZ, R12 ;  /* 0x000000ffff0a8224 */ /* 0x001fc400078e000c */
[----:B------:R-:W-:-:S05]  /*25de0*/  @!P0 IMAD.MOV.U32 R11, RZ, RZ, R13 ;  /* 0x000000ffff0b8224 */ /* 0x000fca00078e000d */
[----:B------:R2:W3:Y:S01]  /*25df0*/  @!P0 LDG.E.U16 R8, desc[UR6][R10.64] ;  /* 0x000000060a088981 */ /* 0x0004e2000c1e1500 */
[----:B------:R-:W-:Y:S01]  /*25e00*/  PRMT R18, RZ, 0x7610, R18 ;  /* 0x00007610ff127816 */ /* 0x000fe20000000012 */
[----:B--2---:R-:W-:Y:S02]  /*25e10*/  @!P0 IMAD.MOV.U32 R10, RZ, RZ, R0 ;  /* 0x000000ffff0a8224 */ /* 0x004fe400078e0000 */
[----:B------:R-:W-:-:S05]  /*25e20*/  @!P0 IMAD.MOV.U32 R11, RZ, RZ, R2 ;  /* 0x000000ffff0b8224 */ /* 0x000fca00078e0002 */
[----:B------:R4:W2:Y:S01]  /*25e30*/  @!P0 LDG.E.U16 R18, desc[UR6][R10.64] ;  /* 0x000000060a128981 */ /* 0x0008a2000c1e1500 */
[----:B------:R-:W-:Y:S01]  /*25e40*/  PRMT R16, RZ, 0x7610, R16 ;  /* 0x00007610ff107816 */ /* 0x000fe20000000010 */
[----:B----4-:R-:W-:Y:S02]  /*25e50*/  @!P1 IMAD.MOV.U32 R11, RZ, RZ, R6 ;  /* 0x000000ffff0b9224 */ /* 0x010fe400078e0006 */
[----:B---3--:R-:W-:Y:S01]  /*25e60*/  @!P1 IMAD.MOV.U32 R10, RZ, RZ, R5 ;  /* 0x000000ffff0a9224 */ /* 0x008fe200078e0005 */
[----:B------:R0:W-:Y:S04]  /*25e70*/  STL [R1+0x2428], R3 ;  /* 0x0024280301007387 */ /* 0x0001e80000100800 */
[----:B-1----:R-:W3:Y:S04]  /*25e80*/  LDL R4, [R1+0x1088] ;  /* 0x0010880001047983 */ /* 0x002ee80000100800 */
[----:B------:R-:W4:Y:S04]  /*25e90*/  LDL R12, [R1+0x1090] ;  /* 0x00109000010c7983 */ /* 0x000f280000100800 */
[----:B------:R3:W4:Y:S04]  /*25ea0*/  @!P1 LDG.E.U16 R16, desc[UR6][R10.64] ;  /* 0x000000060a109981 */ /* 0x000728000c1e1500 */
[----:B0-----:R-:W4:Y:S04]  /*25eb0*/  LDL R3, [R1+0x1094] ;  /* 0x0010940001037983 */ /* 0x001f280000100800 */
[----:B------:R0:W-:Y:S04]  /*25ec0*/  STL [R1+0x4], R8 ;  /* 0x0000040801007387 */ /* 0x0001e80000100800 */
[----:B------:R-:W4:Y:S04]  /*25ed0*/  LDL R2, [R1+0xfa0] ;  /* 0x000fa00001027983 */ /* 0x000f280000100800 */
[----:B------:R-:W4:Y:S04]  /*25ee0*/  LDL R0, [R1+0xfac] ;  /* 0x000fac0001007983 */ /* 0x000f280000100800 */
[----:B0-----:R-:W4:Y:S04]  /*25ef0*/  LDL R8, [R1+0x109c] ;  /* 0x00109c0001087983 */ /* 0x001f280000100800 */
[----:B--2---:R-:W-:Y:S04]  /*25f00*/  STL [R1+0x23f8], R18 ;  /* 0x0023f81201007387 */ /* 0x004fe80000100800 */
[----:B------:R-:W2:Y:S04]  /*25f10*/  LDL R6, [R1+0x1018] ;  /* 0x0010180001067983 */ /* 0x000ea80000100800 */
[----:B------:R-:W2:Y:S01]  /*25f20*/  LDL R5, [R1+0x1024] ;  /* 0x0010240001057983 */ /* 0x000ea20000100800 */
[----:B------:R-:W-:Y:S01]  /*25f30*/  PRMT R9, RZ, 0x7610, R9 ;  /* 0x00007610ff097816 */ /* 0x000fe20000000009 */
[----:B---3--:R-:W-:-:S02]  /*25f40*/  @!P0 IMAD.MOV.U32 R11, RZ, RZ, R4 ;  /* 0x000000ffff0b8224 */ /* 0x008fc400078e0004 */
[----:B----4-:R0:W-:Y:S04]  /*25f50*/  STL [R1+0x23fc], R16 ;  /* 0x0023fc1001007387 */ /* 0x0101e80000100800 */
[----:B------:R-:W3:Y:S01]  /*25f60*/  LDL R4, [R1+0x1020] ;  /* 0x0010200001047983 */ /* 0x000ee20000100800 */
[----:B------:R-:W-:-:S03]  /*25f70*/  @!P0 IMAD.MOV.U32 R10, RZ, RZ, R3 ;  /* 0x000000ffff0a8224 */ /* 0x000fc600078e0003 */
[----:B------:R-:W4:Y:S04]  /*25f80*/  LDL R3, [R1+0x102c] ;  /* 0x00102c0001037983 */ /* 0x000f280000100800 */
[----:B------:R1:W4:Y:S01]  /*25f90*/  @!P0 LDG.E.U16 R9, desc[UR6][R10.64] ;  /* 0x000000060a098981 */ /* 0x000322000c1e1500 */
[----:B------:R-:W-:Y:S01]  /*25fa0*/  @!P1 IMAD.MOV.U32 R13, RZ, RZ, R12 ;  /* 0x000000ffff0d9224 */ /* 0x000fe200078e000c */
[----:B------:R-:W-:Y:S01]  /*25fb0*/  PRMT R22, RZ, 0x7610, R22 ;  /* 0x00007610ff167816 */ /* 0x000fe20000000016 */
[----:B------:R-:W-:Y:S01]  /*25fc0*/  @!P1 IMAD.MOV.U32 R12, RZ, RZ, R8 ;  /* 0x000000ffff0c9224 */ /* 0x000fe200078e0008 */
[----:B-1----:R-:W-:-:S06]  /*25fd0*/  PRMT R10, RZ, 0x7610, R10 ;  /* 0x00007610ff0a7816 */ /* 0x002fcc000000000a */
[----:B------:R1:W4:Y:S01]  /*25fe0*/  @!P1 LDG.E.U16 R10, desc[UR6][R12.64] ;  /* 0x000000060c0a9981 */ /* 0x000322000c1e1500 */
[----:B------:R-:W-:Y:S01]  /*25ff0*/  PRMT R11, RZ, 0x7610, R11 ;  /* 0x00007610ff0b7816 */ /* 0x000fe2000000000b */
[----:B-1----:R-:W-:Y:S02]  /*26000*/  @!P1 IMAD.MOV.U32 R12, RZ, RZ, R0 ;  /* 0x000000ffff0c9224 */ /* 0x002fe400078e0000 */
[----:B------:R-:W-:-:S05]  /*26010*/  @!P1 IMAD.MOV.U32 R13, RZ, RZ, R2 ;  /* 0x000000ffff0d9224 */ /* 0x000fca00078e0002 */
[----:B------:R2:W4:Y:S02]  /*26020*/  @!P1 LDG.E.U16 R22, desc[UR6][R12.64] ;  /* 0x000000060c169981 */ /* 0x000524000c1e1500 */
[----:B--2---:R-:W-:Y:S02]  /*26030*/  @!P0 IMAD.MOV.U32 R12, RZ, RZ, R5 ;  /* 0x000000ffff0c8224 */ /* 0x004fe400078e0005 */
[----:B------:R-:W-:-:S05]  /*26040*/  @!P0 IMAD.MOV.U32 R13, RZ, RZ, R6 ;  /* 0x000000ffff0d8224 */ /* 0x000fca00078e0006 */
[----:B------:R1:W2:Y:S02]  /*26050*/  @!P0 LDG.E.U16 R11, desc[UR6][R12.64] ;  /* 0x000000060c0b8981 */ /* 0x0002a4000c1e1500 */
[----:B-1----:R-:W-:Y:S01]  /*26060*/  PRMT R12, RZ, 0x7610, R12 ;  /* 0x00007610ff0c7816 */ /* 0x002fe2000000000c */
[----:B---3--:R-:W-:Y:S02]  /*26070*/  @!P1 IMAD.MOV.U32 R15, RZ, RZ, R4 ;  /* 0x000000ffff0f9224 */ /* 0x008fe400078e0004 */
[----:B----4-:R-:W-:-:S05]  /*26080*/  @!P1 IMAD.MOV.U32 R14, RZ, RZ, R3 ;  /* 0x000000ffff0e9224 */ /* 0x010fca00078e0003 */
[----:B------:R-:W3:Y:S04]  /*26090*/  @!P1 LDG.E.U16 R12, desc[UR6][R14.64] ;  /* 0x000000060e0c9981 */ /* 0x000ee8000c1e1500 */
[----:B------:R-:W-:Y:S04]  /*260a0*/  STL [R1+0x2400], R9 ;  /* 0x0024000901007387 */ /* 0x000fe80000100800 */
[----:B------:R1:W-:Y:S04]  /*260b0*/  STL [R1+0x2404], R10 ;  /* 0x0024040a01007387 */ /* 0x0003e80000100800 */
[----:B------:R-:W4:Y:S04]  /*260c0*/  LDL R2, [R1+0x1098] ;  /* 0x0010980001027983 */ /* 0x000f280000100800 */
[----:B------:R-:W4:Y:S04]  /*260d0*/  LDL R0, [R1+0x10a4] ;  /* 0x0010a40001007983 */ /* 0x000f280000100800 */
[----:B------:R-:W-:Y:S04]  /*260e0*/  STL [R1+0x23d8], R22 ;  /* 0x0023d81601007387 */ /* 0x000fe80000100800 */
[----:B0-----:R-:W4:Y:S04]  /*260f0*/  LDL R16, [R1+0x10a0] ;  /* 0x0010a00001107983 */ /* 0x001f280000100800 */
[----:B-1----:R-:W4:Y:S04]  /*26100*/  LDL R10, [R1+0x10ac] ;  /* 0x0010ac00010a7983 */ /* 0x002f280000100800 */
[----:B--2---:R-:W-:Y:S04]  /*26110*/  STL [R1+0x23dc], R11 ;  /* 0x0023dc0b01007387 */ /* 0x004fe80000100800 */
[----:B------:R-:W2:Y:S04]  /*26120*/  LDL R9, [R1+0x500] ;  /* 0x0005000001097983 */ /* 0x000ea80000100800 */
[----:B------:R-:W2:Y:S04]  /*26130*/  LDL R8, [R1+0x504] ;  /* 0x0005040001087983 */ /* 0x000ea80000100800 */
[----:B------:R-:W2:Y:S04]  /*26140*/  LDL R6, [R1+0xfa8] ;  /* 0x000fa80001067983 */ /* 0x000ea80000100800 */
[----:B------:R-:W2:Y:S04]  /*26150*/  LDL R5, [R1+0xfb4] ;  /* 0x000fb40001057983 */ /* 0x000ea80000100800 */
[----:B---3--:R-:W-:Y:S04]  /*26160*/  STL [R1+0x23e0], R12 ;  /* 0x0023e00c01007387 */ /* 0x008fe80000100800 */
[----:B------:R-:W3:Y:S04]  /*26170*/  LDL R4, [R1+0xfb0] ;  /* 0x000fb00001047983 */ /* 0x000ee80000100800 */
[----:B------:R-:W3:Y:S01]  /*26180*/  LDL R3, [R1+0xfbc] ;  /* 0x000fbc0001037983 */ /* 0x000ee20000100800 */
[----:B------:R-:W-:-:S02]  /*26190*/  PRMT R13, RZ, 0x7610, R13 ;  /* 0x00007610ff0d7816 */ /* 0x000fc4000000000d */
[----:B------:R-:W-:Y:S01]  /*261a0*/  PRMT R17, RZ, 0x7610, R17 ;  /* 0x00007610ff117816 */ /* 0x000fe20000000011 */
[----:B----4-:R-:W-:Y:S02]  /*261b0*/  @!P0 IMAD.MOV.U32 R15, RZ, RZ, R2 ;  /* 0x000000ffff0f8224 */ /* 0x010fe400078e0002 */
[----:B------:R-:W-:Y:S01]  /*261c0*/  @!P0 IMAD.MOV.U32 R14, RZ, RZ, R0 ;  /* 0x000000ffff0e8224 */ /* 0x000fe200078e0000 */
[----:B------:R-:W-:Y:S02]  /*261d0*/  PRMT R19, RZ, 0x7610, R19 ;  /* 0x00007610ff137816 */ /* 0x000fe40000000013 */
[----:B------:R-:W-:Y:S02]  /*261e0*/  PRMT R21, RZ, 0x7610, R21 ;  /* 0x00007610ff157816 */ /* 0x000fe40000000015 */
[----:B------:R-:W-:Y:S01]  /*261f0*/  PRMT R23, RZ, 0x7610, R23 ;  /* 0x00007610ff177816 */ /* 0x000fe20000000017 */
[----:B------:R-:W4:Y:S04]  /*26200*/  LDL R0, [R1+0x1034] ;  /* 0x0010340001007983 */ /* 0x000f280000100800 */
[----:B------:R0:W4:Y:S04]  /*26210*/  @!P0 LDG.E.U16 R13, desc[UR6][R14.64] ;  /* 0x000000060e0d8981 */ /* 0x000128000c1e1500 */
[----:B------:R-:W4:Y:S01]  /*26220*/  LDL R2, [R1+0x1028] ;  /* 0x0010280001027983 */ /* 0x000f220000100800 */
[----:B0-----:R-:W-:-:S02]  /*26230*/  @!P1 IMAD.MOV.U32 R15, RZ, RZ, R16 ;  /* 0x000000ffff0f9224 */ /* 0x001fc400078e0010 */
[----:B------:R-:W-:-:S05]  /*26240*/  @!P1 IMAD.MOV.U32 R14, RZ, RZ, R10 ;  /* 0x000000ffff0e9224 */ /* 0x000fca00078e000a */
[----:B------:R2:W4:Y:S02]  /*26250*/  @!P1 LDG.E.U16 R17, desc[UR6][R14.64] ;  /* 0x000000060e119981 */ /* 0x000524000c1e1500 */
[----:B--2---:R-:W-:Y:S02]  /*26260*/  @!P1 IMAD.MOV.U32 R15, RZ, RZ, R9 ;  /* 0x000000ffff0f9224 */ /* 0x004fe400078e0009 */
[----:B------:R-:W-:-:S05]  /*26270*/  @!P1 IMAD.MOV.U32 R14, RZ, RZ, R8 ;  /* 0x000000ffff0e9224 */ /* 0x000fca00078e0008 */
[----:B------:R0:W2:Y:S02]  /*26280*/  @!P1 LDG.E.U16 R19, desc[UR6][R14.64] ;  /* 0x000000060e139981 */ /* 0x0000a4000c1e1500 */
[----:B0-----:R-:W-:Y:S02]  /*26290*/  @!P0 IMAD.MOV.U32 R14, RZ, RZ, R5 ;  /* 0x000000ffff0e8224 */ /* 0x001fe400078e0005 */
[----:B------:R-:W-:-:S05]  /*262a0*/  @!P0 IMAD.MOV.U32 R15, RZ, RZ, R6 ;  /* 0x000000ffff0f8224 */ /* 0x000fca00078e0006 */
[----:B------:R3:W2:Y:S02]  /*262b0*/  @!P0 LDG.E.U16 R21, desc[UR6][R14.64] ;  /* 0x000000060e158981 */ /* 0x0006a4000c1e1500 */
[----:B---3--:R-:W-:Y:S02]  /*262c0*/  @!P1 IMAD.MOV.U32 R15, RZ, RZ, R4 ;  /* 0x000000ffff0f9224 */ /* 0x008fe400078e0004 */
[----:B------:R-:W-:-:S05]  /*262d0*/  @!P1 IMAD.MOV.U32 R14, RZ, RZ, R3 ;  /* 0x000000ffff0e9224 */ /* 0x000fca00078e0003 */
[----:B------:R0:W3:Y:S04]  /*262e0*/  @!P1 LDG.E.U16 R23, desc[UR6][R14.64] ;  /* 0x000000060e179981 */ /* 0x0000e8000c1e1500 */
[----:B----4-:R-:W-:Y:S01]  /*262f0*/  STL [R1+0x23e4], R13 ;  /* 0x0023e40d01007387 */ /* 0x010fe20000100800 */
[----:B0-----:R-:W-:-:S03]  /*26300*/  @!P0 IMAD.MOV.U32 R14, RZ, RZ, R0 ;  /* 0x000000ffff0e8224 */ /* 0x001fc600078e0000 */
[----:B------:R-:W-:Y:S04]  /*26310*/  STL [R1+0x23e8], R17 ;  /* 0x0023e81101007387 */ /* 0x000fe80000100800 */
[----:B--2---:R-:W-:Y:S04]  /*26320*/  STL [R1+0x23cc], R19 ;  /* 0x0023cc1301007387 */ /* 0x004fe80000100800 */
[----:B------:R-:W-:Y:S01]  /*26330*/  STL [R1+0x23d0], R21 ;  /* 0x0023d01501007387 */ /* 0x000fe20000100800 */
[----:B------:R-:W-:Y:S01]  /*26340*/  PRMT R25, RZ, 0x7610, R25 ;  /* 0x00007610ff197816 */ /* 0x000fe20000000019 */
[----:B------:R-:W-:-:S05]  /*26350*/  @!P0 IMAD.MOV.U32 R15, RZ, RZ, R2 ;  /* 0x000000ffff0f8224 */ /* 0x000fca00078e0002 */
[----:B------:R-:W2:Y:S04]  /*26360*/  @!P0 LDG.E.U16 R25, desc[UR6][R14.64] ;  /* 0x000000060e198981 */ /* 0x000ea8000c1e1500 */
        /* <DEDUP_REMOVED lines=23> */
[----:B------:R-:W3:Y:S04]  /*264e0*/  LDL R14, [R1+0x1030] ;  /* 0x00103000010e7983 */ /* 0x000ee80000100800 */
[----:B------:R-:W3:Y:S01]  /*264f0*/  LDL R15, [R1+0x103c] ;  /* 0x00103c00010f7983 */ /* 0x000ee20000100800 */
[----:B------:R-:W-:-:S03]  /*26500*/  PRMT R27, RZ, 0x7610, R27 ;  /* 0x00007610ff1b7816 */ /* 0x000fc6000000001b */
[----:B--2---:R0:W-:Y:S04]  /*26510*/  STL [R1+0x23f0], R25 ;  /* 0x0023f01901007387 */ /* 0x0041e80000100800 */
[----:B0-----:R-:W2:Y:S01]  /*26520*/  LDL R25, [R1+0x10b8] ;  /* 0x0010b80001197983 */ /* 0x001ea20000100800 */
[----:B---3--:R-:W-:-:S04]  /*26530*/  @!P1 LOP3.LUT R15, R15, R14, RZ, 0x3c, !PT ;  /* 0x0000000e0f0f9212 */ /* 0x008fc800078e3cff */
[----:B------:R-:W-:-:S04]  /*26540*/  @!P1 LOP3.LUT R14, R15, R14, RZ, 0x3c, !PT ;  /* 0x0000000e0f0e9212 */ /* 0x000fc800078e3cff */
[----:B------:R-:W-:-:S05]  /*26550*/  @!P1 LOP3.LUT R15, R15, R14, RZ, 0x3c, !PT ;  /* 0x0000000e0f0f9212 */ /* 0x000fca00078e3cff */
[----:B------:R2:W3:Y:S04]  /*26560*/  @!P1 LDG.E.U16 R27, desc[UR6][R14.64] ;  /* 0x000000060e1b9981 */ /* 0x0004e8000c1e1500 */
[----:B------:R-:W4:Y:S01]  /*26570*/  LDL R15, [R1+0x10b0] ;  /* 0x0010b000010f7983 */ /* 0x000f220000100800 */
[----:B------:R-:W-:Y:S01]  /*26580*/  PRMT R29, RZ, 0x7610, R29 ;  /* 0x00007610ff1d7816 */ /* 0x000fe2000000001d */
[----:B--2---:R-:W-:Y:S01]  /*26590*/  @!P1 IMAD.MOV.U32 R14, RZ, RZ, R25 ;  /* 0x000000ffff0e9224 */ /* 0x004fe200078e0019 */
[----:B------:R-:W0:Y:S04]  /*265a0*/  S2R R28, SR_TID.X ;  /* 0x00000000001c7919 */ /* 0x000e280000002100 */
[----:B----4-:R-:W2:Y:S01]  /*265b0*/  @!P1 LDG.E.U16 R29, desc[UR6][R14.64] ;  /* 0x000000060e1d9981 */ /* 0x010ea2000c1e1500 */
[----:B0-----:R-:W-:-:S05]  /*265c0*/  LOP3.LUT R28, R28, 0x3f, RZ, 0xc0, !PT ;  /* 0x0000003f1c1c7812 */ /* 0x001fca00078ec0ff */
[----:B------:R-:W-:-:S05]  /*265d0*/  IMAD.SHL.U32 R28, R28, 0x2, RZ ;  /* 0x000000021c1c7824 */ /* 0x000fca00078e00ff */
        /* <DEDUP_REMOVED lines=21> */
[----:B---3--:R-:W-:Y:S04]  /*26730*/  STL [R1+0x2408], R27 ;  /* 0x0024081b01007387 */ /* 0x008fe80000100800 */
[----:B------:R-:W-:Y:S04]  /*26740*/  STS.U16 [R28+UR4+0x6a80], R26 ;  /* 0x006a801a1c007988 */ /* 0x000fe80008000404 */
[----:B------:R0:W-:Y:S04]  /*26750*/  STS.U16 [R28+UR4+0x7200], R8 ;  /* 0x007200081c007988 */ /* 0x0001e80008000404 */
[----:B--2---:R-:W-:Y:S04]  /*26760*/  STL [R1+0x240c], R29 ;  /* 0x00240c1d01007387 */ /* 0x004fe80000100800 */
[----:B0-----:R-:W2:Y:S04]  /*26770*/  LDL.LU R8, [R1] ;  /* 0x0000000001087983 */ /* 0x001ea80000300800 */
[----:B------:R-:W3:Y:S01]  /*26780*/  LDL.LU R5, [R1+0x494] ;  /* 0x0004940001057983 */ /* 0x000ee20000300800 */
[----:B------:R-:W0:Y:S03]  /*26790*/  S2R R0, SR_TID.X ;  /* 0x0000000000007919 */ /* 0x000e260000002100 */
[----:B---3--:R1:W-:Y:S04]  /*267a0*/  STL [R1+0x243c], R5 ;  /* 0x00243c0501007387 */ /* 0x0083e80000100800 */
[----:B-1----:R-:W3:Y:S01]  /*267b0*/  LDL.LU R5, [R1+0x498] ;  /* 0x0004980001057983 */ /* 0x002ee20000300800 */
[----:B0-----:R-:W-:-:S05]  /*267c0*/  LOP3.LUT R0, R0, 0x3f, RZ, 0xc0, !PT ;  /* 0x0000003f00007812 */ /* 0x001fca00078ec0ff */
[C---:B------:R-:W-:Y:S02]  /*267d0*/  IMAD.SHL.U32 R2, R0.reuse, 0x2, RZ ;  /* 0x0000000200027824 */ /* 0x040fe400078e00ff */
[----:B------:R-:W-:Y:S01]  /*267e0*/  IMAD.SHL.U32 R0, R0, 0x2, RZ ;  /* 0x0000000200007824 */ /* 0x000fe200078e00ff */
[----:B---3--:R0:W-:Y:S04]  /*267f0*/  STL [R1+0x2440], R5 ;  /* 0x0024400501007387 */ /* 0x0081e80000100800 */
        /* <DEDUP_REMOVED lines=25> */
[----:B--2---:R0:W-:Y:S04]  /*26990*/  STS.U16 [R5+UR4+0x7280], R8 ;  /* 0x0072800805007988 */ /* 0x0041e80008000404 */
[----:B0-----:R-:W2:Y:S01]  /*269a0*/  LDL.LU R8, [R1+0x2444] ;  /* 0x0024440001087983 */ /* 0x001ea20000300800 */
[----:B------:R-:W-:-:S03]  /*269b0*/  LOP3.LUT R3, R2, 0x30, RZ, 0x3c, !PT ;  /* 0x0000003002037812 */ /* 0x000fc600078e3cff */
[----:B--2---:R0:W-:Y:S04]  /*269c0*/  STS.U16 [R5+UR4+0x7a00], R8 ;  /* 0x007a000805007988 */ /* 0x0041e80008000404 */
[----:B------:R1:W-:Y:S04]  /*269d0*/  STS.U16 [R5+UR4+0x7a80], R7 ;  /* 0x007a800705007988 */ /* 0x0003e80008000404 */
[----:B0-----:R-:W2:Y:S04]  /*269e0*/  LDL.LU R8, [R1+0x414] ;  /* 0x0004140001087983 */ /* 0x001ea80000300800 */
[----:B-1----:R-:W3:Y:S04]  /*269f0*/  LDL.LU R5, [R1+0x2440] ;  /* 0x0024400001057983 */ /* 0x002ee80000300800 */
[----:B------:R-:W2:Y:S04]  /*26a00*/  LDL.LU R7, [R1+0x43c] ;  /* 0x00043c0001077983 */ /* 0x000ea80000300800 */
[----:B---3--:R0:W-:Y:S04]  /*26a10*/  STS.U16 [R3+UR4+0x300], R5 ;  /* 0x0003000503007988 */ /* 0x0081e80008000404 */
[----:B0-----:R-:W3:Y:S04]  /*26a20*/  LDL.LU R5, [R1+0x243c] ;  /* 0x00243c0001057983 */ /* 0x001ee80000300800 */
[----:B---3--:R0:W-:Y:S04]  /*26a30*/  STS.U16 [R3+UR4+0x380], R5 ;  /* 0x0003800503007988 */ /* 0x0081e80008000404 */
[----:B------:R1:W-:Y:S04]  /*26a40*/  STS.U16 [R3+UR4+0xb00], R6 ;  /* 0x000b000603007988 */ /* 0x0003e80008000404 */
[----:B----4-:R3:W-:Y:S04]  /*26a50*/  STS.U16 [R3+UR4+0xb80], R26 ;  /* 0x000b801a03007988 */ /* 0x0107e80008000404 */
[----:B------:R4:W-:Y:S04]  /*26a60*/  STS.U16 [R3+UR4+0x1300], R28 ;  /* 0x0013001c03007988 */ /* 0x0009e80008000404 */
[----:B0-----:R-:W2:Y:S04]  /*26a70*/  LDL.LU R5, [R1+0x2438] ;  /* 0x0024380001057983 */ /* 0x001ea80000300800 */
[----:B-1----:R-:W2:Y:S04]  /*26a80*/  LDL.LU R6, [R1+0x2434] ;  /* 0x0024340001067983 */ /* 0x002ea80000300800 */
[----:B---3--:R-:W3:Y:S04]  /*26a90*/  LDL.LU R26, [R1+0x2430] ;  /* 0x00243000011a7983 */ /* 0x008ee80000300800 */
[----:B----4-:R-:W4:Y:S04]  /*26aa0*/  LDL.LU R28, [R1+0x242c] ;  /* 0x00242c00011c7983 */ /* 0x010f280000300800 */
[----:B--2---:R-:W-:Y:S04]  /*26ab0*/  STS.U16 [R3+UR4+0x1380], R7 ;  /* 0x0013800703007988 */ /* 0x004fe80008000404 */
        /* <DEDUP_REMOVED lines=18> */
[----:B------:R0:W-:Y:S04]  /*26be0*/  STS.U16 [R3+UR4+0x6300], R4 ;  /* 0x0063000403007988 */ /* 0x0001e80008000404 */
[----:B------:R1:W-:Y:S04]  /*26bf0*/  STS.U16 [R3+UR4+0x6380], R20 ;  /* 0x0063801403007988 */ /* 0x0003e80008000404 */
[----:B------:R2:W-:Y:S04]  /*26c00*/  STS.U16 [R3+UR4+0x6b00], R24 ;  /* 0x006b001803007988 */ /* 0x0005e80008000404 */
[----:B------:R2:W-:Y:S04]  /*26c10*/  STS.U16 [R3+UR4+0x6b80], R0 ;  /* 0x006b800003007988 */ /* 0x0005e80008000404 */
[----:B0-----:R-:W3:Y:S04]  /*26c20*/  LDL.LU R4, [R1+0x490] ;  /* 0x0004900001047983 */ /* 0x001ee80000300800 */
[----:B-1----:R-:W3:Y:S04]  /*26c30*/  LDL.LU R20, [R1+0x48c] ;  /* 0x00048c0001147983 */ /* 0x002ee80000300800 */
[----:B--2---:R-:W2:Y:S04]  /*26c40*/  LDL.LU R24, [R1+0x468] ;  /* 0x0004680001187983 */ /* 0x004ea80000300800 */
[----:B------:R-:W2:Y:S04]  /*26c50*/  LDL.LU R0, [R1+0x45c] ;  /* 0x00045c0001007983 */ /* 0x000ea80000300800 */
        /* <DEDUP_REMOVED lines=18> */
[----:B------:R-:W2:Y:S01]  /*26d80*/  LDL.LU R18, [R1+0x18] ;  /* 0x0000180001127983 */ /* 0x000ea20000300800 */
[----:B------:R-:W-:-:S03]  /*26d90*/  LOP3.LUT R2, R2, 0x40, RZ, 0x3c, !PT ;  /* 0x0000004002027812 */ /* 0x000fc600078e3cff */
[----:B----4-:R0:W-:Y:S04]  /*26da0*/  STS.U16 [R3+UR4+0x7300], R28 ;  /* 0x0073001c03007988 */ /* 0x0101e80008000404 */
[----:B---3--:R1:W-:Y:S04]  /*26db0*/  STS.U16 [R3+UR4+0x7380], R26 ;  /* 0x0073801a03007988 */ /* 0x0083e80008000404 */
[----:B------:R3:W-:Y:S04]  /*26dc0*/  STS.U16 [R3+UR4+0x7b00], R6 ;  /* 0x007b000603007988 */ /* 0x0007e80008000404 */
[----:B------:R4:W-:Y:S04]  /*26dd0*/  STS.U16 [R3+UR4+0x7b80], R5 ;  /* 0x007b800503007988 */ /* 0x0009e80008000404 */
[----:B0-----:R-:W2:Y:S04]  /*26de0*/  LDL.LU R28, [R1+0x408] ;  /* 0x00040800011c7983 */ /* 0x001ea80000300800 */
[----:B-1----:R-:W2:Y:S04]  /*26df0*/  LDL.LU R26, [R1+0x40c] ;  /* 0x00040c00011a7983 */ /* 0x002ea80000300800 */
[----:B---3--:R-:W3:Y:S04]  /*26e00*/  LDL.LU R6, [R1+0x434] ;  /* 0x0004340001067983 */ /* 0x008ee80000300800 */
[----:B----4-:R-:W4:Y:S04]  /*26e10*/  LDL.LU R3, [R1+0x2428] ;  /* 0x0024280001037983 */ /* 0x010f280000300800 */
[----:B------:R-:W3:Y:S04]  /*26e20*/  LDL.LU R5, [R1+0x438] ;  /* 0x0004380001057983 */ /* 0x000ee80000300800 */
[----:B------:R0:W-:Y:S04]  /*26e30*/  STS.U16 [R2+UR4+0x400], R4 ;  /* 0x0004000402007988 */ /* 0x0001e80008000404 */
[----:B------:R1:W-:Y:S04]  /*26e40*/  STS.U16 [R2+UR4+0x480], R20 ;  /* 0x0004801402007988 */ /* 0x0003e80008000404 */
[----:B--2---:R2:W-:Y:S04]  /*26e50*/  STS.U16 [R2+UR4+0xc00], R24 ;  /* 0x000c001802007988 */ /* 0x0045e80008000404 */
[----:B------:R2:W-:Y:S04]  /*26e60*/  STS.U16 [R2+UR4+0xc80], R0 ;  /* 0x000c800002007988 */ /* 0x0005e80008000404 */
[----:B0-----:R-:W4:Y:S04]  /*26e70*/  LDL.LU R4, [R1+0x2424] ;  /* 0x0024240001047983 */ /* 0x001f280000300800 */
[----:B-1----:R-:W4:Y:S04]  /*26e80*/  LDL.LU R20, [R1+0x2420] ;  /* 0x0024200001147983 */ /* 0x002f280000300800 */
[----:B--2---:R-:W2:Y:S04]  /*26e90*/  LDL.LU R24, [R1+0x241c] ;  /* 0x00241c0001187983 */ /* 0x004ea80000300800 */
[----:B------:R-:W4:Y:S04]  /*26ea0*/  LDL.LU R0, [R1+0x2418] ;  /* 0x0024180001007983 */ /* 0x000f280000300800 */
[----:B---3--:R-:W-:Y:S04]  /*26eb0*/  STS.U16 [R2+UR4+0x1400], R5 ;  /* 0x0014000502007988 */ /* 0x008fe80008000404 */
        /* <DEDUP_REMOVED lines=22> */
[----:B----4-:R0:W-:Y:S04]  /*27020*/  STS.U16 [R2+UR4+0x6c80], R0 ;  /* 0x006c800002007988 */ /* 0x0101e80008000404 */
[----:B0-----:R-:W3:Y:S04]  /*27030*/  LDL.LU R0, [R1+0x2414] ;  /* 0x0024140001007983 */ /* 0x001ee80000300800 */
[----:B------:R-:W4:Y:S01]  /*27040*/  LDL.LU R29, [R1+0x488] ;  /* 0x00048800011d7983 */ /* 0x000f220000300800 */
[----:B------:R-:W0:Y:S02]  /*27050*/  S2R R22, SR_TID.X ;  /* 0x0000000000167919 */ /* 0x000e240000002100 */
[----:B0-----:R-:W-:-:S05]  /*27060*/  LOP3.LUT R22, R22, 0x3f, RZ, 0xc0, !PT ;  /* 0x0000003f16167812 */ /* 0x001fca00078ec0ff */
[----:B------:R-:W-:Y:S01]  /*27070*/  IMAD.SHL.U32 R22, R22, 0x2, RZ ;  /* 0x0000000216167824 */ /* 0x000fe200078e00ff */
[----:B----4-:R0:W-:Y:S04]  /*27080*/  STL [R1+0x2410], R29 ;  /* 0x0024101d01007387 */ /* 0x0101e80000100800 */
        /* <DEDUP_REMOVED lines=24> */
[----:B------:R1:W-:Y:S04]  /*27210*/  STS.U16 [R29+UR4+0x7480], R20 ;  /* 0x007480141d007988 */ /* 0x0003e80008000404 */
[----:B------:R2:W-:Y:S04]  /*27220*/  STS.U16 [R29+UR4+0x7c00], R4 ;  /* 0x007c00041d007988 */ /* 0x0005e80008000404 */
[----:B------:R3:W-:Y:S04]  /*27230*/  STS.U16 [R29+UR4+0x7c80], R3 ;  /* 0x007c80031d007988 */ /* 0x0007e80008000404 */
[----:B0-----:R-:W4:Y:S04]  /*27240*/  LDL.LU R24, [R1+0x18c] ;  /* 0x00018c0001187983 */ /* 0x001f280000300800 */
[----:B-1----:R-:W4:Y:S04]  /*27250*/  LDL.LU R20, [R1+0x3b8] ;  /* 0x0003b80001147983 */ /* 0x002f280000300800 */
[----:B--2---:R-:W2:Y:S04]  /*27260*/  LDL.LU R4, [R1+0x3bc] ;  /* 0x0003bc0001047983 */ /* 0x004ea80000300800 */
[----:B---3--:R-:W3:Y:S04]  /*27270*/  LDL.LU R29, [R1+0x2410] ;  /* 0x00241000011d7983 */ /* 0x008ee80000300800 */
[----:B------:R-:W2:Y:S01]  /*27280*/  LDL.LU R3, [R1+0x400] ;  /* 0x0004000001037983 */ /* 0x000ea20000300800 */
[----:B------:R-:W-:-:S05]  /*27290*/  LOP3.LUT R14, R0, 0x50, RZ, 0x3c, !PT ;  /* 0x00000050000e7812 */ /* 0x000fca00078e3cff */
[----:B---3--:R0:W-:Y:S04]  /*272a0*/  STS.U16 [R14+UR4+0x500], R29 ;  /* 0x0005001d0e007988 */ /* 0x0081e80008000404 */
[----:B----4-:R1:W-:Y:S04]  /*272b0*/  STS.U16 [R14+UR4+0x580], R27 ;  /* 0x0005801b0e007988 */ /* 0x0103e80008000404 */
[----:B------:R3:W-:Y:S04]  /*272c0*/  STS.U16 [R14+UR4+0xd00], R10 ;  /* 0x000d000a0e007988 */ /* 0x0007e80008000404 */
[----:B------:R4:W-:Y:S04]  /*272d0*/  STS.U16 [R14+UR4+0xd80], R9 ;  /* 0x000d80090e007988 */ /* 0x0009e80008000404 */
[----:B------:R2:W-:Y:S04]  /*272e0*/  STS.U16 [R14+UR4+0x1500], R16 ;  /* 0x001500100e007988 */ /* 0x0005e80008000404 */
[----:B------:R2:W-:Y:S04]  /*272f0*/  STS.U16 [R14+UR4+0x1580], R18 ;  /* 0x001580120e007988 */ /* 0x0005e80008000404 */
[----:B0-----:R-:W2:Y:S04]  /*27300*/  LDL.LU R29, [R1+0x240c] ;  /* 0x00240c00011d7983 */ /* 0x001ea80000300800 */
[----:B-1----:R-:W2:Y:S04]  /*27310*/  LDL.LU R27, [R1+0x2408] ;  /* 0x00240800011b7983 */ /* 0x002ea80000300800 */
[----:B---3--:R-:W3:Y:S04]  /*27320*/  LDL.LU R10, [R1+0x2404] ;  /* 0x00240400010a7983 */ /* 0x008ee80000300800 */
[----:B----4-:R-:W4:Y:S04]  /*27330*/  LDL.LU R9, [R1+0x2400] ;  /* 0x0024000001097983 */ /* 0x010f280000300800 */
[----:B--2---:R-:W2:Y:S04]  /*27340*/  LDL.LU R16, [R1+0x23fc] ;  /* 0x0023fc0001107983 */ /* 0x004ea80000300800 */
[----:B------:R-:W3:Y:S04]  /*27350*/  LDL.LU R18, [R1+0x23f8] ;  /* 0x0023f80001127983 */ /* 0x000ee80000300800 */
[----:B------:R0:W-:Y:S04]  /*27360*/  STS.U16 [R14+UR4+0x1d00], R2 ;  /* 0x001d00020e007988 */ /* 0x0001e80008000404 */
[----:B0-----:R-:W4:Y:S04]  /*27370*/  LDL.LU R2, [R1+0x23f4] ;  /* 0x0023f40001027983 */ /* 0x001f280000300800 */
        /* <DEDUP_REMOVED lines=13> */
[----:B------:R-:W-:Y:S04]  /*27450*/  STS.U16 [R14+UR4+0x5500], R21 ;  /* 0x005500150e007988 */ /* 0x000fe80008000404 */
[----:B------:R-:W-:Y:S04]  /*27460*/  STS.U16 [R14+UR4+0x5580], R19 ;  /* 0x005580130e007988 */ /* 0x000fe80008000404 */
[----:B------:R1:W-:Y:S04]  /*27470*/  STS.U16 [R14+UR4+0x5d00], R17 ;  /* 0x005d00110e007988 */ /* 0x0003e80008000404 */
[----:B------:R1:W-:Y:S04]  /*27480*/  STS.U16 [R14+UR4+0x5d80], R13 ;  /* 0x005d800d0e007988 */ /* 0x0003e80008000404 */
[----:B------:R1:W-:Y:S04]  /*27490*/  STS.U16 [R14+UR4+0x6500], R12 ;  /* 0x0065000c0e007988 */ /* 0x0003e80008000404 */
[----:B0-----:R-:W2:Y:S04]  /*274a0*/  LDL.LU R25, [R1+0x480] ;  /* 0x0004800001197983 */ /* 0x001ea80000300800 */
[----:B-1----:R-:W2:Y:S04]  /*274b0*/  LDL.LU R23, [R1+0x47c] ;  /* 0x00047c0001177983 */ /* 0x002ea80000300800 */
[----:B------:R0:W-:Y:S04]  /*274c0*/  STS.U16 [R14+UR4+0x6580], R11 ;  /* 0x0065800b0e007988 */ /* 0x0001e80008000404 */
[----:B------:R-:W2:Y:S04]  /*274d0*/  LDL.LU R17, [R1+0x450] ;  /* 0x0004500001117983 */ /* 0x000ea80000300800 */
[----:B------:R-:W2:Y:S04]  /*274e0*/  LDL.LU R13, [R1+0x44c] ;  /* 0x00044c00010d7983 */ /* 0x000ea80000300800 */
[----:B------:R-:W2:Y:S04]  /*274f0*/  LDL.LU R12, [R1+0x428] ;  /* 0x00042800010c7983 */ /* 0x000ea80000300800 */
[----:B------:R1:W-:Y:S04]  /*27500*/  STS.U16 [R14+UR4+0x6d00], R22 ;  /* 0x006d00160e007988 */ /* 0x0003e80008000404 */
[----:B0-----:R-:W2:Y:S04]  /*27510*/  LDL.LU R11, [R1+0x424] ;  /* 0x00042400010b7983 */ /* 0x001ea80000300800 */
[----:B------:R-:W2:Y:S04]  /*27520*/  LDL.LU R3, [R1+0x184] ;  /* 0x0001840001037983 */ /* 0x000ea80000300800 */
[----:B------:R-:W2:Y:S04]  /*27530*/  LDL.LU R4, [R1+0x180] ;  /* 0x0001800001047983 */ /* 0x000ea80000300800 */
[----:B------:R-:W2:Y:S04]  /*27540*/  LDL.LU R20, [R1+0x154] ;  /* 0x0001540001147983 */ /* 0x000ea80000300800 */
[----:B------:R-:W2:Y:S04]  /*27550*/  LDL.LU R24, [R1+0x150] ;  /* 0x0001500001187983 */ /* 0x000ea80000300800 */
[----:B-1----:R-:W2:Y:S04]  /*27560*/  LDL.LU R22, [R1+0x124] ;  /* 0x0001240001167983 */ /* 0x002ea80000300800 */
        /* <DEDUP_REMOVED lines=9> */
[----:B----4-:R0:W-:Y:S04]  /*27600*/  STS.U16 [R14+UR4+0x6d80], R2 ;  /* 0x006d80020e007988 */ /* 0x0101e80008000404 */
[----:B---3--:R1:W-:Y:S04]  /*27610*/  STS.U16 [R14+UR4+0x7500], R18 ;  /* 0x007500120e007988 */ /* 0x0083e80008000404 */
[----:B--2---:R2:W-:Y:S04]  /*27620*/  STS.U16 [R14+UR4+0x7580], R16 ;  /* 0x007580100e007988 */ /* 0x0045e80008000404 */
[----:B------:R3:W-:Y:S04]  /*27630*/  STS.U16 [R14+UR4+0x7d00], R9 ;  /* 0x007d00090e007988 */ /* 0x0007e80008000404 */
[----:B------:R4:W-:Y:S04]  /*27640*/  STS.U16 [R14+UR4+0x7d80], R10 ;  /* 0x007d800a0e007988 */ /* 0x0009e80008000404 */
[----:B0-----:R-:W4:Y:S04]  /*27650*/  LDL.LU R2, [R1+0x34] ;  /* 0x0000340001027983 */ /* 0x001f280000300800 */
[----:B-1----:R-:W4:Y:S04]  /*27660*/  LDL.LU R18, [R1+0x3b0] ;  /* 0x0003b00001127983 */ /* 0x002f280000300800 */
[----:B--2---:R-:W2:Y:S04]  /*27670*/  LDL.LU R16, [R1+0x3b4] ;  /* 0x0003b40001107983 */ /* 0x004ea80000300800 */
[----:B---3--:R-:W3:Y:S04]  /*27680*/  LDL.LU R9, [R1+0x3f8] ;  /* 0x0003f80001097983 */ /* 0x008ee80000300800 */
[----:B----4-:R-:W4:Y:S01]  /*27690*/  LDL.LU R10, [R1+0x3fc] ;  /* 0x0003fc00010a7983 */ /* 0x010f220000300800 */
[----:B------:R-:W-:-:S03]  /*276a0*/  LOP3.LUT R0, R0, 0x60, RZ, 0x3c, !PT ;  /* 0x0000006000007812 */ /* 0x000fc600078e3cff */
[----:B------:R-:W2:Y:S04]  /*276b0*/  LDL.LU R14, [R1+0x30] ;  /* 0x00003000010e7983 */ /* 0x000ea80000300800 */
[----:B------:R0:W-:Y:S04]  /*276c0*/  STS.U16 [R0+UR4+0x600], R25 ;  /* 0x0006001900007988 */ /* 0x0001e80008000404 */
[----:B------:R1:W-:Y:S04]  /*276d0*/  STS.U16 [R0+UR4+0x680], R23 ;  /* 0x0006801700007988 */ /* 0x0003e80008000404 */
[----:B------:R1:W-:Y:S04]  /*276e0*/  STS.U16 [R0+UR4+0xe00], R17 ;  /* 0x000e001100007988 */ /* 0x0003e80008000404 */
[----:B------:R1:W-:Y:S04]  /*276f0*/  STS.U16 [R0+UR4+0xe80], R13 ;  /* 0x000e800d00007988 */ /* 0x0003e80008000404 */
[----:B------:R1:W-:Y:S04]  /*27700*/  STS.U16 [R0+UR4+0x1600], R12 ;  /* 0x0016000c00007988 */ /* 0x0003e80008000404 */
[----:B0-----:R-:W2:Y:S04]  /*27710*/  LDL.LU R25, [R1+0x23f0] ;  /* 0x0023f00001197983 */ /* 0x001ea80000300800 */
[----:B------:R0:W-:Y:S04]  /*27720*/  STS.U16 [R0+UR4+0x1680], R11 ;  /* 0x0016800b00007988 */ /* 0x0001e80008000404 */
[----:B-1----:R-:W2:Y:S04]  /*27730*/  LDL.LU R23, [R1+0x23ec] ;  /* 0x0023ec0001177983 */ /* 0x002ea80000300800 */
[----:B------:R-:W2:Y:S04]  /*27740*/  LDL.LU R17, [R1+0x23e8] ;  /* 0x0023e80001117983 */ /* 0x000ea80000300800 */
[----:B------:R-:W2:Y:S04]  /*27750*/  LDL.LU R13, [R1+0x23e4] ;  /* 0x0023e400010d7983 */ /* 0x000ea80000300800 */
[----:B------:R-:W2:Y:S04]  /*27760*/  LDL.LU R12, [R1+0x23e0] ;  /* 0x0023e000010c7983 */ /* 0x000ea80000300800 */
[----:B0-----:R-:W2:Y:S04]  /*27770*/  LDL.LU R11, [R1+0x23dc] ;  /* 0x0023dc00010b7983 */ /* 0x001ea80000300800 */
[----:B----4-:R-:W-:Y:S04]  /*27780*/  STS.U16 [R0+UR4+0x1e00], R10 ;  /* 0x001e000a00007988 */ /* 0x010fe80008000404 */
[----:B---3--:R-:W-:Y:S04]  /*27790*/  STS.U16 [R0+UR4+0x1e80], R9 ;  /* 0x001e800900007988 */ /* 0x008fe80008000404 */
[----:B--2---:R-:W-:Y:S04]  /*277a0*/  STS.U16 [R0+UR4+0x2600], R16 ;  /* 0x0026001000007988 */ /* 0x004fe80008000404 */
[----:B------:R-:W-:Y:S04]  /*277b0*/  STS.U16 [R0+UR4+0x2680], R18 ;  /* 0x0026801200007988 */ /* 0x000fe80008000404 */
[----:B------:R-:W-:Y:S04]  /*277c0*/  STS.U16 [R0+UR4+0x2e00], R3 ;  /* 0x002e000300007988 */ /* 0x000fe80008000404 */
[----:B------:R-:W-:Y:S04]  /*277d0*/  STS.U16 [R0+UR4+0x2e80], R4 ;  /* 0x002e800400007988 */ /* 0x000fe80008000404 */
[----:B------:R-:W-:Y:S04]  /*277e0*/  STS.U16 [R0+UR4+0x3600], R20 ;  /* 0x0036001400007988 */ /* 0x000fe80008000404 */
[----:B------:R-:W-:Y:S04]  /*277f0*/  STS.U16 [R0+UR4+0x3680], R24 ;  /* 0x0036801800007988 */ /* 0x000fe80008000404 */
[----:B------:R0:W-:Y:S04]  /*27800*/  STS.U16 [R0+UR4+0x3e00], R22 ;  /* 0x003e001600007988 */ /* 0x0001e80008000404 */
[----:B0-----:R-:W2:Y:S04]  /*27810*/  LDL.LU R22, [R1+0x4] ;  /* 0x0000040001167983 */ /* 0x001ea80000300800 */
        /* <DEDUP_REMOVED lines=10> */
[----:B0-----:R-:W4:Y:S04]  /*278c0*/  LDL.LU R21, [R1+0x478] ;  /* 0x0004780001157983 */ /* 0x001f280000300800 */
[----:B-1----:R-:W4:Y:S04]  /*278d0*/  LDL.LU R19, [R1+0x474] ;  /* 0x0004740001137983 */ /* 0x002f280000300800 */
[----:B---3--:R-:W3:Y:S04]  /*278e0*/  LDL.LU R2, [R1+0x448] ;  /* 0x0004480001027983 */ /* 0x008ee80000300800 */
        /* <DEDUP_REMOVED lines=16> */
[----:B0-----:R-:W3:Y:S04]  /*279f0*/  LDL.LU R14, [R1+0x58] ;  /* 0x00005800010e7983 */ /* 0x001ee80000300800 */
[----:B--2---:R0:W-:Y:S04]  /*27a00*/  STS.U16 [R0+UR4+0x6e00], R22 ;  /* 0x006e001600007988 */ /* 0x0041e80008000404 */
[----:B0-----:R-:W2:Y:S04]  /*27a10*/  LDL.LU R22, [R1+0x23d8] ;  /* 0x0023d80001167983 */ /* 0x001ea80000300800 */
[----:B--2---:R0:W-:Y:S04]  /*27a20*/  STS.U16 [R0+UR4+0x6e80], R22 ;  /* 0x006e801600007988 */ /* 0x0041e80008000404 */
[----:B------:R1:W-:Y:S04]  /*27a30*/  STS.U16 [R0+UR4+0x7600], R11 ;  /* 0x0076000b00007988 */ /* 0x0003e80008000404 */
[----:B------:R2:W-:Y:S04]  /*27a40*/  STS.U16 [R0+UR4+0x7680], R12 ;  /* 0x0076800c00007988 */ /* 0x0005e80008000404 */
[----:B------:R4:W-:Y:S04]  /*27a50*/  STS.U16 [R0+UR4+0x7e00], R13 ;  /* 0x007e000d00007988 */ /* 0x0009e80008000404 */
[----:B------:R3:W-:Y:S04]  /*27a60*/  STS.U16 [R0+UR4+0x7e80], R17 ;  /* 0x007e801100007988 */ /* 0x0007e80008000404 */
[----:B0-----:R-:W3:Y:S04]  /*27a70*/  LDL.LU R22, [R1+0x1ac] ;  /* 0x0001ac0001167983 */ /* 0x001ee80000300800 */
[----:B-1----:R-:W3:Y:S04]  /*27a80*/  LDL.LU R11, [R1+0x3d8] ;  /* 0x0003d800010b7983 */ /* 0x002ee80000300800 */
[----:B--2---:R-:W2:Y:S04]  /*27a90*/  LDL.LU R12, [R1+0x41c] ;  /* 0x00041c00010c7983 */ /* 0x004ea80000300800 */
[----:B----4-:R-:W4:Y:S04]  /*27aa0*/  LDL.LU R13, [R1+0x420] ;  /* 0x00042000010d7983 */ /* 0x010f280000300800 */
[----:B---3--:R-:W3:Y:S04]  /*27ab0*/  LDL.LU R0, [R1+0x23d4] ;  /* 0x0023d40001007983 */ /* 0x008ee80000300800 */
[----:B------:R-:W2:Y:S04]  /*27ac0*/  LDL.LU R17, [R1+0x444] ;  /* 0x0004440001117983 */ /* 0x000ea80000300800 */
[----:B---3--:R0:W-:Y:S04]  /*27ad0*/  STS.U16 [R0+UR4+0x700], R21 ;  /* 0x0007001500007988 */ /* 0x0081e80008000404 */
[----:B------:R1:W-:Y:S04]  /*27ae0*/  STS.U16 [R0+UR4+0x780], R19 ;  /* 0x0007801300007988 */ /* 0x0003e80008000404 */
[----:B------:R3:W-:Y:S04]  /*27af0*/  STS.U16 [R0+UR4+0xf00], R2 ;  /* 0x000f000200007988 */ /* 0x0007e80008000404 */
[----:B0-----:R-:W4:Y:S04]  /*27b00*/  LDL.LU R21, [R1+0x23d0] ;  /* 0x0023d00001157983 */ /* 0x001f280000300800 */
[----:B-1----:R-:W4:Y:S04]  /*27b10*/  LDL.LU R19, [R1+0x23cc] ;  /* 0x0023cc0001137983 */ /* 0x002f280000300800 */
[----:B---3--:R-:W3:Y:S04]  /*27b20*/  LDL.LU R2, [R1+0x23c8] ;  /* 0x0023c80001027983 */ /* 0x008ee80000300800 */
[----:B--2---:R-:W-:Y:S04]  /*27b30*/  STS.U16 [R0+UR4+0xf80], R17 ;  /* 0x000f801100007988 */ /* 0x004fe80008000404 */
[----:B----4-:R-:W-:Y:S04]  /*27b40*/  STS.U16 [R0+UR4+0x1700], R13 ;  /* 0x0017000d00007988 */ /* 0x010fe80008000404 */
        /* <DEDUP_REMOVED lines=20> */
[----:B---3--:R0:W-:Y:S02]  /*27c90*/  STS.U16 [R0+UR4+0x6700], R2 ;  /* 0x0067000200007988 */ /* 0x0081e40008000404 */
[----:B0-----:R-:W0:Y:S02]  /*27ca0*/  S2R R2, SR_TID.X ;  /* 0x0000000000027919 */ /* 0x001e240000002100 */
[----:B------:R-:W-:Y:S04]  /*27cb0*/  STS.U16 [R0+UR4+0x6780], R19 ;  /* 0x0067801300007988 */ /* 0x000fe80008000404 */
[----:B------:R-:W-:Y:S04]  /*27cc0*/  STS.U16 [R0+UR4+0x6f00], R21 ;  /* 0x006f001500007988 */ /* 0x000fe80008000404 */
[----:B------:R-:W-:Y:S04]  /*27cd0*/  STS.U16 [R0+UR4+0x6f80], R23 ;  /* 0x006f801700007988 */ /* 0x000fe80008000404 */
[----:B------:R-:W-:Y:S04]  /*27ce0*/  STS.U16 [R0+UR4+0x7700], R25 ;  /* 0x0077001900007988 */ /* 0x000fe80008000404 */
[----:B------:R-:W-:Y:S04]  /*27cf0*/  STS.U16 [R0+UR4+0x7780], R27 ;  /* 0x0077801b00007988 */ /* 0x000fe80008000404 */
[----:B--2---:R1:W-:Y:S04]  /*27d00*/  STS.U16 [R0+UR4+0x7f00], R15 ;  /* 0x007f000f00007988 */ /* 0x0043e80008000404 */
[----:B------:R-:W-:Y:S01]  /*27d10*/  STS.U16 [R0+UR4+0x7f80], R29 ;  /* 0x007f801d00007988 */ /* 0x000fe20008000404 */
[C---:B0-----:R-:W-:Y:S01]  /*27d20*/  LOP3.LUT R3, R2.reuse, 0x7, RZ, 0xc0, !PT ;  /* 0x0000000702037812 */ /* 0x041fe200078ec0ff */
[----:B------:R-:W-:-:S04]  /*27d30*/  IMAD.SHL.U32 R8, R2, 0x2, RZ ;  /* 0x0000000202087824 */ /* 0x000fc800078e00ff */
[----:B------:R-:W-:Y:S02]  /*27d40*/  IMAD R3, R3, 0x110, RZ ;  /* 0x0000011003037824 */ /* 0x000fe400078e02ff */
[----:B-1----:R-:W-:-:S03]  /*27d50*/  IMAD.SHL.U32 R15, R2, 0x40, RZ ;  /* 0x00000040020f7824 */ /* 0x002fc600078e00ff */
[----:B------:R-:W-:-:S04]  /*27d60*/  LOP3.LUT R3, R3, 0x30, R8, 0x78, !PT ;  /* 0x0000003003037812 */ /* 0x000fc800078e7808 */
[----:B------:R-:W-:Y:S01]  /*27d70*/  LOP3.LUT R3, R3, 0x800, R15, 0xf8, !PT ;  /* 0x0000080003037812 */ /* 0x000fe200078ef80f */
[----:B------:R-:W-:Y:S06]  /*27d80*/  BAR.SYNC.DEFER_BLOCKING 0x0 ;  /* 0x0000000000007b1d */ /* 0x000fec0000010000 */
[----:B------:R-:W0:Y:S04]  /*27d90*/  LDSM.16.M88.4 R8, [R3+UR4] ;  /* 0x000000040308783b */ /* 0x000e280008000200 */
[----:B------:R-:W1:Y:S04]  /*27da0*/  LDSM.16.M88.4 R16, [R3+UR4+0x1000] ;  /* 0x001000040310783b */ /* 0x000e680008000200 */
[----:B------:R-:W2:Y:S01]  /*27db0*/  LDSM.16.M88.4 R24, [R3+UR4+0x2000] ;  /* 0x002000040318783b */ /* 0x000ea20008000200 */
[----:B------:R-:W-:-:S02]  /*27dc0*/  LOP3.LUT R14, R2, 0x7, RZ, 0xc0, !PT ;  /* 0x00000007020e7812 */ /* 0x000fc400078ec0ff */
[C---:B------:R-:W-:Y:S01]  /*27dd0*/  LOP3.LUT R23, R2.reuse, 0x7, RZ, 0xc0, !PT ;  /* 0x0000000702177812 */ /* 0x040fe200078ec0ff */
[C---:B------:R-:W-:Y:S02]  /*27de0*/  IMAD.SHL.U32 R28, R2.reuse, 0x40, RZ ;  /* 0x00000040021c7824 */ /* 0x040fe400078e00ff */
[C---:B------:R-:W-:Y:S02]  /*27df0*/  IMAD.SHL.U32 R20, R2.reuse, 0x2, RZ ;  /* 0x0000000202147824 */ /* 0x040fe400078e00ff */
[----:B------:R-:W-:Y:S02]  /*27e00*/  IMAD.SHL.U32 R2, R2, 0x2, RZ ;  /* 0x0000000202027824 */ /* 0x000fe400078e00ff */
[----:B------:R-:W-:-:S05]  /*27e10*/  IMAD R14, R14, 0x90, RZ ;  /* 0x000000900e0e7824 */ /* 0x000fca00078e02ff */
[----:B------:R-:W-:-:S04]  /*27e20*/  LOP3.LUT R2, R14, 0x10, R2, 0x78, !PT ;  /* 0x000000100e027812 */ /* 0x000fc800078e7802 */
[----:B------:R-:W-:Y:S02]  /*27e30*/  LOP3.LUT R2, R2, 0x400, R15, 0xf8, !PT ;  /* 0x0000040002027812 */ /* 0x000fe400078ef80f */
[----:B------:R-:W-:Y:S04]  /*27e40*/  LDSM.16.M88.4 R12, [R3+UR4+0x6000] ;  /* 0x00600004030c783b */ /* 0x000fe80008000200 */
[----:B0-----:R-:W-:Y:S04]  /*27e50*/  STL.64 [R1+0x40], R8 ;  /* 0x0000400801007387 */ /* 0x001fe80000100a00 */
[----:B------:R-:W-:Y:S04]  /*27e60*/  STL.64 [R1+0x48], R10 ;  /* 0x0000480a01007387 */ /* 0x000fe80000100a00 */
[----:B-1----:R-:W-:Y:S04]  /*27e70*/  STL.64 [R1+0x30], R16 ;  /* 0x0000301001007387 */ /* 0x002fe80000100a00 */
[----:B------:R-:W-:Y:S04]  /*27e80*/  STL.64 [R1+0x38], R18 ;  /* 0x0000381201007387 */ /* 0x000fe80000100a00 */
[----:B------:R-:W0:Y:S04]  /*27e90*/  LDSM.16.M88.4 R8, [R3+UR4+0x3000] ;  /* 0x003000040308783b */ /* 0x000e280008000200 */
[----:B--2---:R-:W-:Y:S04]  /*27ea0*/  STL.64 [R1+0x20], R24 ;  /* 0x0000201801007387 */ /* 0x004fe80000100a00 */
[----:B------:R-:W-:Y:S04]  /*27eb0*/  STL.64 [R1+0x28], R26 ;  /* 0x0000281a01007387 */ /* 0x000fe80000100a00 */
[----:B------:R-:W1:Y:S04]  /*27ec0*/  LDSM.16.M88.4 R24, [R3+UR4+0x5000] ;  /* 0x005000040318783b */ /* 0x000e680008000200 */
[----:B------:R-:W2:Y:S01]  /*27ed0*/  LDSM.16.M88.4 R16, [R3+UR4+0x4000] ;  /* 0x004000040310783b */ /* 0x000ea20008000200 */
[----:B------:R-:W3:Y:S01]  /*27ee0*/  S2R R29, SR_TID.X ;  /* 0x00000000001d7919 */ /* 0x000ee20000002100 */
[----:B------:R-:W-:-:S02]  /*27ef0*/  LOP3.LUT R2, R2, 0x20, RZ, 0x3c, !PT ;  /* 0x0000002002027812 */ /* 0x000fc400078e3cff */
[----:B0-----:R-:W-:Y:S04]  /*27f00*/  STL.64 [R1+0x10], R8 ;  /* 0x0000100801007387 */ /* 0x001fe80000100a00 */
[----:B------:R-:W-:Y:S04]  /*27f10*/  STL.64 [R1+0x18], R10 ;  /* 0x0000180a01007387 */ /* 0x000fe80000100a00 */
[----:B-1----:R-:W-:Y:S04]  /*27f20*/  STL [R1+0x2214], R26 ;  /* 0x0022141a01007387 */ /* 0x002fe80000100800 */
[----:B------:R-:W-:Y:S04]  /*27f30*/  STL [R1+0x2210], R27 ;  /* 0x0022101b01007387 */ /* 0x000fe80000100800 */
[----:B------:R0:W-:Y:S04]  /*27f40*/  STL.64 [R1+0x23c0], R24 ;  /* 0x0023c01801007387 */ /* 0x0001e80000100a00 */
[----:B------:R-:W-:Y:S04]  /*27f50*/  LDSM.16.M88.4 R8, [R3+UR4+0x7000] ;  /* 0x007000040308783b */ /* 0x000fe80008000200 */
[----:B0-----:R-:W4:Y:S04]  /*27f60*/  LDL.LU.64 R24, [R1+0x3a0] ;  /* 0x0003a00001187983 */ /* 0x001f280000300a00 */
[----:B------:R-:W4:Y:S04]  /*27f70*/  LDL.LU.64 R26, [R1+0x3a8] ;  /* 0x0003a800011a7983 */ /* 0x000f280000300a00 */
[----:B--2---:R-:W-:Y:S04]  /*27f80*/  STL.64 [R1], R16 ;  /* 0x0000001001007387 */ /* 0x004fe80000100a00 */
[----:B------:R-:W-:Y:S04]  /*27f90*/  STL.64 [R1+0x8], R18 ;  /* 0x0000081201007387 */ /* 0x000fe80000100a00 */
[----:B------:R0:W-:Y:S04]  /*27fa0*/  STL.64 [R1+0x2398], R16 ;  /* 0x0023981001007387 */ /* 0x0001e80000100a00 */
[----:B0-----:R-:W2:Y:S04]  /*27fb0*/  LDL.64 R16, [R1+0x30] ;  /* 0x0000300001107983 */ /* 0x001ea80000100a00 */
[----:B------:R-:W-:Y:S04]  /*27fc0*/  STL.64 [R1+0x60], R12 ;  /* 0x0000600c01007387 */ /* 0x000fe80000100a00 */
[----:B------:R-:W-:Y:S04]  /*27fd0*/  STL.64 [R1+0x68], R14 ;  /* 0x0000680e01007387 */ /* 0x000fe80000100a00 */
[----:B------:R-:W0:Y:S01]  /*27fe0*/  LDSM.16.MT88.4 R12, [R2+UR4+0x8000] ;  /* 0x00800004020c783b */ /* 0x000e220008004200 */
[----:B------:R-:W-:-:S02]  /*27ff0*/  IMAD R23, R23, 0x90, RZ ;  /* 0x0000009017177824 */ /* 0x000fc400078e02ff */
[----:B---3--:R-:W-:-:S05]  /*28000*/  IMAD.SHL.U32 R0, R29, 0x2, RZ ;  /* 0x000000021d007824 */ /* 0x008fca00078e00ff */
[----:B------:R-:W-:-:S04]  /*28010*/  LOP3.LUT R0, R23, 0x10, R0, 0x78, !PT ;  /* 0x0000001017007812 */ /* 0x000fc800078e7800 */
[----:B------:R-:W-:-:S04]  /*28020*/  LOP3.LUT R0, R0, 0x400, R28, 0xf8, !PT ;  /* 0x0000040000007812 */ /* 0x000fc800078ef81c */
[----:B------:R-:W-:Y:S01]  /*28030*/  LOP3.LUT R0, R0, 0x40, RZ, 0x3c, !PT ;  /* 0x0000004000007812 */ /* 0x000fe200078e3cff */
[----:B0-----:R-:W-:Y:S04]  /*28040*/  STL.64 [R1+0x2378], R14 ;  /* 0x0023780e01007387 */ /* 0x001fe80000100a00 */
[----:B------:R-:W-:Y:S04]  /*28050*/  STL.64 [R1+0x50], R8 ;  /* 0x0000500801007387 */ /* 0x000fe80000100a00 */
[----:B------:R-:W-:Y:S04]  /*28060*/  STL.64 [R1+0x58], R10 ;  /* 0x0000580a01007387 */ /* 0x000fe80000100a00 */
[----:B------:R-:W0:Y:S04]  /*28070*/  LDSM.16.MT88.4 R8, [R0+UR4+0x8000] ;  /* 0x008000040008783b */ /* 0x000e280008004200 */
[----:B------:R1:W-:Y:S04]  /*28080*/  STL.64 [R1+0x2370], R12 ;  /* 0x0023700c01007387 */ /* 0x0003e80000100a00 */
[----:B-1----:R-:W3:Y:S04]  /*28090*/  LDL.LU.64 R12, [R1+0x370] ;  /* 0x00037000010c7983 */ /* 0x002ee80000300a00 */
[----:B------:R-:W3:Y:S04]  /*280a0*/  LDL.LU.64 R14, [R1+0x378] ;  /* 0x00037800010e7983 */ /* 0x000ee80000300a00 */
[----:B------:R-:W-:Y:S04]  /*280b0*/  STL [R1+0x2338], R0 ;  /* 0x0023380001007387 */ /* 0x000fe80000100800 */
[----:B0-----:R-:W-:Y:S04]  /*280c0*/  STL.64 [R1+0x22e0], R10 ;  /* 0x0022e00a01007387 */ /* 0x001fe80000100a00 */
[----:B------:R0:W-:Y:S04]  /*280d0*/  STL.64 [R1+0x22d8], R8 ;  /* 0x0022d80801007387 */ /* 0x0001e80000100a00 */
[----:B0-----:R-:W4:Y:S01]  /*280e0*/  LDL.64 R8, [R1+0x40] ;  /* 0x0000400001087983 */ /* 0x001f220000100a00 */
[----:B------:R-:W-:-:S04]  /*280f0*/  LOP3.LUT R20, R23, 0x10, R20, 0x78, !PT ;  /* 0x0000001017147812 */ /* 0x000fc800078e7814 */
[----:B------:R-:W-:-:S05]  /*28100*/  LOP3.LUT R20, R20, 0x400, R28, 0xf8, !PT ;  /* 0x0000040014147812 */ /* 0x000fca00078ef81c */
[----:B------:R-:W4:Y:S01]  /*28110*/  LDSM.16.MT88.4 R4, [R20+UR4+0x8000] ;  /* 0x008000041404783b */ /* 0x000f220008004200 */
[----:B--2---:R-:W-:Y:S02]  /*28120*/  IMAD.MOV.U32 R22, RZ, RZ, R16 ;  /* 0x000000ffff167224 */ /* 0x004fe400078e0010 */
[----:B------:R-:W-:Y:S01]  /*28130*/  IMAD.MOV.U32 R21, RZ, RZ, R17 ;  /* 0x000000ffff157224 */ /* 0x000fe200078e0011 */
[----:B----4-:R-:W-:Y:S06]  /*28140*/  HMMA.16816.F32.BF16 R24, R4, R8, R24 ;  /* 0x000000080418723c */ /* 0x010fec0000041818 */
[----:B------:R-:W-:-:S02]  /*28150*/  IMAD.MOV.U32 R3, RZ, RZ, R8 ;  /* 0x000000ffff037224 */ /* 0x000fc400078e0008 */
[----:B------:R-:W-:Y:S02]  /*28160*/  IMAD.MOV.U32 R2, RZ, RZ, R9 ;  /* 0x000000ffff027224 */ /* 0x000fe400078e0009 */
[----:B---3--:R-:W-:-:S13]  /*28170*/  HMMA.16816.F32.BF16 R8, R4, R16, R12 ;  /* 0x000000100408723c */ /* 0x008fda000004180c */
[----:B------:R0:W-:Y:S04]  /*28180*/  STL.64 [R1+0x170], R24 ;  /* 0x0001701801007387 */ /* 0x0001e80000100a00 */
[----:B------:R1:W-:Y:S04]  /*28190*/  STL.64 [R1+0x178], R26 ;  /* 0x0001781a01007387 */ /* 0x0003e80000100a00 */
[----:B0-----:R-:W2:Y:S04]  /*281a0*/  LDL.LU.64 R24, [R1+0x23c0] ;  /* 0x0023c00001187983 */ /* 0x001ea80000300a00 */
[----:B------:R0:W-:Y:S01]  /*281b0*/  STL.64 [R1+0x160], R8 ;  /* 0x0001600801007387 */ /* 0x0001e20000100a00 */
[----:B-1----:R-:W-:-:S02]  /*281c0*/  IMAD.MOV.U32 R26, RZ, RZ, R10 ;  /* 0x000000ffff1a7224 */ /* 0x002fc400078e000a */
[----:B------:R-:W-:Y:S01]  /*281d0*/  IMAD.MOV.U32 R27, RZ, RZ, R11 ;  /* 0x000000ffff1b7224 */ /* 0x000fe200078e000b */
[----:B0-----:R-:W3:Y:S04]  /*281e0*/  LDL.LU.64 R8, [R1+0x310] ;  /* 0x0003100001087983 */ /* 0x001ee80000300a00 */
[----:B------:R-:W3:Y:S04]  /*281f0*/  LDL.LU.64 R10, [R1+0x318] ;  /* 0x00031800010a7983 */ /* 0x000ee80000300a00 */
[----:B------:R-:W4:Y:S04]  /*28200*/  LDL.LU.64 R16, [R1+0x2d0] ;  /* 0x0002d00001107983 */ /* 0x000f280000300a00 */
[----:B------:R-:W2:Y:S04]  /*28210*/  LDL.LU.64 R18, [R1+0x2d8] ;  /* 0x0002d80001127983 */ /* 0x000ea80000300a00 */
[----:B--2---:R-:W-:Y:S04]  /*28220*/  STL.64 [R1+0x23b8], R18 ;  /* 0x0023b81201007387 */ /* 0x004fe80000100a00 */
[----:B----4-:R0:W-:Y:S04]  /*28230*/  STL.64 [R1+0x23b0], R16 ;  /* 0x0023b01001007387 */ /* 0x0101e80000100a00 */
[----:B0-----:R-:W3:Y:S04]  /*28240*/  LDL.64 R16, [R1+0x20] ;  /* 0x0000200001107983 */ /* 0x001ee80000100a00 */
[----:B------:R-:W2:Y:S04]  /*28250*/  LDL.LU.64 R12, [R1+0x2a0] ;  /* 0x0002a000010c7983 */ /* 0x000ea80000300a00 */
[----:B------:R-:W4:Y:S04]  /*28260*/  LDL.LU.64 R14, [R1+0x2a8] ;  /* 0x0002a800010e7983 */ /* 0x000f280000300a00 */
[----:B----4-:R-:W-:Y:S04]  /*28270*/  STL.64 [R1+0x23a8], R14 ;  /* 0x0023a80e01007387 */ /* 0x010fe80000100a00 */
[----:B--2---:R0:W-:Y:S04]  /*28280*/  STL.64 [R1+0x23a0], R12 ;  /* 0x0023a00c01007387 */ /* 0x0041e80000100a00 */
[----:B0-----:R-:W2:Y:S04]  /*28290*/  LDL.64 R12, [R1+0x10] ;  /* 0x00001000010c7983 */ /* 0x001ea80000100a00 */
[----:B------:R-:W-:Y:S04]  /*282a0*/  STL [R1+0x2388], R22 ;  /* 0x0023881601007387 */ /* 0x000fe80000100800 */
[----:B------:R0:W-:Y:S04]  /*282b0*/  STL.64 [R1+0x2380], R20 ;  /* 0x0023801401007387 */ /* 0x0001e80000100a00 */
[----:B0-----:R-:W4:Y:S01]  /*282c0*/  LDL.64 R20, [R1+0x60] ;  /* 0x0000600001147983 */ /* 0x001f220000100a00 */
[----:B---3--:R-:W-:Y:S01]  /*282d0*/  HMMA.16816.F32.BF16 R8, R4, R16, R8 ;  /* 0x000000100408723c */ /* 0x008fe20000041808 */
[----:B------:R-:W-:-:S05]  /*282e0*/  IMAD.SHL.U32 R29, R29, 0x2, RZ ;  /* 0x000000021d1d7824 */ /* 0x000fca00078e00ff */
[----:B------:R-:W-:Y:S01]  /*282f0*/  LOP3.LUT R29, R23, 0x10, R29, 0x78, !PT ;  /* 0x00000010171d7812 */ /* 0x000fe200078e781d */
[----:B----4-:R0:W-:Y:S04]  /*28300*/  STL.64 [R1+0x2390], R20 ;  /* 0x0023901401007387 */ /* 0x0101e80000100a00 */
[----:B------:R-:W-:Y:S04]  /*28310*/  STL [R1+0x221c], R26 ;  /* 0x00221c1a01007387 */ /* 0x000fe80000100800 */
[----:B------:R-:W-:Y:S04]  /*28320*/  STL [R1+0x2218], R27 ;  /* 0x0022181b01007387 */ /* 0x000fe80000100800 */
[----:B0-----:R-:W3:Y:S04]  /*28330*/  LDL.LU.64 R20, [R1+0x280] ;  /* 0x0002800001147983 */ /* 0x001ee80000300a00 */
[----:B------:R-:W3:Y:S04]  /*28340*/  LDL.LU.64 R22, [R1+0x288] ;  /* 0x0002880001167983 */ /* 0x000ee80000300a00 */
[----:B------:R0:W-:Y:S04]  /*28350*/  STL.64 [R1+0x150], R8 ;  /* 0x0001500801007387 */ /* 0x0001e80000100a00 */
[----:B------:R-:W-:Y:S04]  /*28360*/  STL.64 [R1+0x158], R10 ;  /* 0x0001580a01007387 */ /* 0x000fe80000100a00 */
[----:B------:R-:W4:Y:S01]  /*28370*/  LDL.LU.64 R18, [R1+0x23b8] ;  /* 0x0023b80001127983 */ /* 0x000f220000300a00 */
[----:B0-----:R-:W-:-:S02]  /*28380*/  IMAD.MOV.U32 R9, RZ, RZ, R16 ;  /* 0x000000ffff097224 */ /* 0x001fc400078e0010 */
[----:B------:R-:W-:Y:S02]  /*28390*/  IMAD.MOV.U32 R8, RZ, RZ, R17 ;  /* 0x000000ffff087224 */ /* 0x000fe400078e0011 */
[----:B------:R-:W4:Y:S01]  /*283a0*/  LDL.LU.64 R16, [R1+0x23b0] ;  /* 0x0023b00001107983 */ /* 0x000f220000300a00 */
[----:B------:R-:W-:Y:S01]  /*283b0*/  LOP3.LUT R29, R29, 0x400, R28, 0xf8, !PT ;  /* 0x000004001d1d7812 */ /* 0x000fe200078ef81c */
[----:B--2---:R-:W-:Y:S02]  /*283c0*/  IMAD.MOV.U32 R0, RZ, RZ, R12 ;  /* 0x000000ffff007224 */ /* 0x004fe400078e000c */
[----:B------:R-:W-:Y:S01]  /*283d0*/  IMAD.MOV.U32 R28, RZ, RZ, R13 ;  /* 0x000000ffff1c7224 */ /* 0x000fe200078e000d */
[----:B------:R-:W2:Y:S01]  /*283e0*/  LDL.LU.64 R14, [R1+0x23a8] ;  /* 0x0023a800010e7983 */ /* 0x000ea20000300a00 */
[----:B----4-:R-:W-:Y:S03]  /*283f0*/  HMMA.16816.F32.BF16 R16, R4, R12, R16 ;  /* 0x0000000c0410723c */ /* 0x010fe60000041810 */
[----:B------:R-:W2:-:S15]  /*28400*/  LDL.LU.64 R12, [R1+0x23a0] ;  /* 0x0023a000010c7983 */ /* 0x000e9e0000300a00 */
[----:B------:R-:W-:-:S05]  /*28410*/  NOP ;  /* 0x0000000000007918 */ /* 0x000fca0000000000 */
[----:B------:R0:W-:Y:S04]  /*28420*/  STL.64 [R1+0x140], R16 ;  /* 0x0001401001007387 */ /* 0x0001e80000100a00 */
[----:B0-----:R-:W2:Y:S01]  /*28430*/  LDL.LU.64 R16, [R1+0x2398] ;  /* 0x0023980001107983 */ /* 0x001ea20000300a00 */
[----:B------:R-:W-:Y:S02]  /*28440*/  IMAD.MOV.U32 R26, RZ, RZ, R18 ;  /* 0x000000ffff1a7224 */ /* 0x000fe400078e0012 */
[----:B------:R-:W-:Y:S01]  /*28450*/  IMAD.MOV.U32 R27, RZ, RZ, R19 ;  /* 0x000000ffff1b7224 */ /* 0x000fe200078e0013 */
[----:B------:R-:W-:Y:S01]  /*28460*/  LOP3.LUT R29, R29, 0x60, RZ, 0x3c, !PT ;  /* 0x000000601d1d7812 */ /* 0x000fe200078e3cff */
[C---:B---3--:R-:W-:Y:S06]  /*28470*/  HMMA.16816.F32.BF16 R20, R4.reuse, R24, R20 ;  /* 0x000000180414723c */ /* 0x048fec0000041814 */
[----:B--2---:R-:W-:Y:S01]  /*28480*/  HMMA.16816.F32.BF16 R16, R4, R16, R12 ;  /* 0x000000100410723c */ /* 0x004fe2000004180c */
[----:B------:R-:W2:-:S15]  /*28490*/  LDL.64 R12, [R1+0x50] ;  /* 0x00005000010c7983 */ /* 0x000e9e0000100a00 */
[----:B------:R-:W-:-:S07]  /*284a0*/  NOP ;  /* 0x0000000000007918 */ /* 0x000fce0000000000 */
[----:B------:R-:W-:Y:S04]  /*284b0*/  STL.64 [R1+0x130], R16 ;  /* 0x0001301001007387 */ /* 0x000fe80000100a00 */
[----:B------:R-:W-:Y:S04]  /*284c0*/  STL.64 [R1+0x138], R18 ;  /* 0x0001381201007387 */ /* 0x000fe80000100a00 */
[----:B------:R-:W0:Y:S04]  /*284d0*/  LDSM.16.MT88.4 R16, [R29+UR4+0x8000] ;  /* 0x008000041d10783b */ /* 0x000e280008004200 */
[----:B0-----:R-:W-:Y:S04]  /*284e0*/  STL.64 [R1+0x2280], R18 ;  /* 0x0022801201007387 */ /* 0x001fe80000100a00 */
[----:B------:R0:W-:Y:S04]  /*284f0*/  STL.64 [R1+0x2278], R16 ;  /* 0x0022781001007387 */ /* 0x0001e80000100a00 */
[----:B0-----:R-:W3:Y:S04]  /*28500*/  LDL.LU.64 R16, [R1+0x200] ;  /* 0x0002000001107983 */ /* 0x001ee80000300a00 */
[----:B------:R-:W3:Y:S04]  /*28510*/  LDL.LU.64 R18, [R1+0x208] ;  /* 0x0002080001127983 */ /* 0x000ee80000300a00 */
[----:B------:R-:W-:Y:S04]  /*28520*/  STL [R1+0x2160], R29 ;  /* 0x0021601d01007387 */ /* 0x000fe80000100800 */
[----:B------:R0:W-:Y:S04]  /*28530*/  STL.64 [R1+0x120], R20 ;  /* 0x0001201401007387 */ /* 0x0001e80000100a00 */
[----:B------:R-:W-:Y:S04]  /*28540*/  STL.64 [R1+0x128], R22 ;  /* 0x0001281601007387 */ /* 0x000fe80000100a00 */
[----:B0-----:R-:W3:Y:S04]  /*28550*/  LDL.LU.64 R20, [R1+0x2390] ;  /* 0x0023900001147983 */ /* 0x001ee80000300a00 */
[----:B------:R-:W-:Y:S04]  /*28560*/  STL.64 [R1+0x2318], R26 ;  /* 0x0023181a01007387 */ /* 0x000fe80000100a00 */
[----:B------:R3:W-:Y:S02]  /*28570*/  STL.64 [R1+0x2310], R24 ;  /* 0x0023101801007387 */ /* 0x0007e40000100a00 */
[----:B---3--:R-:W-:Y:S07]  /*28580*/  HMMA.16816.F32.BF16 R24, R4, R20, R16 ;  /* 0x000000140418723c */ /* 0x008fee0000041810 */
[----:B------:R-:W-:-:S02]  /*28590*/  IMAD.MOV.U32 R17, RZ, RZ, R20 ;  /* 0x000000ffff117224 */ /* 0x000fc400078e0014 */
[----:B------:R-:W-:-:S14]  /*285a0*/  IMAD.MOV.U32 R16, RZ, RZ, R21 ;  /* 0x000000ffff107224 */ /* 0x000fdc00078e0015 */
[----:B------:R0:W-:Y:S04]  /*285b0*/  STL.64 [R1+0x110], R24 ;  /* 0x0001101801007387 */ /* 0x0001e80000100a00 */
[----:B------:R1:W-:Y:S04]  /*285c0*/  STL.64 [R1+0x118], R26 ;  /* 0x0001181a01007387 */ /* 0x0003e80000100a00 */
[----:B------:R-:W2:Y:S04]  /*285d0*/  LDL.LU.64 R20, [R1+0x1e0] ;  /* 0x0001e00001147983 */ /* 0x000ea80000300a00 */
[----:B------:R-:W2:Y:S04]  /*285e0*/  LDL.LU.64 R22, [R1+0x1e8] ;  /* 0x0001e80001167983 */ /* 0x000ea80000300a00 */
[----:B------:R-:W-:Y:S04]  /*285f0*/  STL.64 [R1+0x2320], R16 ;  /* 0x0023201001007387 */ /* 0x000fe80000100a00 */
[----:B0-----:R-:W3:Y:S04]  /*28600*/  LDL.LU.64 R24, [R1+0x300] ;  /* 0x0003000001187983 */ /* 0x001ee80000300a00 */
[----:B-1----:R-:W4:Y:S04]  /*28610*/  LDL.LU.64 R26, [R1+0x308] ;  /* 0x00030800011a7983 */ /* 0x002f280000300a00 */
[----:B----4-:R-:W-:Y:S04]  /*28620*/  STL.64 [R1+0x2330], R26 ;  /* 0x0023301a01007387 */ /* 0x010fe80000100a00 */
[----:B---3--:R0:W-:Y:S04]  /*28630*/  STL.64 [R1+0x2328], R24 ;  /* 0x0023281801007387 */ /* 0x0081e80000100a00 */
[----:B0-----:R-:W3:Y:S04]  /*28640*/  LDL.LU.64 R24, [R1+0x330] ;  /* 0x0003300001187983 */ /* 0x001ee80000300a00 */
[----:B------:R-:W4:Y:S04]  /*28650*/  LDL.LU.64 R26, [R1+0x338] ;  /* 0x00033800011a7983 */ /* 0x000f280000300a00 */
[----:B----4-:R-:W-:Y:S04]  /*28660*/  STL.64 [R1+0x2348], R26 ;  /* 0x0023481a01007387 */ /* 0x010fe80000100a00 */
[----:B---3--:R0:W-:Y:S04]  /*28670*/  STL.64 [R1+0x2340], R24 ;  /* 0x0023401801007387 */ /* 0x0081e80000100a00 */
[----:B0-----:R-:W3:Y:S04]  /*28680*/  LDL.LU.64 R24, [R1+0x360] ;  /* 0x0003600001187983 */ /* 0x001ee80000300a00 */
[----:B------:R-:W4:Y:S01]  /*28690*/  LDL.LU.64 R26, [R1+0x368] ;  /* 0x00036800011a7983 */ /* 0x000f220000300a00 */
[----:B------:R-:W-:-:S02]  /*286a0*/  IMAD.MOV.U32 R16, RZ, RZ, R9 ;  /* 0x000000ffff107224 */ /* 0x000fc400078e0009 */
[----:B------:R-:W-:Y:S01]  /*286b0*/  IMAD.MOV.U32 R17, RZ, RZ, R8 ;  /* 0x000000ffff117224 */ /* 0x000fe200078e0008 */
[----:B----4-:R-:W-:Y:S04]  /*286c0*/  STL.64 [R1+0x2358], R26 ;  /* 0x0023581a01007387 */ /* 0x010fe80000100a00 */
[----:B---3--:R0:W-:Y:S04]  /*286d0*/  STL.64 [R1+0x2350], R24 ;  /* 0x0023501801007387 */ /* 0x0081e80000100a00 */
[----:B------:R-:W3:Y:S04]  /*286e0*/  LDL.LU.64 R8, [R1+0x2c0] ;  /* 0x0002c00001087983 */ /* 0x000ee80000300a00 */
[----:B------:R-:W4:Y:S01]  /*286f0*/  LDL.LU.64 R10, [R1+0x2c8] ;  /* 0x0002c800010a7983 */ /* 0x000f220000300a00 */
[----:B--2---:R-:W-:Y:S01]  /*28700*/  HMMA.16816.F32.BF16 R4, R4, R12, R20 ;  /* 0x0000000c0404723c */ /* 0x004fe20000041814 */
[----:B0-----:R-:W-:-:S02]  /*28710*/  IMAD.MOV.U32 R24, RZ, RZ, R3 ;  /* 0x000000ffff187224 */ /* 0x001fc400078e0003 */
[----:B------:R-:W-:-:S03]  /*28720*/  IMAD.MOV.U32 R25, RZ, RZ, R2 ;  /* 0x000000ffff197224 */ /* 0x000fc600078e0002 */
[----:B------:R-:W-:Y:S02]  /*28730*/  IMAD.MOV.U32 R3, RZ, RZ, R12 ;  /* 0x000000ffff037224 */ /* 0x000fe400078e000c */
[----:B------:R-:W-:Y:S01]  /*28740*/  IMAD.MOV.U32 R2, RZ, RZ, R13 ;  /* 0x000000ffff027224 */ /* 0x000fe200078e000d */
[----:B----4-:R-:W-:Y:S04]  /*28750*/  STL.64 [R1+0x2368], R10 ;  /* 0x0023680a01007387 */ /* 0x010fe80000100a00 */
[----:B---3--:R0:W-:Y:S04]  /*28760*/  STL.64 [R1+0x2360], R8 ;  /* 0x0023600801007387 */ /* 0x0081e80000100a00 */
[----:B0-----:R-:W2:Y:S04]  /*28770*/  LDL.LU.64 R8, [R1+0x390] ;  /* 0x0003900001087983 */ /* 0x001ea80000300a00 */
[----:B------:R-:W2:Y:S04]  /*28780*/  LDL.LU.64 R10, [R1+0x398] ;  /* 0x00039800010a7983 */ /* 0x000ea80000300a00 */
[----:B------:R-:W3:Y:S04]  /*28790*/  LDL.LU R22, [R1+0x2388] ;  /* 0x0023880001167983 */ /* 0x000ee80000300800 */
[----:B------:R-:W4:Y:S04]  /*287a0*/  LDL.LU.64 R20, [R1+0x2380] ;  /* 0x0023800001147983 */ /* 0x000f280000300a00 */
[----:B------:R3:W-:Y:S04]  /*287b0*/  STL.64 [R1+0xb0], R4 ;  /* 0x0000b00401007387 */ /* 0x0007e80000100a00 */
[----:B------:R-:W-:Y:S04]  /*287c0*/  STL.64 [R1+0xb8], R6 ;  /* 0x0000b80601007387 */ /* 0x000fe80000100a00 */
[----:B------:R-:W2:Y:S04]  /*287d0*/  LDL.LU.64 R14, [R1+0x2378] ;  /* 0x00237800010e7983 */ /* 0x000ea80000300a00 */
[----:B------:R-:W2:Y:S01]  /*287e0*/  LDL.LU.64 R12, [R1+0x2370] ;  /* 0x00237000010c7983 */ /* 0x000ea20000300a00 */
[----:B---3--:R-:W-:-:S02]  /*287f0*/  IMAD.MOV.U32 R4, RZ, RZ, R22 ;  /* 0x000000ffff047224 */ /* 0x008fc400078e0016 */
[----:B----4-:R-:W-:Y:S02]  /*28800*/  IMAD.MOV.U32 R5, RZ, RZ, R21 ;  /* 0x000000ffff057224 */ /* 0x010fe400078e0015 */
[----:B------:R-:W0:Y:S01]  /*28810*/  LDSM.16.MT88.4 R20, [R20+UR4+0x8800] ;  /* 0x008800041414783b */ /* 0x000e220008004200 */
[----:B--2---:R-:W-:Y:S03]  /*28820*/  HMMA.16816.F32.BF16 R24, R12, R24, R8 ;  /* 0x000000180c18723c */ /* 0x004fe60000041808 */
[----:B0-----:R-:W-:Y:S04]  /*28830*/  STL.64 [R1+0x21f8], R22 ;  /* 0x0021f81601007387 */ /* 0x001fe80000100a00 */
[----:B------:R0:W-:Y:S04]  /*28840*/  STL.64 [R1+0x21f0], R20 ;  /* 0x0021f01401007387 */ /* 0x0001e80000100a00 */
[----:B0-----:R-:W2:Y:S04]  /*28850*/  LDL.LU R20, [R1] ;  /* 0x0000000001147983 */ /* 0x001ea80000300800 */
[----:B------:R-:W2:Y:S04]  /*28860*/  LDL.LU R21, [R1+0x4] ;  /* 0x0000040001157983 */ /* 0x000ea80000300800 */
[----:B------:R-:W2:Y:S04]  /*28870*/  LDL.LU.64 R10, [R1+0x2368] ;  /* 0x00236800010a7983 */ /* 0x000ea80000300a00 */
[----:B------:R-:W2:Y:S04]  /*28880*/  LDL.LU.64 R8, [R1+0x2360] ;  /* 0x0023600001087983 */ /* 0x000ea80000300a00 */
[----:B------:R-:W-:Y:S04]  /*28890*/  STL.64 [R1+0xa0], R24 ;  /* 0x0000a01801007387 */ /* 0x000fe80000100a00 */
[----:B------:R0:W-:Y:S04]  /*288a0*/  STL.64 [R1+0xa8], R26 ;  /* 0x0000a81a01007387 */ /* 0x0001e80000100a00 */
[----:B0-----:R-:W3:Y:S04]  /*288b0*/  LDL.LU.64 R26, [R1+0x2358] ;  /* 0x00235800011a7983 */ /* 0x001ee80000300a00 */
[----:B------:R-:W3:Y:S01]  /*288c0*/  LDL.LU.64 R24, [R1+0x2350] ;  /* 0x0023500001187983 */ /* 0x000ee20000300a00 */
[----:B------:R-:W0:Y:S02]  /*288d0*/  S2R R19, SR_TID.X ;  /* 0x0000000000137919 */ /* 0x000e240000002100 */
[C---:B0-----:R-:W-:Y:S01]  /*288e0*/  LOP3.LUT R29, R19.reuse, 0x7, RZ, 0xc0, !PT ;  /* 0x00000007131d7812 */ /* 0x041fe200078ec0ff */
[----:B------:R-:W-:-:S02]  /*288f0*/  IMAD.SHL.U32 R18, R19, 0x40, RZ ;  /* 0x0000004013127824 */ /* 0x000fc400078e00ff */
[----:B------:R-:W-:Y:S02]  /*28900*/  IMAD.SHL.U32 R19, R19, 0x2, RZ ;  /* 0x0000000213137824 */ /* 0x000fe400078e00ff */
[----:B------:R-:W-:-:S05]  /*28910*/  IMAD R29, R29, 0x90, RZ ;  /* 0x000000901d1d7824 */ /* 0x000fca00078e02ff */
[----:B------:R-:W-:-:S04]  /*28920*/  LOP3.LUT R19, R29, 0x10, R19, 0x78, !PT ;  /* 0x000000101d137812 */ /* 0x000fc800078e7813 */
[----:B------:R-:W-:Y:S01]  /*28930*/  LOP3.LUT R19, R19, 0x400, R18, 0xf8, !PT ;  /* 0x0000040013137812 */ /* 0x000fe200078ef812 */
[----:B---3--:R-:W-:Y:S01]  /*28940*/  HMMA.16816.F32.BF16 R4, R12, R4, R24 ;  /* 0x000000040c04723c */ /* 0x008fe20000041818 */
[----:B------:R-:W3:Y:S04]  /*28950*/  LDL.LU.64 R26, [R1+0x2348] ;  /* 0x00234800011a7983 */ /* 0x000ee80000300a00 */
[----:B------:R-:W3:Y:S01]  /*28960*/  LDL.LU.64 R24, [R1+0x2340] ;  /* 0x0023400001187983 */ /* 0x000ee20000300a00 */
[----:B------:R-:W-:-:S15]  /*28970*/  LOP3.LUT R19, R19, 0x20, RZ, 0x3c, !PT ;  /* 0x0000002013137812 */ /* 0x000fde00078e3cff */
[----:B------:R-:W-:-:S02]  /*28980*/  NOP ;  /* 0x0000000000007918 */ /* 0x000fc40000000000 */
[----:B------:R-:W-:Y:S04]  /*28990*/  STL.64 [R1+0x90], R4 ;  /* 0x0000900401007387 */ /* 0x000fe80000100a00 */
[----:B------:R-:W-:Y:S04]  /*289a0*/  STL.64 [R1+0x98], R6 ;  /* 0x0000980601007387 */ /* 0x000fe80000100a00 */
[----:B------:R-:W0:Y:S04]  /*289b0*/  LDSM.16.MT88.4 R4, [R19+UR4+0x8800] ;  /* 0x008800041304783b */ /* 0x000e280008004200 */
[----:B0-----:R-:W-:Y:S04]  /*289c0*/  STL.64 [R1+0x2178], R6 ;  /* 0x0021780601007387 */ /* 0x001fe80000100a00 */
[----:B------:R0:W-:Y:S02]  /*289d0*/  STL.64 [R1+0x2170], R4 ;  /* 0x0021700401007387 */ /* 0x0001e40000100a00 */
[----:B0-----:R-:W-:-:S02]  /*289e0*/  IMAD.MOV.U32 R4, RZ, RZ, R0 ;  /* 0x000000ffff047224 */ /* 0x001fc400078e0000 */
[----:B------:R-:W4:Y:S01]  /*289f0*/  LDL.LU R0, [R1+0x2338] ;  /* 0x0023380001007983 */ /* 0x000f220000300800 */
[C---:B---3--:R-:W-:Y:S03]  /*28a00*/  HMMA.16816.F32.BF16 R16, R12.reuse, R16, R24 ;  /* 0x000000100c10723c */ /* 0x048fe60000041818 */
[----:B------:R-:W3:Y:S04]  /*28a10*/  LDL.LU.64 R26, [R1+0x2330] ;  /* 0x00233000011a7983 */ /* 0x000ee80000300a00 */
[----:B------:R-:W3:Y:S01]  /*28a20*/  LDL.LU.64 R24, [R1+0x2328] ;  /* 0x0023280001187983 */ /* 0x000ee20000300a00 */
[----:B------:R-:W-:Y:S01]  /*28a30*/  IMAD.MOV.U32 R5, RZ, RZ, R28 ;  /* 0x000000ffff057224 */ /* 0x000fe200078e001c */
[----:B--2---:R-:W-:-:S14]  /*28a40*/  HMMA.16816.F32.BF16 R8, R12, R20, R8 ;  /* 0x000000140c08723c */ /* 0x004fdc0000041808 */
[----:B------:R0:W-:Y:S04]  /*28a50*/  STL.64 [R1+0x100], R16 ;  /* 0x0001001001007387 */ /* 0x0001e80000100a00 */
[----:B------:R-:W-:Y:S04]  /*28a60*/  STL.64 [R1+0x108], R18 ;  /* 0x0001081201007387 */ /* 0x000fe80000100a00 */
[----:B0-----:R-:W2:Y:S01]  /*28a70*/  LDL.LU.64 R16, [R1+0x2320] ;  /* 0x0023200001107983 */ /* 0x001ea20000300a00 */
[----:B---3--:R-:W-:Y:S03]  /*28a80*/  HMMA.16816.F32.BF16 R4, R12, R4, R24 ;  /* 0x000000040c04723c */ /* 0x008fe60000041818 */
[----:B------:R-:W3:Y:S04]  /*28a90*/  LDL.LU.64 R26, [R1+0x2318] ;  /* 0x00231800011a7983 */ /* 0x000ee80000300a00 */
[----:B------:R-:W4:-:S15]  /*28aa0*/  LDL.LU.64 R24, [R1+0x2310] ;  /* 0x0023100001187983 */ /* 0x000f1e0000300a00 */
[----:B------:R-:W-:-:S01]  /*28ab0*/  NOP ;  /* 0x0000000000007918 */ /* 0x000fc20000000000 */
[----:B------:R-:W-:Y:S04]  /*28ac0*/  STL.64 [R1+0xf0], R4 ;  /* 0x0000f00401007387 */ /* 0x000fe80000100a00 */
[----:B------:R0:W-:Y:S04]  /*28ad0*/  STL.64 [R1+0xf8], R6 ;  /* 0x0000f80601007387 */ /* 0x0001e80000100a00 */
[----:B------:R1:W-:Y:S01]  /*28ae0*/  STL.64 [R1+0xe0], R8 ;  /* 0x0000e00801007387 */ /* 0x0003e20000100a00 */
[----:B0-----:R-:W-:Y:S02]  /*28af0*/  IMAD.MOV.U32 R7, RZ, RZ, R10 ;  /* 0x000000ffff077224 */ /* 0x001fe400078e000a */
[----:B------:R-:W-:Y:S01]  /*28b00*/  IMAD.MOV.U32 R6, RZ, RZ, R11 ;  /* 0x000000ffff067224 */ /* 0x000fe200078e000b */
[----:B-1----:R-:W2:Y:S04]  /*28b10*/  LDL.LU.64 R8, [R1+0x1c0] ;  /* 0x0001c00001087983 */ /* 0x002ea80000300a00 */
[----:B------:R-:W3:Y:S04]  /*28b20*/  LDL.LU.64 R10, [R1+0x1c8] ;  /* 0x0001c800010a7983 */ /* 0x000ee80000300a00 */
[----:B---3--:R-:W-:Y:S04]  /*28b30*/  STL.64 [R1+0x22f0], R10 ;  /* 0x0022f00a01007387 */ /* 0x008fe80000100a00 */
[----:B--2---:R0:W-:Y:S02]  /*28b40*/  STL.64 [R1+0x22e8], R8 ;  /* 0x0022e80801007387 */ /* 0x0041e40000100a00 */
[----:B0-----:R-:W-:-:S02]  /*28b50*/  IMAD.MOV.U32 R8, RZ, RZ, R17 ;  /* 0x000000ffff087224 */ /* 0x001fc400078e0011 */
[----:B------:R-:W-:-:S05]  /*28b60*/  IMAD.MOV.U32 R9, RZ, RZ, R16 ;  /* 0x000000ffff097224 */ /* 0x000fca00078e0010 */
[----:B------:R0:W-:Y:S04]  /*28b70*/  STL.64 [R1+0x2308], R8 ;  /* 0x0023080801007387 */ /* 0x0001e80000100a00 */
[----:B0-----:R-:W4:Y:S04]  /*28b80*/  LDL.LU.64 R8, [R1+0x270] ;  /* 0x0002700001087983 */ /* 0x001f280000300a00 */
[----:B------:R-:W4:Y:S04]  /*28b90*/  LDL.LU.64 R10, [R1+0x278] ;  /* 0x00027800010a7983 */ /* 0x000f280000300a00 */
[----:B------:R-:W2:Y:S04]  /*28ba0*/  LDL.LU.64 R16, [R1+0x380] ;  /* 0x0003800001107983 */ /* 0x000ea80000300a00 */
[----:B------:R-:W3:Y:S04]  /*28bb0*/  LDL.LU.64 R18, [R1+0x388] ;  /* 0x0003880001127983 */ /* 0x000ee80000300a00 */
[----:B---3--:R-:W-:Y:S04]  /*28bc0*/  STL.64 [R1+0x2300], R18 ;  /* 0x0023001201007387 */ /* 0x008fe80000100a00 */
[----:B--2---:R0:W-:Y:S04]  /*28bd0*/  STL.64 [R1+0x22f8], R16 ;  /* 0x0022f81001007387 */ /* 0x0041e80000100a00 */
[----:B0-----:R-:W2:Y:S04]  /*28be0*/  LDL.LU.64 R16, [R1+0x1f0] ;  /* 0x0001f00001107983 */ /* 0x001ea80000300a00 */
[----:B------:R-:W2:Y:S04]  /*28bf0*/  LDL.LU.64 R18, [R1+0x1f8] ;  /* 0x0001f80001127983 */ /* 0x000ea80000300a00 */
[----:B------:R-:W-:Y:S04]  /*28c00*/  STL.64 [R1+0x22b8], R20 ;  /* 0x0022b81401007387 */ /* 0x000fe80000100a00 */
[----:B------:R-:W-:Y:S04]  /*28c10*/  STL.64 [R1+0x21a8], R6 ;  /* 0x0021a80601007387 */ /* 0x000fe80000100a00 */
[----:B------:R-:W3:Y:S04]  /*28c20*/  LDL.LU.64 R4, [R1+0x10] ;  /* 0x0000100001047983 */ /* 0x000ee80000300a00 */
[----:B---3--:R0:W-:Y:S04]  /*28c30*/  STL.64 [R1+0x22b0], R4 ;  /* 0x0022b00401007387 */ /* 0x0081e80000100a00 */
[----:B0-----:R-:W3:Y:S01]  /*28c40*/  LDL.LU.64 R4, [R1+0x20] ;  /* 0x0000200001047983 */ /* 0x001ee20000300a00 */
[C---:B----4-:R-:W-:Y:S03]  /*28c50*/  HMMA.16816.F32.BF16 R8, R12.reuse, R24, R8 ;  /* 0x000000180c08723c */ /* 0x050fe60000041808 */
[----:B---3--:R0:W-:Y:S04]  /*28c60*/  STL.64 [R1+0x22c0], R4 ;  /* 0x0022c00401007387 */ /* 0x0081e80000100a00 */
[----:B0-----:R-:W3:Y:S04]  /*28c70*/  LDL.LU.64 R4, [R1+0x350] ;  /* 0x0003500001047983 */ /* 0x001ee80000300a00 */
[----:B------:R-:W4:Y:S04]  /*28c80*/  LDL.LU.64 R6, [R1+0x358] ;  /* 0x0003580001067983 */ /* 0x000f280000300a00 */
[----:B----4-:R-:W-:Y:S04]  /*28c90*/  STL.64 [R1+0x22d0], R6 ;  /* 0x0022d00601007387 */ /* 0x010fe80000100a00 */
[----:B---3--:R0:W-:Y:S04]  /*28ca0*/  STL.64 [R1+0x22c8], R4 ;  /* 0x0022c80401007387 */ /* 0x0081e80000100a00 */
[----:B0-----:R-:W3:Y:S04]  /*28cb0*/  LDL.LU.64 R4, [R1+0x40] ;  /* 0x0000400001047983 */ /* 0x001ee80000300a00 */
[----:B------:R0:W-:Y:S04]  /*28cc0*/  STL.64 [R1+0xd0], R8 ;  /* 0x0000d00801007387 */ /* 0x0001e80000100a00 */
[----:B------:R2:W-:Y:S04]  /*28cd0*/  STL.64 [R1+0xd8], R10 ;  /* 0x0000d80a01007387 */ /* 0x0005e80000100a00 */
[----:B0-----:R-:W2:Y:S02]  /*28ce0*/  LDL.LU.64 R8, [R1+0x2308] ;  /* 0x0023080001087983 */ /* 0x001ea40000300a00 */
[----:B--2---:R-:W-:Y:S02]  /*28cf0*/  HMMA.16816.F32.BF16 R8, R12, R8, R16 ;  /* 0x000000080c08723c */ /* 0x004fe40000041810 */
[----:B------:R-:W3:Y:S04]  /*28d00*/  LDL.LU.64 R18, [R1+0x2300] ;  /* 0x0023000001127983 */ /* 0x000ee80000300a00 */
[----:B------:R-:W3:-:S15]  /*28d10*/  LDL.LU.64 R16, [R1+0x22f8] ;  /* 0x0022f80001107983 */ /* 0x000ede0000300a00 */
[----:B------:R-:W-:-:S02]  /*28d20*/  NOP ;  /* 0x0000000000007918 */ /* 0x000fc40000000000 */
[----:B------:R-:W-:Y:S04]  /*28d30*/  STL.64 [R1+0xc0], R8 ;  /* 0x0000c00801007387 */ /* 0x000fe80000100a00 */
[----:B------:R0:W-:Y:S04]  /*28d40*/  STL.64 [R1+0xc8], R10 ;  /* 0x0000c80a01007387 */ /* 0x0001e80000100a00 */
[----:B0-----:R-:W2:Y:S04]  /*28d50*/  LDL.LU.64 R10, [R1+0x22f0] ;  /* 0x0022f000010a7983 */ /* 0x001ea80000300a00 */
[----:B------:R-:W2:Y:S01]  /*28d60*/  LDL.LU.64 R8, [R1+0x22e8] ;  /* 0x0022e80001087983 */ /* 0x000ea20000300a00 */
[----:B------:R-:W-:-:S02]  /*28d70*/  IMAD.MOV.U32 R20, RZ, RZ, R3 ;  /* 0x000000ffff147224 */ /* 0x000fc400078e0003 */
[----:B------:R-:W-:-:S07]  /*28d80*/  IMAD.MOV.U32 R21, RZ, RZ, R2 ;  /* 0x000000ffff157224 */ /* 0x000fce00078e0002 */
[----:B--2---:R-:W-:Y:S01]  /*28d90*/  HMMA.16816.F32.BF16 R20, R12, R20, R8 ;  /* 0x000000140c14723c */ /* 0x004fe20000041808 */
[----:B------:R-:W3:Y:S04]  /*28da0*/  LDL.LU.64 R10, [R1+0x22e0] ;  /* 0x0022e000010a7983 */ /* 0x000ee80000300a00 */
[----:B------:R-:W3:-:S15]  /*28db0*/  LDL.LU.64 R8, [R1+0x22d8] ;  /* 0x0022d80001087983 */ /* 0x000ede0000300a00 */
[----:B------:R-:W-:-:S03]  /*28dc0*/  NOP ;  /* 0x0000000000007918 */ /* 0x000fc60000000000 */
[----:B------:R-:W-:Y:S04]  /*28dd0*/  STL [R1+0x84], R21 ;  /* 0x0000841501007387 */ /* 0x000fe80000100800 */
[----:B------:R3:W-:Y:S01]  /*28de0*/  STL.64 [R1+0x88], R22 ;  /* 0x0000881601007387 */ /* 0x0007e20000100a00 */
[----:B------:R-:W-:-:S03]  /*28df0*/  IMAD.MOV.U32 R29, RZ, RZ, R20 ;  /* 0x000000ffff1d7224 */ /* 0x000fc600078e0014 */
[----:B------:R-:W2:Y:S04]  /*28e00*/  LDL.LU.64 R12, [R1+0x30] ;  /* 0x00003000010c7983 */ /* 0x000ea80000300a00 */
[----:B------:R-:W4:Y:S01]  /*28e10*/  LDL.LU.64 R6, [R1+0x22d0] ;  /* 0x0022d00001067983 */ /* 0x000f220000300a00 */
[----:B---3--:R-:W-:Y:S07]  /*28e20*/  HMMA.16816.F32.BF16 R20, R8, R4, R16 ;  /* 0x000000040814723c */ /* 0x008fee0000041810 */
[----:B------:R-:W-:-:S02]  /*28e30*/  IMAD.MOV.U32 R17, RZ, RZ, R4 ;  /* 0x000000ffff117224 */ /* 0x000fc400078e0004 */
[----:B------:R-:W-:Y:S02]  /*28e40*/  IMAD.MOV.U32 R16, RZ, RZ, R5 ;  /* 0x000000ffff107224 */ /* 0x000fe400078e0005 */
[----:B------:R-:W4:-:S13]  /*28e50*/  LDL.LU.64 R4, [R1+0x22c8] ;  /* 0x0022c80001047983 */ /* 0x000f1a0000300a00 */
[----:B------:R-:W-:Y:S01]  /*28e60*/  IMAD.MOV.U32 R3, RZ, RZ, R23 ;  /* 0x000000ffff037224 */ /* 0x000fe200078e0017 */
[----:B------:R0:W-:Y:S01]  /*28e70*/  STL.64 [R1+0x70], R20 ;  /* 0x0000701401007387 */ /* 0x0001e20000100a00 */
[----:B------:R-:W-:Y:S02]  /*28e80*/  IMAD.MOV.U32 R28, RZ, RZ, R22 ;  /* 0x000000ffff1c7224 */ /* 0x000fe400078e0016 */
[----:B--2---:R-:W-:Y:S01]  /*28e90*/  IMAD.MOV.U32 R18, RZ, RZ, R12 ;  /* 0x000000ffff127224 */ /* 0x004fe200078e000c */
[----:B0-----:R-:W2:Y:S04]  /*28ea0*/  LDL.LU.64 R20, [R1+0x320] ;  /* 0x0003200001147983 */ /* 0x001ea80000300a00 */
[----:B------:R-:W2:Y:S04]  /*28eb0*/  LDL.LU.64 R22, [R1+0x328] ;  /* 0x0003280001167983 */ /* 0x000ea80000300a00 */
[----:B------:R0:W-:Y:S02]  /*28ec0*/  STL [R1+0x2154], R3 ;  /* 0x0021540301007387 */ /* 0x0001e40000100800 */
[----:B0-----:R-:W-:-:S02]  /*28ed0*/  IMAD.MOV.U32 R3, RZ, RZ, R13 ;  /* 0x000000ffff037224 */ /* 0x001fc400078e000d */
[----:B------:R-:W-:Y:S01]  /*28ee0*/  STL [R1+0x2150], R28 ;  /* 0x0021501c01007387 */ /* 0x000fe20000100800 */
[----:B----4-:R-:W-:Y:S03]  /*28ef0*/  HMMA.16816.F32.BF16 R4, R8, R12, R4 ;  /* 0x0000000c0804723c */ /* 0x010fe60000041804 */
[----:B------:R-:W0:-:S15]  /*28f00*/  LDSM.16.MT88.4 R12, [R0+UR4+0x8800] ;  /* 0x00880004000c783b */ /* 0x000e1e0008004200 */
[----:B------:R-:W-:-:S05]  /*28f10*/  NOP ;  /* 0x0000000000007918 */ /* 0x000fca0000000000 */
[----:B------:R1:W-:Y:S04]  /*28f20*/  STL.64 [R1+0x180], R4 ;  /* 0x0001800401007387 */ /* 0x0003e80000100a00 */
[----:B------:R-:W-:Y:S04]  /*28f30*/  STL.64 [R1+0x188], R6 ;  /* 0x0001880601007387 */ /* 0x000fe80000100a00 */
[----:B-1----:R-:W2:Y:S04]  /*28f40*/  LDL.LU.64 R4, [R1+0x22c0] ;  /* 0x0022c00001047983 */ /* 0x002ea80000300a00 */
[----:B0-----:R-:W-:Y:S04]  /*28f50*/  STL.64 [R1+0x20f0], R14 ;  /* 0x0020f00e01007387 */ /* 0x001fe80000100a00 */
[----:B------:R0:W-:Y:S04]  /*28f60*/  STL.64 [R1+0x20e8], R12 ;  /* 0x0020e80c01007387 */ /* 0x0001e80000100a00 */
[----:B0-----:R-:W3:Y:S04]  /*28f70*/  LDL.LU.64 R12, [R1+0x50] ;  /* 0x00005000010c7983 */ /* 0x001ee80000300a00 */
[----:B------:R-:W4:Y:S01]  /*28f80*/  LDL.LU.64 R14, [R1+0x58] ;  /* 0x00005800010e7983 */ /* 0x000f220000300a00 */
[----:B--2---:R-:W-:Y:S06]  /*28f90*/  HMMA.16816.F32.BF16 R20, R8, R4, R20 ;  /* 0x000000040814723c */ /* 0x004fec0000041814 */
[----:B------:R-:W-:Y:S01]  /*28fa0*/  IMAD.MOV.U32 R19, RZ, RZ, R5 ;  /* 0x000000ffff137224 */ /* 0x000fe200078e0005 */
[----:B----4-:R-:W-:Y:S04]  /*28fb0*/  STL.64 [R1+0x2290], R14 ;  /* 0x0022900e01007387 */ /* 0x010fe80000100a00 */
[----:B---3--:R0:W-:Y:S04]  /*28fc0*/  STL.64 [R1+0x2288], R12 ;  /* 0x0022880c01007387 */ /* 0x0081e80000100a00 */
[----:B0-----:R-:W2:Y:S04]  /*28fd0*/  LDL.LU.64 R12, [R1+0x2f0] ;  /* 0x0002f000010c7983 */ /* 0x001ea80000300a00 */
[----:B------:R-:W2:Y:S04]  /*28fe0*/  LDL.LU.64 R14, [R1+0x2f8] ;  /* 0x0002f800010e7983 */ /* 0x000ea80000300a00 */
[----:B------:R0:W-:Y:S04]  /*28ff0*/  STL.64 [R1+0x190], R20 ;  /* 0x0001901401007387 */ /* 0x0001e80000100a00 */
[----:B------:R1:W-:Y:S04]  /*29000*/  STL.64 [R1+0x198], R22 ;  /* 0x0001981601007387 */ /* 0x0003e80000100a00 */
[----:B0-----:R-:W3:Y:S01]  /*29010*/  LDL.LU.64 R20, [R1+0x22b8] ;  /* 0x0022b80001147983 */ /* 0x001ee20000300a00 */
[----:B-1----:R-:W-:-:S03]  /*29020*/  IMAD.MOV.U32 R22, RZ, RZ, R4 ;  /* 0x000000ffff167224 */ /* 0x002fc600078e0004 */
[----:B------:R-:W2:Y:S02]  /*29030*/  LDL.LU.64 R4, [R1+0x22b0] ;  /* 0x0022b00001047983 */ /* 0x000ea40000300a00 */
[----:B--2---:R-:W-:-:S15]  /*29040*/  HMMA.16816.F32.BF16 R12, R8, R4, R12 ;  /* 0x00000004080c723c */ /* 0x004fde000004180c */
[----:B------:R-:W-:-:S08]  /*29050*/  NOP ;  /* 0x0000000000007918 */ /* 0x000fd00000000000 */
[----:B------:R0:W-:Y:S04]  /*29060*/  STL.64 [R1+0x1a0], R12 ;  /* 0x0001a00c01007387 */ /* 0x0001e80000100a00 */
[----:B------:R-:W-:Y:S04]  /*29070*/  STL.64 [R1+0x1a8], R14 ;  /* 0x0001a80e01007387 */ /* 0x000fe80000100a00 */
[----:B0-----:R-:W2:Y:S01]  /*29080*/  LDL.LU.64 R12, [R1+0x60] ;  /* 0x00006000010c7983 */ /* 0x001ea20000300a00 */
[----:B------:R-:W-:Y:S02]  /*29090*/  IMAD.MOV.U32 R28, RZ, RZ, R4 ;  /* 0x000000ffff1c7224 */ /* 0x000fe400078e0004 */
[----:B------:R-:W-:Y:S01]  /*290a0*/  IMAD.MOV.U32 R23, RZ, RZ, R5 ;  /* 0x000000ffff177224 */ /* 0x000fe200078e0005 */
[----:B--2---:R0:W-:Y:S04]  /*290b0*/  STL.64 [R1+0x22a8], R12 ;  /* 0x0022a80c01007387 */ /* 0x0041e80000100a00 */
[----:B0-----:R-:W3:Y:S04]  /*290c0*/  LDL.LU.64 R12, [R1+0x2b0] ;  /* 0x0002b000010c7983 */ /* 0x001ee80000300a00 */
[----:B------:R-:W3:Y:S04]  /*290d0*/  LDL.LU.64 R14, [R1+0x2b8] ;  /* 0x0002b800010e7983 */ /* 0x000ee80000300a00 */
[----:B------:R-:W2:Y:S04]  /*290e0*/  LDL.LU.64 R4, [R1+0x240] ;  /* 0x0002400001047983 */ /* 0x000ea80000300a00 */
[----:B------:R-:W4:Y:S01]  /*290f0*/  LDL.LU.64 R6, [R1+0x248] ;  /* 0x0002480001067983 */ /* 0x000f220000300a00 */
[----:B---3--:R-:W-:Y:S03]  /*29100*/  HMMA.16816.F32.BF16 R12, R8, R20, R12 ;  /* 0x00000014080c723c */ /* 0x008fe6000004180c */
[----:B----4-:R-:W-:Y:S04]  /*29110*/  STL.64 [R1+0x2228], R6 ;  /* 0x0022280601007387 */ /* 0x010fe80000100a00 */
[----:B--2---:R-:W-:-:S15]  /*29120*/  STL.64 [R1+0x2220], R4 ;  /* 0x0022200401007387 */ /* 0x004fde0000100a00 */
[----:B------:R-:W-:-:S01]  /*29130*/  NOP ;  /* 0x0000000000007918 */ /* 0x000fc20000000000 */
[----:B------:R0:W-:Y:S01]  /*29140*/  STL.64 [R1+0x1f0], R12 ;  /* 0x0001f00c01007387 */ /* 0x0001e20000100a00 */
[----:B------:R-:W-:Y:S02]  /*29150*/  IMAD.MOV.U32 R2, RZ, RZ, R14 ;  /* 0x000000ffff027224 */ /* 0x000fe400078e000e */
[----:B------:R-:W-:Y:S01]  /*29160*/  IMAD.MOV.U32 R0, RZ, RZ, R15 ;  /* 0x000000ffff007224 */ /* 0x000fe200078e000f */
[----:B0-----:R-:W2:Y:S04]  /*29170*/  LDL.LU.64 R12, [R1+0x220] ;  /* 0x00022000010c7983 */ /* 0x001ea80000300a00 */
[----:B------:R-:W2:Y:S04]  /*29180*/  LDL.LU.64 R14, [R1+0x228] ;  /* 0x00022800010e7983 */ /* 0x000ea80000300a00 */
[----:B------:R0:W-:Y:S02]  /*29190*/  STL.64 [R1+0x2230], R20 ;  /* 0x0022301401007387 */ /* 0x0001e40000100a00 */
[----:B0-----:R-:W-:-:S02]  /*291a0*/  IMAD.MOV.U32 R20, RZ, RZ, R22 ;  /* 0x000000ffff147224 */ /* 0x001fc400078e0016 */
[----:B------:R-:W-:-:S05]  /*291b0*/  IMAD.MOV.U32 R21, RZ, RZ, R19 ;  /* 0x000000ffff157224 */ /* 0x000fca00078e0013 */
[----:B------:R0:W-:Y:S02]  /*291c0*/  STL.64 [R1+0x2248], R20 ;  /* 0x0022481401007387 */ /* 0x0001e40000100a00 */
[----:B0-----:R-:W-:Y:S02]  /*291d0*/  IMAD.MOV.U32 R20, RZ, RZ, R18 ;  /* 0x000000ffff147224 */ /* 0x001fe400078e0012 */
[----:B------:R-:W-:-:S05]  /*291e0*/  IMAD.MOV.U32 R21, RZ, RZ, R3 ;  /* 0x000000ffff157224 */ /* 0x000fca00078e0003 */
[----:B------:R0:W-:Y:S04]  /*291f0*/  STL.64 [R1+0x2260], R20 ;  /* 0x0022601401007387 */ /* 0x0001e80000100a00 */
[----:B------:R-:W-:Y:S01]  /*29200*/  STL [R1+0x22a0], R23 ;  /* 0x0022a01701007387 */ /* 0x000fe20000100800 */
[----:B0-----:R-:W-:Y:S02]  /*29210*/  IMAD.MOV.U32 R20, RZ, RZ, R17 ;  /* 0x000000ffff147224 */ /* 0x001fe400078e0011 */
[----:B------:R-:W-:-:S05]  /*29220*/  IMAD.MOV.U32 R21, RZ, RZ, R16 ;  /* 0x000000ffff157224 */ /* 0x000fca00078e0010 */
[----:B------:R0:W-:Y:S04]  /*29230*/  STL.64 [R1+0x2298], R20 ;  /* 0x0022981401007387 */ /* 0x0001e80000100a00 */
[----:B0-----:R-:W3:Y:S04]  /*29240*/  LDL.LU.64 R20, [R1+0x1d0] ;  /* 0x0001d00001147983 */ /* 0x001ee80000300a00 */
[----:B------:R-:W3:Y:S04]  /*29250*/  LDL.LU.64 R22, [R1+0x1d8] ;  /* 0x0001d80001167983 */ /* 0x000ee80000300a00 */
[----:B------:R-:W4:Y:S04]  /*29260*/  LDL.LU.64 R16, [R1+0x1b0] ;  /* 0x0001b00001107983 */ /* 0x000f280000300a00 */
[----:B------:R-:W4:Y:S04]  /*29270*/  LDL.LU.64 R18, [R1+0x1b8] ;  /* 0x0001b80001127983 */ /* 0x000f280000300a00 */
[----:B------:R-:W2:Y:S04]  /*29280*/  LDL.LU.64 R4, [R1+0x230] ;  /* 0x0002300001047983 */ /* 0x000ea80000300a00 */
[----:B------:R-:W3:Y:S04]  /*29290*/  LDL.LU.64 R6, [R1+0x238] ;  /* 0x0002380001067983 */ /* 0x000ee80000300a00 */
[----:B---3--:R-:W-:Y:S04]  /*292a0*/  STL.64 [R1+0x2240], R6 ;  /* 0x0022400601007387 */ /* 0x008fe80000100a00 */
[----:B--2---:R0:W-:Y:S04]  /*292b0*/  STL.64 [R1+0x2238], R4 ;  /* 0x0022380401007387 */ /* 0x0041e80000100a00 */
[----:B0-----:R-:W2:Y:S04]  /*292c0*/  LDL.LU.64 R4, [R1+0x290] ;  /* 0x0002900001047983 */ /* 0x001ea80000300a00 */
[----:B------:R-:W3:Y:S01]  /*292d0*/  LDL.LU.64 R6, [R1+0x298] ;  /* 0x0002980001067983 */ /* 0x000ee20000300a00 */
[C---:B------:R-:W-:Y:S03]  /*292e0*/  HMMA.16816.F32.BF16 R12, R8.reuse, R24, R12 ;  /* 0x00000018080c723c */ /* 0x040fe6000004180c */
[----:B---3--:R-:W-:Y:S04]  /*292f0*/  STL.64 [R1+0x2258], R6 ;  /* 0x0022580601007387 */ /* 0x008fe80000100a00 */
[----:B--2---:R0:W-:Y:S04]  /*29300*/  STL.64 [R1+0x2250], R4 ;  /* 0x0022500401007387 */ /* 0x0041e80000100a00 */
[----:B0-----:R-:W2:Y:S04]  /*29310*/  LDL.LU.64 R4, [R1+0x2e0] ;  /* 0x0002e00001047983 */ /* 0x001ea80000300a00 */
[----:B------:R-:W3:Y:S04]  /*29320*/  LDL.LU.64 R6, [R1+0x2e8] ;  /* 0x0002e80001067983 */ /* 0x000ee80000300a00 */
[----:B---3--:R-:W-:Y:S04]  /*29330*/  STL.64 [R1+0x2270], R6 ;  /* 0x0022700601007387 */ /* 0x008fe80000100a00 */
[----:B--2---:R0:W-:Y:S04]  /*29340*/  STL.64 [R1+0x2268], R4 ;  /* 0x0022680401007387 */ /* 0x0041e80000100a00 */
[----:B0-----:R-:W2:Y:S04]  /*29350*/  LDL.LU.64 R4, [R1+0x340] ;  /* 0x0003400001047983 */ /* 0x001ea80000300a00 */
[----:B------:R-:W2:Y:S04]  /*29360*/  LDL.LU.64 R6, [R1+0x348] ;  /* 0x0003480001067983 */ /* 0x000ea80000300a00 */
[----:B------:R0:W-:Y:S04]  /*29370*/  STL.64 [R1+0x1e0], R12 ;  /* 0x0001e00c01007387 */ /* 0x0001e80000100a00 */
[----:B------:R-:W-:Y:S04]  /*29380*/  STL.64 [R1+0x1e8], R14 ;  /* 0x0001e80e01007387 */ /* 0x000fe80000100a00 */
[----:B0-----:R-:W3:Y:S02]  /*29390*/  LDL.LU.64 R12, [R1+0x22a8] ;  /* 0x0022a800010c7983 */ /* 0x001ee40000300a00 */
[----:B---3--:R-:W-:Y:S06]  /*293a0*/  HMMA.16816.F32.BF16 R20, R8, R12, R20 ;  /* 0x0000000c0814723c */ /* 0x008fec0000041814 */
[----:B------:R-:W-:-:S15]  /*293b0*/  IMAD.MOV.U32 R3, RZ, RZ, R13 ;  /* 0x000000ffff037224 */ /* 0x000fde00078e000d */
[----:B------:R-:W-:-:S02]  /*293c0*/  NOP ;  /* 0x0000000000007918 */ /* 0x000fc40000000000 */
[----:B------:R-:W-:Y:S04]  /*293d0*/  STL.64 [R1+0x200], R20 ;  /* 0x0002001401007387 */ /* 0x000fe80000100a00 */
[----:B------:R0:W-:Y:S04]  /*293e0*/  STL.64 [R1+0x208], R22 ;  /* 0x0002081601007387 */ /* 0x0001e80000100a00 */
[----:B0-----:R-:W3:Y:S04]  /*293f0*/  LDL.LU R23, [R1+0x22a0] ;  /* 0x0022a00001177983 */ /* 0x001ee80000300800 */
[----:B------:R-:W2:Y:S01]  /*29400*/  LDL.LU.64 R20, [R1+0x2298] ;  /* 0x0022980001147983 */ /* 0x000ea20000300a00 */
[----:B------:R-:W-:-:S03]  /*29410*/  IMAD.MOV.U32 R22, RZ, RZ, R12 ;  /* 0x000000ffff167224 */ /* 0x000fc600078e000c */
[----:B------:R-:W3:Y:S04]  /*29420*/  LDL.LU.64 R14, [R1+0x2290] ;  /* 0x00229000010e7983 */ /* 0x000ee80000300a00 */
[----:B------:R-:W4:Y:S02]  /*29430*/  LDL.LU.64 R12, [R1+0x2288] ;  /* 0x00228800010c7983 */ /* 0x000f240000300a00 */
[----:B----4-:R-:W-:Y:S02]  /*29440*/  HMMA.16816.F32.BF16 R8, R8, R12, R16 ;  /* 0x0000000c0808723c */ /* 0x010fe40000041810 */
[----:B------:R-:W2:Y:S04]  /*29450*/  LDL.LU.64 R18, [R1+0x2280] ;  /* 0x0022800001127983 */ /* 0x000ea80000300a00 */
[----:B------:R-:W2:Y:S04]  /*29460*/  LDL.LU.64 R16, [R1+0x2278] ;  /* 0x0022780001107983 */ /* 0x000ea80000300a00 */
[----:B---3--:R-:W-:Y:S04]  /*29470*/  STL.64 [R1+0x2208], R14 ;  /* 0x0022080e01007387 */ /* 0x008fe80000100a00 */
[----:B------:R0:W-:Y:S02]  /*29480*/  STL.64 [R1+0x2200], R12 ;  /* 0x0022000c01007387 */ /* 0x0001e40000100a00 */
[----:B0-----:R-:W-:-:S07]  /*29490*/  IMAD.MOV.U32 R13, RZ, RZ, R23 ;  /* 0x000000ffff0d7224 */ /* 0x001fce00078e0017 */
[----:B------:R0:W-:Y:S02]  /*294a0*/  STL.64 [R1+0x1d0], R8 ;  /* 0x0001d00801007387 */ /* 0x0001e40000100a00 */
[----:B0-----:R-:W-:Y:S02]  /*294b0*/  IMAD.MOV.U32 R8, RZ, RZ, R22 ;  /* 0x000000ffff087224 */ /* 0x001fe400078e0016 */
[----:B------:R0:W-:Y:S04]  /*294c0*/  STL.64 [R1+0x1d8], R10 ;  /* 0x0001d80a01007387 */ /* 0x0001e80000100a00 */
[----:B0-----:R-:W3:Y:S04]  /*294d0*/  LDL R10, [R1+0x68] ;  /* 0x00006800010a7983 */ /* 0x001ee80000100800 */
[----:B------:R-:W3:Y:S01]  /*294e0*/  LDL R11, [R1+0x6c] ;  /* 0x00006c00010b7983 */ /* 0x000ee20000100800 */
[----:B--2---:R-:W-:Y:S03]  /*294f0*/  HMMA.16816.F32.BF16 R20, R16, R20, R4 ;  /* 0x000000141014723c */ /* 0x004fe60000041804 */
[----:B------:R-:W2:Y:S04]  /*29500*/  LDL.LU.64 R6, [R1+0x2270] ;  /* 0x0022700001067983 */ /* 0x000ea80000300a00 */
[----:B------:R-:W2:-:S15]  /*29510*/  LDL.LU.64 R4, [R1+0x2268] ;  /* 0x0022680001047983 */ /* 0x000e9e0000300a00 */
[----:B------:R-:W-:-:S01]  /*29520*/  NOP ;  /* 0x0000000000007918 */ /* 0x000fc20000000000 */
[----:B------:R0:W-:Y:S04]  /*29530*/  STL.64 [R1+0x1c0], R20 ;  /* 0x0001c01401007387 */ /* 0x0001e80000100a00 */
[----:B------:R2:W-:Y:S04]  /*29540*/  STL.64 [R1+0x1c8], R22 ;  /* 0x0001c81601007387 */ /* 0x0005e80000100a00 */
[----:B0-----:R-:W2:Y:S02]  /*29550*/  LDL.LU.64 R20, [R1+0x2260] ;  /* 0x0022600001147983 */ /* 0x001ea40000300a00 */
[----:B--2---:R-:W-:Y:S02]  /*29560*/  HMMA.16816.F32.BF16 R20, R16, R20, R4 ;  /* 0x000000141014723c */ /* 0x004fe40000041804 */
[----:B------:R-:W2:Y:S04]  /*29570*/  LDL.LU.64 R6, [R1+0x2258] ;  /* 0x0022580001067983 */ /* 0x000ea80000300a00 */
[----:B------:R-:W2:-:S15]  /*29580*/  LDL.LU.64 R4, [R1+0x2250] ;  /* 0x0022500001047983 */ /* 0x000e9e0000300a00 */
[----:B------:R-:W-:-:S02]  /*29590*/  NOP ;  /* 0x0000000000007918 */ /* 0x000fc40000000000 */
[----:B------:R0:W-:Y:S04]  /*295a0*/  STL.64 [R1+0x1b0], R20 ;  /* 0x0001b01401007387 */ /* 0x0001e80000100a00 */
[----:B------:R2:W-:Y:S04]  /*295b0*/  STL.64 [R1+0x1b8], R22 ;  /* 0x0001b81601007387 */ /* 0x0005e80000100a00 */
[----:B0-----:R-:W2:Y:S01]  /*295c0*/  LDL.LU.64 R20, [R1+0x2248] ;  /* 0x0022480001147983 */ /* 0x001ea20000300a00 */
[----:B------:R-:W-:Y:S01]  /*295d0*/  IMAD.MOV.U32 R12, RZ, RZ, R28 ;  /* 0x000000ffff0c7224 */ /* 0x000fe200078e001c */
[----:B--2---:R-:W-:Y:S02]  /*295e0*/  HMMA.16816.F32.BF16 R20, R16, R20, R4 ;  /* 0x000000141014723c */ /* 0x004fe40000041804 */
[----:B------:R-:W2:Y:S04]  /*295f0*/  LDL.LU.64 R6, [R1+0x2240] ;  /* 0x0022400001067983 */ /* 0x000ea80000300a00 */
[----:B------:R-:W2:-:S15]  /*29600*/  LDL.LU.64 R4, [R1+0x2238] ;  /* 0x0022380001047983 */ /* 0x000e9e0000300a00 */
[----:B------:R-:W-:-:S02]  /*29610*/  NOP ;  /* 0x0000000000007918 */ /* 0x000fc40000000000 */
[----:B------:R0:W-:Y:S04]  /*29620*/  STL.64 [R1+0x220], R20 ;  /* 0x0002201401007387 */ /* 0x0001e80000100a00 */
[----:B------:R-:W-:Y:S04]  /*29630*/  STL.64 [R1+0x228], R22 ;  /* 0x0002281601007387 */ /* 0x000fe80000100a00 */
[----:B0-----:R-:W4:Y:S01]  /*29640*/  LDL.LU.64 R20, [R1+0x2230] ;  /* 0x0022300001147983 */ /* 0x001f220000300a00 */
[----:B--2---:R-:W-:Y:S03]  /*29650*/  HMMA.16816.F32.BF16 R12, R16, R12, R4 ;  /* 0x0000000c100c723c */ /* 0x004fe60000041804 */
[----:B------:R-:W4:Y:S04]  /*29660*/  LDL.LU.64 R6, [R1+0x2228] ;  /* 0x0022280001067983 */ /* 0x000f280000300a00 */
[----:B------:R-:W4:-:S15]  /*29670*/  LDL.LU.64 R4, [R1+0x2220] ;  /* 0x0022200001047983 */ /* 0x000f1e0000300a00 */
[----:B------:R-:W-:-:S01]  /*29680*/  NOP ;  /* 0x0000000000007918 */ /* 0x000fc20000000000 */
[----:B------:R0:W-:Y:S04]  /*29690*/  STL.64 [R1+0x230], R12 ;  /* 0x0002300c01007387 */ /* 0x0001e80000100a00 */
[----:B------:R1:W-:Y:S04]  /*296a0*/  STL.64 [R1+0x238], R14 ;  /* 0x0002380e01007387 */ /* 0x0003e80000100a00 */
[----:B0-----:R-:W2:Y:S04]  /*296b0*/  LDL.LU.64 R12, [R1+0x260] ;  /* 0x00026000010c7983 */ /* 0x001ea80000300a00 */
[----:B-1----:R-:W2:Y:S01]  /*296c0*/  LDL.LU.64 R14, [R1+0x268] ;  /* 0x00026800010e7983 */ /* 0x002ea20000300a00 */
[----:B----4-:R-:W-:-:S15]  /*296d0*/  HMMA.16816.F32.BF16 R4, R16, R20, R4 ;  /* 0x000000141004723c */ /* 0x010fde0000041804 */
[----:B------:R-:W-:-:S08]  /*296e0*/  NOP ;  /* 0x0000000000007918 */ /* 0x000fd00000000000 */
[----:B------:R0:W-:Y:S04]  /*296f0*/  STL.64 [R1+0x240], R4 ;  /* 0x0002400401007387 */ /* 0x0001e80000100a00 */
[----:B------:R1:W-:Y:S04]  /*29700*/  STL.64 [R1+0x248], R6 ;  /* 0x0002480601007387 */ /* 0x0003e80000100a00 */
[----:B0-----:R-:W4:Y:S04]  /*29710*/  LDL.LU R4, [R1+0x140] ;  /* 0x0001400001047983 */ /* 0x001f280000300800 */
[----:B------:R-:W4:Y:S01]  /*29720*/  LDL.LU R5, [R1+0x144] ;  /* 0x0001440001057983 */ /* 0x000f220000300800 */
[----:B-1----:R-:W-:-:S02]  /*29730*/  IMAD.MOV.U32 R6, RZ, RZ, R26 ;  /* 0x000000ffff067224 */ /* 0x002fc400078e001a */
[----:B------:R-:W-:Y:S01]  /*29740*/  IMAD.MOV.U32 R7, RZ, RZ, R27 ;  /* 0x000000ffff077224 */ /* 0x000fe200078e001b */
[----:B------:R-:W3:Y:S04]  /*29750*/  LDL.LU R26, [R1+0x221c] ;  /* 0x00221c00011a7983 */ /* 0x000ee80000300800 */
[----:B------:R-:W3:Y:S04]  /*29760*/  LDL.LU R27, [R1+0x2218] ;  /* 0x00221800011b7983 */ /* 0x000ee80000300800 */
[----:B------:R0:W-:Y:S04]  /*29770*/  STL.64 [R1+0x21b8], R6 ;  /* 0x0021b80601007387 */ /* 0x0001e80000100a00 */
[----:B----4-:R1:W-:Y:S04]  /*29780*/  STL.64 [R1+0x21b0], R4 ;  /* 0x0021b00401007387 */ /* 0x0103e80000100a00 */
[----:B0-----:R-:W4:Y:S01]  /*29790*/  LDL.64 R6, [R1+0x28] ;  /* 0x0000280001067983 */ /* 0x001f220000100a00 */
[----:B--2---:R-:W-:Y:S03]  /*297a0*/  HMMA.16816.F32.BF16 R20, R16, R24, R12 ;  /* 0x000000181014723c */ /* 0x004fe6000004180c */
[----:B----4-:R3:W-:Y:S04]  /*297b0*/  STL.64 [R1+0x21c8], R6 ;  /* 0x0021c80601007387 */ /* 0x0107e80000100a00 */
[----:B-1----:R-:W2:Y:S04]  /*297c0*/  LDL.LU R4, [R1+0x160] ;  /* 0x0001600001047983 */ /* 0x002ea80000300800 */
[----:B------:R-:W2:Y:S01]  /*297d0*/  LDL.LU R5, [R1+0x164] ;  /* 0x0001640001057983 */ /* 0x000ea20000300800 */
[----:B---3--:R-:W-:-:S02]  /*297e0*/  IMAD.MOV.U32 R6, RZ, RZ, R26 ;  /* 0x000000ffff067224 */ /* 0x008fc400078e001a */
[----:B------:R-:W-:Y:S01]  /*297f0*/  IMAD.MOV.U32 R7, RZ, RZ, R27 ;  /* 0x000000ffff077224 */ /* 0x000fe200078e001b */
[----:B------:R-:W3:Y:S04]  /*29800*/  LDL.LU R26, [R1+0x2214] ;  /* 0x00221400011a7983 */ /* 0x000ee80000300800 */
[----:B------:R-:W3:Y:S04]  /*29810*/  LDL.LU R27, [R1+0x2210] ;  /* 0x00221000011b7983 */ /* 0x000ee80000300800 */
[----:B------:R0:W-:Y:S04]  /*29820*/  STL.64 [R1+0x21d8], R6 ;  /* 0x0021d80601007387 */ /* 0x0001e80000100a00 */
[----:B--2---:R-:W-:Y:S04]  /*29830*/  STL.64 [R1+0x21d0], R4 ;  /* 0x0021d00401007387 */ /* 0x004fe80000100a00 */
[----:B0-----:R-:W2:Y:S04]  /*29840*/  LDL R6, [R1+0x48] ;  /* 0x0000480001067983 */ /* 0x001ea80000100800 */
[----:B------:R-:W2:Y:S04]  /*29850*/  LDL R7, [R1+0x4c] ;  /* 0x00004c0001077983 */ /* 0x000ea80000100800 */
[----:B------:R-:W4:Y:S04]  /*29860*/  LDL.LU.64 R12, [R1+0x250] ;  /* 0x00025000010c7983 */ /* 0x000f280000300a00 */
[----:B------:R-:W4:Y:S04]  /*29870*/  LDL.LU.64 R14, [R1+0x258] ;  /* 0x00025800010e7983 */ /* 0x000f280000300a00 */
[----:B------:R0:W-:Y:S04]  /*29880*/  STL.64 [R1+0x260], R20 ;  /* 0x0002601401007387 */ /* 0x0001e80000100a00 */
[----:B------:R1:W-:Y:S04]  /*29890*/  STL.64 [R1+0x268], R22 ;  /* 0x0002681601007387 */ /* 0x0003e80000100a00 */
[----:B0-----:R-:W2:Y:S04]  /*298a0*/  LDL.LU.64 R20, [R1+0x210] ;  /* 0x0002100001147983 */ /* 0x001ea80000300a00 */
[----:B-1----:R-:W2:Y:S04]  /*298b0*/  LDL.LU.64 R22, [R1+0x218] ;  /* 0x0002180001167983 */ /* 0x002ea80000300a00 */
[----:B---3--:R0:W-:Y:S04]  /*298c0*/  STL.64 [R1+0x2188], R26 ;  /* 0x0021881a01007387 */ /* 0x0081e80000100a00 */
[----:B0-----:R-:W3:Y:S04]  /*298d0*/  LDL.64 R26, [R1+0x8] ;  /* 0x00000800011a7983 */ /* 0x001ee80000100a00 */
[----:B---3--:R0:W-:Y:S04]  /*298e0*/  STL.64 [R1+0x21a0], R26 ;  /* 0x0021a01a01007387 */ /* 0x0081e80000100a00 */
[----:B0-----:R-:W3:Y:S01]  /*298f0*/  LDL.64 R26, [R1+0x18] ;  /* 0x00001800011a7983 */ /* 0x001ee20000100a00 */
[----:B------:R-:W-:-:S07]  /*29900*/  IMAD.MOV.U32 R9, RZ, RZ, R3 ;  /* 0x000000ffff097224 */ /* 0x000fce00078e0003 */
[C---:B----4-:R-:W-:Y:S01]  /*29910*/  HMMA.16816.F32.BF16 R12, R16.reuse, R8, R12 ;  /* 0x00000008100c723c */ /* 0x050fe2000004180c */
[----:B---3--:R0:W-:Y:S04]  /*29920*/  STL.64 [R1+0x21c0], R26 ;  /* 0x0021c01a01007387 */ /* 0x0081e80000100a00 */
[----:B------:R-:W3:Y:S04]  /*29930*/  LDL.LU R24, [R1+0x150] ;  /* 0x0001500001187983 */ /* 0x000ee80000300800 */
[----:B------:R-:W3:Y:S04]  /*29940*/  LDL.LU R25, [R1+0x154] ;  /* 0x0001540001197983 */ /* 0x000ee80000300800 */
[----:B0-----:R-:W4:Y:S04]  /*29950*/  LDL.LU R26, [R1+0x158] ;  /* 0x00015800011a7983 */ /* 0x001f280000300800 */
[----:B------:R-:W4:Y:S04]  /*29960*/  LDL.LU R27, [R1+0x15c] ;  /* 0x00015c00011b7983 */ /* 0x000f280000300800 */
[----:B----4-:R-:W-:Y:S04]  /*29970*/  STL.64 [R1+0x21e8], R26 ;  /* 0x0021e81a01007387 */ /* 0x010fe80000100a00 */
[----:B---3--:R0:W-:Y:S04]  /*29980*/  STL.64 [R1+0x21e0], R24 ;  /* 0x0021e01801007387 */ /* 0x0081e80000100a00 */
[----:B0-----:R-:W3:Y:S04]  /*29990*/  LDL.LU R24, [R1+0x170] ;  /* 0x0001700001187983 */ /* 0x001ee80000300800 */
[----:B------:R-:W3:Y:S04]  /*299a0*/  LDL.LU R25, [R1+0x174] ;  /* 0x0001740001197983 */ /* 0x000ee80000300800 */
[----:B------:R-:W3:Y:S04]  /*299b0*/  LDL.LU R26, [R1+0x178] ;  /* 0x00017800011a7983 */ /* 0x000ee80000300800 */
[----:B------:R-:W3:Y:S04]  /*299c0*/  LDL.LU R27, [R1+0x17c] ;  /* 0x00017c00011b7983 */ /* 0x000ee80000300800 */
[----:B------:R-:W-:Y:S04]  /*299d0*/  STL.64 [R1+0x2a0], R12 ;  /* 0x0002a00c01007387 */ /* 0x000fe80000100a00 */
[----:B------:R0:W-:Y:S04]  /*299e0*/  STL.64 [R1+0x2a8], R14 ;  /* 0x0002a80e01007387 */ /* 0x0001e80000100a00 */
[----:B0-----:R-:W4:Y:S04]  /*299f0*/  LDL.LU.64 R14, [R1+0x2208] ;  /* 0x00220800010e7983 */ /* 0x001f280000300a00 */
[----:B------:R-:W2:Y:S02]  /*29a00*/  LDL.LU.64 R12, [R1+0x2200] ;  /* 0x00220000010c7983 */ /* 0x000ea40000300a00 */
[----:B--2---:R-:W-:Y:S02]  /*29a10*/  HMMA.16816.F32.BF16 R16, R16, R12, R20 ;  /* 0x0000000c1010723c */ /* 0x004fe40000041814 */
[----:B------:R-:W3:Y:S04]  /*29a20*/  LDL.LU.64 R22, [R1+0x21f8] ;  /* 0x0021f80001167983 */ /* 0x000ee80000300a00 */
[----:B------:R-:W3:Y:S04]  /*29a30*/  LDL.LU.64 R20, [R1+0x21f0] ;  /* 0x0021f00001147983 */ /* 0x000ee80000300a00 */
[----:B----4-:R0:W-:Y:S04]  /*29a40*/  STL.64 [R1+0x2180], R14 ;  /* 0x0021800e01007387 */ /* 0x0101e80000100a00 */
[----:B------:R-:W2:Y:S09]  /*29a50*/  LDL.LU R12, [R1+0x120] ;  /* 0x00012000010c7983 */ /* 0x000eb20000300800 */
[----:B------:R-:W-:Y:S04]  /*29a60*/  STL.64 [R1+0x290], R16 ;  /* 0x0002901001007387 */ /* 0x000fe80000100a00 */
[----:B------:R-:W-:Y:S04]  /*29a70*/  STL.64 [R1+0x298], R18 ;  /* 0x0002981201007387 */ /* 0x000fe80000100a00 */
[----:B------:R-:W2:Y:S04]  /*29a80*/  LDL.LU R13, [R1+0x124] ;  /* 0x00012400010d7983 */ /* 0x000ea80000300800 */
[----:B0-----:R-:W4:Y:S04]  /*29a90*/  LDL.LU R14, [R1+0x128] ;  /* 0x00012800010e7983 */ /* 0x001f280000300800 */
[----:B------:R-:W4:Y:S01]  /*29aa0*/  LDL.LU R15, [R1+0x12c] ;  /* 0x00012c00010f7983 */ /* 0x000f220000300800 */
[C---:B---3--:R-:W-:Y:S03]  /*29ab0*/  HMMA.16816.F32.BF16 R4, R20.reuse, R6, R24 ;  /* 0x000000061404723c */ /* 0x048fe60000041818 */
[----:B----4-:R-:W-:Y:S04]  /*29ac0*/  STL.64 [R1+0x2198], R14 ;  /* 0x0021980e01007387 */ /* 0x010fe80000100a00 */
[----:B--2---:R0:W-:Y:S04]  /*29ad0*/  STL.64 [R1+0x2190], R12 ;  /* 0x0021900c01007387 */ /* 0x0041e80000100a00 */
[----:B0-----:R-:W2:Y:S04]  /*29ae0*/  LDL.LU R12, [R1+0x130] ;  /* 0x00013000010c7983 */ /* 0x001ea80000300800 */
[----:B------:R-:W2:Y:S04]  /*29af0*/  LDL.LU R13, [R1+0x134] ;  /* 0x00013400010d7983 */ /* 0x000ea80000300800 */
[----:B------:R-:W2:Y:S04]  /*29b00*/  LDL.LU R14, [R1+0x138] ;  /* 0x00013800010e7983 */ /* 0x000ea80000300800 */
[----:B------:R-:W2:Y:S04]  /*29b10*/  LDL.LU R15, [R1+0x13c] ;  /* 0x00013c00010f7983 */ /* 0x000ea80000300800 */
[----:B------:R-:W3:Y:S04]  /*29b20*/  LDL R18, [R1+0x38] ;  /* 0x0000380001127983 */ /* 0x000ee80000100800 */
[----:B------:R-:W3:Y:S04]  /*29b30*/  LDL R19, [R1+0x3c] ;  /* 0x00003c0001137983 */ /* 0x000ee80000100800 */
[----:B------:R-:W4:Y:S04]  /*29b40*/  LDL.LU.64 R26, [R1+0x21e8] ;  /* 0x0021e800011a7983 */ /* 0x000f280000300a00 */
[----:B------:R-:W4:Y:S04]  /*29b50*/  LDL.LU.64 R24, [R1+0x21e0] ;  /* 0x0021e00001187983 */ /* 0x000f280000300a00 */
[----:B------:R-:W-:Y:S04]  /*29b60*/  STL.64 [R1+0x280], R4 ;  /* 0x0002800401007387 */ /* 0x000fe80000100a00 */
[----:B------:R0:W-:Y:S04]  /*29b70*/  STL.64 [R1+0x288], R6 ;  /* 0x0002880601007387 */ /* 0x0001e80000100a00 */
[----:B0-----:R-:W3:Y:S04]  /*29b80*/  LDL.LU.64 R6, [R1+0x21d8] ;  /* 0x0021d80001067983 */ /* 0x001ee80000300a00 */
[----:B------:R-:W3:Y:S02]  /*29b90*/  LDL.LU.64 R4, [R1+0x21d0] ;  /* 0x0021d00001047983 */ /* 0x000ee40000300a00 */
[----:B---3--:R-:W-:-:S15]  /*29ba0*/  HMMA.16816.F32.BF16 R4, R20, R18, R4 ;  /* 0x000000121404723c */ /* 0x008fde0000041804 */
[----:B------:R-:W-:-:S08]  /*29bb0*/  NOP ;  /* 0x0000000000007918 */ /* 0x000fd00000000000 */
[----:B------:R-:W-:Y:S04]  /*29bc0*/  STL.64 [R1+0x170], R4 ;  /* 0x0001700401007387 */ /* 0x000fe80000100a00 */
[----:B------:R0:W-:Y:S04]  /*29bd0*/  STL.64 [R1+0x178], R6 ;  /* 0x0001780601007387 */ /* 0x0001e80000100a00 */
[----:B0-----:R-:W4:Y:S04]  /*29be0*/  LDL.LU.64 R6, [R1+0x21c8] ;  /* 0x0021c80001067983 */ /* 0x001f280000300a00 */
[----:B------:R0:W-:Y:S04]  /*29bf0*/  STL.64 [R1+0x2168], R18 ;  /* 0x0021681201007387 */ /* 0x0001e80000100a00 */
[----:B------:R-:W3:Y:S04]  /*29c00*/  LDL.LU R16, [R1+0x110] ;  /* 0x0001100001107983 */ /* 0x000ee80000300800 */
[----:B------:R-:W3:Y:S04]  /*29c10*/  LDL.LU R17, [R1+0x114] ;  /* 0x0001140001117983 */ /* 0x000ee80000300800 */
[----:B0-----:R-:W3:Y:S04]  /*29c20*/  LDL.LU R18, [R1+0x118] ;  /* 0x0001180001127983 */ /* 0x001ee80000300800 */
[----:B------:R-:W3:Y:S01]  /*29c30*/  LDL.LU R19, [R1+0x11c] ;  /* 0x00011c0001137983 */ /* 0x000ee20000300800 */
[----:B----4-:R-:W-:Y:S06]  /*29c40*/  HMMA.16816.F32.BF16 R24, R20, R6, R24 ;  /* 0x000000061418723c */ /* 0x010fec0000041818 */
[----:B------:R-:W-:-:S02]  /*29c50*/  IMAD.MOV.U32 R9, RZ, RZ, R6 ;  /* 0x000000ffff097224 */ /* 0x000fc400078e0006 */
[----:B------:R-:W-:-:S15]  /*29c60*/  IMAD.MOV.U32 R8, RZ, RZ, R7 ;  /* 0x000000ffff087224 */ /* 0x000fde00078e0007 */
[----:B------:R-:W-:Y:S04]  /*29c70*/  STL.64 [R1+0x160], R24 ;  /* 0x0001601801007387 */ /* 0x000fe80000100a00 */
[----:B------:R0:W-:Y:S04]  /*29c80*/  STL.64 [R1+0x168], R26 ;  /* 0x0001681a01007387 */ /* 0x0001e80000100a00 */
[----:B0-----:R-:W4:Y:S04]  /*29c90*/  LDL.LU.64 R26, [R1+0x21c0] ;  /* 0x0021c000011a7983 */ /* 0x001f280000300a00 */
[----:B------:R-:W4:Y:S04]  /*29ca0*/  LDL.LU.64 R6, [R1+0x21b8] ;  /* 0x0021b80001067983 */ /* 0x000f280000300a00 */
[----:B------:R-:W4:Y:S02]  /*29cb0*/  LDL.LU.64 R4, [R1+0x21b0] ;  /* 0x0021b00001047983 */ /* 0x000f240000300a00 */
[----:B----4-:R-:W-:-:S15]  /*29cc0*/  HMMA.16816.F32.BF16 R4, R20, R26, R4 ;  /* 0x0000001a1404723c */ /* 0x010fde0000041804 */
[----:B------:R-:W-:-:S08]  /*29cd0*/  NOP ;  /* 0x0000000000007918 */ /* 0x000fd00000000000 */
[----:B------:R0:W-:Y:S04]  /*29ce0*/  STL.64 [R1+0x150], R4 ;  /* 0x0001500401007387 */ /* 0x0001e80000100a00 */
[----:B------:R1:W-:Y:S01]  /*29cf0*/  STL.64 [R1+0x158], R6 ;  /* 0x0001580601007387 */ /* 0x0003e20000100a00 */
[----:B0-----:R-:W-:-:S03]  /*29d00*/  IMAD.MOV.U32 R5, RZ, RZ, R26 ;  /* 0x000000ffff057224 */ /* 0x001fc600078e001a */
[----:B-1----:R-:W4:Y:S01]  /*29d10*/  LDL.LU.64 R6, [R1+0x21a8] ;  /* 0x0021a80001067983 */ /* 0x002f220000300a00 */
[----:B------:R-:W-:-:S03]  /*29d20*/  IMAD.MOV.U32 R4, RZ, RZ, R27 ;  /* 0x000000ffff047224 */ /* 0x000fc600078e001b */
[----:B------:R-:W2:Y:S02]  /*29d30*/  LDL.LU.64 R26, [R1+0x21a0] ;  /* 0x0021a000011a7983 */ /* 0x000ea40000300a00 */
[----:B--2---:R-:W-:Y:S06]  /*29d40*/  HMMA.16816.F32.BF16 R12, R20, R26, R12 ;  /* 0x0000001a140c723c */ /* 0x004fec000004180c */
[----:B------:R-:W-:Y:S02]  /*29d50*/  IMAD.MOV.U32 R3, RZ, RZ, R26 ;  /* 0x000000ffff037224 */ /* 0x000fe400078e001a */
[----:B------:R-:W-:-:S15]  /*29d60*/  IMAD.MOV.U32 R28, RZ, RZ, R27 ;  /* 0x000000ffff1c7224 */ /* 0x000fde00078e001b */
[----:B------:R-:W-:Y:S04]  /*29d70*/  STL.64 [R1+0x140], R12 ;  /* 0x0001400c01007387 */ /* 0x000fe80000100a00 */
[----:B------:R0:W-:Y:S04]  /*29d80*/  STL.64 [R1+0x148], R14 ;  /* 0x0001480e01007387 */ /* 0x0001e80000100a00 */
[----:B0-----:R-:W2:Y:S04]  /*29d90*/  LDL.LU.64 R14, [R1+0x2198] ;  /* 0x00219800010e7983 */ /* 0x001ea80000300a00 */
[----:B------:R-:W2:Y:S04]  /*29da0*/  LDL.LU.64 R12, [R1+0x2190] ;  /* 0x00219000010c7983 */ /* 0x000ea80000300a00 */
[----:B------:R-:W2:Y:S02]  /*29db0*/  LDL.LU.64 R26, [R1+0x2188] ;  /* 0x00218800011a7983 */ /* 0x000ea40000300a00 */
[----:B--2---:R-:W-:-:S15]  /*29dc0*/  HMMA.16816.F32.BF16 R12, R20, R26, R12 ;  /* 0x0000001a140c723c */ /* 0x004fde000004180c */
[----:B------:R-:W-:-:S08]  /*29dd0*/  NOP ;  /* 0x0000000000007918 */ /* 0x000fd00000000000 */
[----:B------:R-:W-:Y:S04]  /*29de0*/  STL.64 [R1+0x370], R12 ;  /* 0x0003700c01007387 */ /* 0x000fe80000100a00 */
[----:B------:R0:W-:Y:S04]  /*29df0*/  STL.64 [R1+0x378], R14 ;  /* 0x0003780e01007387 */ /* 0x0001e80000100a00 */
[----:B0-----:R-:W2:Y:S04]  /*29e00*/  LDL.LU.64 R14, [R1+0x2180] ;  /* 0x00218000010e7983 */ /* 0x001ea80000300a00 */
[----:B------:R4:W-:Y:S04]  /*29e10*/  STL.64 [R1+0x2110], R26 ;  /* 0x0021101a01007387 */ /* 0x0009e80000100a00 */
[----:B------:R-:W2:Y:S04]  /*29e20*/  LDL.LU R24, [R1+0xe0] ;  /* 0x0000e00001187983 */ /* 0x000ea80000300800 */
[----:B------:R-:W2:Y:S01]  /*29e30*/  LDL.LU R25, [R1+0xe4] ;  /* 0x0000e40001197983 */ /* 0x000ea20000300800 */
[----:B---3--:R-:W-:Y:S01]  /*29e40*/  HMMA.16816.F32.BF16 R16, R20, R10, R16 ;  /* 0x0000000a1410723c */ /* 0x008fe20000041810 */
[----:B----4-:R-:W-:-:S02]  /*29e50*/  IMAD.MOV.U32 R26, RZ, RZ, R7 ;  /* 0x000000ffff1a7224 */ /* 0x010fc400078e0007 */
[----:B------:R-:W-:-:S05]  /*29e60*/  IMAD.MOV.U32 R27, RZ, RZ, R6 ;  /* 0x000000ffff1b7224 */ /* 0x000fca00078e0006 */
[----:B------:R0:W-:Y:S02]  /*29e70*/  STL.64 [R1+0x2120], R26 ;  /* 0x0021201a01007387 */ /* 0x0001e40000100a00 */
[----:B0-----:R-:W-:Y:S02]  /*29e80*/  IMAD.MOV.U32 R26, RZ, RZ, R5 ;  /* 0x000000ffff1a7224 */ /* 0x001fe400078e0005 */
[----:B------:R-:W-:Y:S01]  /*29e90*/  IMAD.MOV.U32 R27, RZ, RZ, R4 ;  /* 0x000000ffff1b7224 */ /* 0x000fe200078e0004 */
[----:B--2---:R-:W-:Y:S04]  /*29ea0*/  STL.64 [R1+0x2118], R24 ;  /* 0x0021181801007387 */ /* 0x004fe80000100a00 */
[----:B------:R-:W2:Y:S04]  /*29eb0*/  LDL.LU R4, [R1+0xb0] ;  /* 0x0000b00001047983 */ /* 0x000ea80000300800 */
[----:B------:R-:W2:Y:S04]  /*29ec0*/  LDL.LU R5, [R1+0xb4] ;  /* 0x0000b40001057983 */ /* 0x000ea80000300800 */
[----:B------:R-:W2:Y:S04]  /*29ed0*/  LDL.LU R6, [R1+0xb8] ;  /* 0x0000b80001067983 */ /* 0x000ea80000300800 */
[----:B------:R-:W2:Y:S04]  /*29ee0*/  LDL.LU R7, [R1+0xbc] ;  /* 0x0000bc0001077983 */ /* 0x000ea80000300800 */
[----:B------:R0:W-:Y:S04]  /*29ef0*/  STL.64 [R1+0x2138], R26 ;  /* 0x0021381a01007387 */ /* 0x0001e80000100a00 */
[----:B------:R1:W-:Y:S04]  /*29f00*/  STL.64 [R1+0x360], R16 ;  /* 0x0003601001007387 */ /* 0x0003e80000100a00 */
[----:B------:R3:W-:Y:S01]  /*29f10*/  STL.64 [R1+0x368], R18 ;  /* 0x0003681201007387 */ /* 0x0007e20000100a00 */
[----:B0-----:R-:W-:-:S02]  /*29f20*/  IMAD.MOV.U32 R26, RZ, RZ, R9 ;  /* 0x000000ffff1a7224 */ /* 0x001fc400078e0009 */
[----:B------:R-:W-:Y:S01]  /*29f30*/  IMAD.MOV.U32 R27, RZ, RZ, R8 ;  /* 0x000000ffff1b7224 */ /* 0x000fe200078e0008 */
[----:B-1----:R-:W4:Y:S04]  /*29f40*/  LDL.LU R16, [R1+0xa0] ;  /* 0x0000a00001107983 */ /* 0x002f280000300800 */
[----:B------:R-:W4:Y:S04]  /*29f50*/  LDL.LU R17, [R1+0xa4] ;  /* 0x0000a40001117983 */ /* 0x000f280000300800 */
[----:B---3--:R-:W4:Y:S04]  /*29f60*/  LDL.LU R18, [R1+0xa8] ;  /* 0x0000a80001127983 */ /* 0x008f280000300800 */
[----:B------:R-:W4:Y:S04]  /*29f70*/  LDL.LU R19, [R1+0xac] ;  /* 0x0000ac0001137983 */ /* 0x000f280000300800 */
[----:B------:R0:W-:Y:S04]  /*29f80*/  STL.64 [R1+0x2158], R26 ;  /* 0x0021581a01007387 */ /* 0x0001e80000100a00 */
[----:B------:R-:W3:Y:S04]  /*29f90*/  LDL.LU R24, [R1+0x90] ;  /* 0x0000900001187983 */ /* 0x000ee80000300800 */
[----:B------:R-:W3:Y:S04]  /*29fa0*/  LDL.LU R25, [R1+0x94] ;  /* 0x0000940001197983 */ /* 0x000ee80000300800 */
[----:B0-----:R-:W3:Y:S04]  /*29fb0*/  LDL.LU R26, [R1+0x98] ;  /* 0x00009800011a7983 */ /* 0x001ee80000300800 */
[----:B------:R-:W3:Y:S04]  /*29fc0*/  LDL.LU R27, [R1+0x9c] ;  /* 0x00009c00011b7983 */ /* 0x000ee80000300800 */
[----:B------:R0:W-:Y:S04]  /*29fd0*/  STL.64 [R1+0x2108], R10 ;  /* 0x0021080a01007387 */ /* 0x0001e80000100a00 */
[----:B------:R-:W2:Y:S04]  /*29fe0*/  LDL.LU R8, [R1+0xd0] ;  /* 0x0000d00001087983 */ /* 0x000ea80000300800 */
[----:B------:R-:W2:Y:S04]  /*29ff0*/  LDL.LU R9, [R1+0xd4] ;  /* 0x0000d40001097983 */ /* 0x000ea80000300800 */
[----:B0-----:R-:W4:Y:S04]  /*2a000*/  LDL.LU R10, [R1+0xd8] ;  /* 0x0000d800010a7983 */ /* 0x001f280000300800 */
[----:B------:R-:W4:Y:S04]  /*2a010*/  LDL.LU R11, [R1+0xdc] ;  /* 0x0000dc00010b7983 */ /* 0x000f280000300800 */
[----:B----4-:R-:W-:Y:S04]  /*2a020*/  STL.64 [R1+0x2130], R10 ;  /* 0x0021300a01007387 */ /* 0x010fe80000100a00 */
[----:B--2---:R0:W-:Y:S04]  /*2a030*/  STL.64 [R1+0x2128], R8 ;  /* 0x0021280801007387 */ /* 0x0041e80000100a00 */
[----:B0-----:R-:W2:Y:S04]  /*2a040*/  LDL.LU R8, [R1+0xf0] ;  /* 0x0000f00001087983 */ /* 0x001ea80000300800 */
[----:B------:R-:W2:Y:S04]  /*2a050*/  LDL.LU R9, [R1+0xf4] ;  /* 0x0000f40001097983 */ /* 0x000ea80000300800 */
[----:B------:R-:W4:Y:S04]  /*2a060*/  LDL.LU R10, [R1+0xf8] ;  /* 0x0000f800010a7983 */ /* 0x000f280000300800 */
[----:B------:R-:W4:Y:S01]  /*2a070*/  LDL.LU R11, [R1+0xfc] ;  /* 0x0000fc00010b7983 */ /* 0x000f220000300800 */
[----:B------:R-:W-:Y:S03]  /*2a080*/  HMMA.16816.F32.BF16 R20, R20, R14, R4 ;  /* 0x0000000e1414723c */ /* 0x000fe60000041804 */
[----:B----4-:R-:W-:Y:S04]  /*2a090*/  STL.64 [R1+0x2148], R10 ;  /* 0x0021480a01007387 */ /* 0x010fe80000100a00 */
[----:B--2---:R0:W-:Y:S04]  /*2a0a0*/  STL.64 [R1+0x2140], R8 ;  /* 0x0021400801007387 */ /* 0x0041e80000100a00 */
[----:B0-----:R-:W2:Y:S04]  /*2a0b0*/  LDL.LU R8, [R1+0x100] ;  /* 0x0001000001087983 */ /* 0x001ea80000300800 */
[----:B------:R-:W2:Y:S04]  /*2a0c0*/  LDL.LU R9, [R1+0x104] ;  /* 0x0001040001097983 */ /* 0x000ea80000300800 */
[----:B------:R-:W2:Y:S04]  /*2a0d0*/  LDL.LU R10, [R1+0x108] ;  /* 0x00010800010a7983 */ /* 0x000ea80000300800 */
[----:B------:R-:W2:Y:S04]  /*2a0e0*/  LDL.LU R11, [R1+0x10c] ;  /* 0x00010c00010b7983 */ /* 0x000ea80000300800 */
[----:B------:R-:W4:Y:S04]  /*2a0f0*/  LDL.LU.64 R6, [R1+0x2178] ;  /* 0x0021780001067983 */ /* 0x000f280000300a00 */
[----:B------:R-:W4:Y:S04]  /*2a100*/  LDL.LU.64 R4, [R1+0x2170] ;  /* 0x0021700001047983 */ /* 0x000f280000300a00 */
[----:B------:R0:W-:Y:S04]  /*2a110*/  STL.64 [R1+0x2100], R14 ;  /* 0x0021000e01007387 */ /* 0x0001e80000100a00 */
[----:B------:R-:W2:Y:S04]  /*2a120*/  LDL.LU R12, [R1+0xc0] ;  /* 0x0000c000010c7983 */ /* 0x000ea80000300800 */
[----:B------:R-:W2:Y:S04]  /*2a130*/  LDL.LU R13, [R1+0xc4] ;  /* 0x0000c400010d7983 */ /* 0x000ea80000300800 */
[----:B0-----:R-:W2:Y:S04]  /*2a140*/  LDL.LU R14, [R1+0xc8] ;  /* 0x0000c800010e7983 */ /* 0x001ea80000300800 */
[----:B------:R-:W2:Y:S04]  /*2a150*/  LDL.LU R15, [R1+0xcc] ;  /* 0x0000cc00010f7983 */ /* 0x000ea80000300800 */
[----:B------:R0:W-:Y:S04]  /*2a160*/  STL.64 [R1+0x1f48], R22 ;  /* 0x001f481601007387 */ /* 0x0001e80000100a00 */
[----:B------:R-:W-:Y:S04]  /*2a170*/  STL.64 [R1+0x1f40], R20 ;  /* 0x001f401401007387 */ /* 0x000fe80000100a00 */
[----:B0-----:R-:W4:Y:S02]  /*2a180*/  LDL.LU.64 R22, [R1+0x48] ;  /* 0x0000480001167983 */ /* 0x001f240000300a00 */
[----:B----4-:R-:W-:-:S15]  /*2a190*/  HMMA.16816.F32.BF16 R16, R4, R22, R16 ;  /* 0x000000160410723c */ /* 0x010fde0000041810 */
[----:B------:R-:W-:-:S08]  /*2a1a0*/  NOP ;  /* 0x0000000000007918 */ /* 0x000fd00000000000 */
[----:B------:R-:W-:Y:S04]  /*2a1b0*/  STL.64 [R1+0x350], R16 ;  /* 0x0003501001007387 */ /* 0x000fe80000100a00 */
[----:B------:R0:W-:Y:S04]  /*2a1c0*/  STL.64 [R1+0x358], R18 ;  /* 0x0003581201007387 */ /* 0x0001e80000100a00 */
[----:B0-----:R-:W3:Y:S04]  /*2a1d0*/  LDL.LU.64 R18, [R1+0x2168] ;  /* 0x0021680001127983 */ /* 0x001ee80000300a00 */
[----:B------:R0:W-:Y:S01]  /*2a1e0*/  STL.64 [R1+0x20f8], R22 ;  /* 0x0020f81601007387 */ /* 0x0001e20000100a00 */
[----:B------:R-:W-:-:S03]  /*2a1f0*/  IMAD.MOV.U32 R20, RZ, RZ, R29 ;  /* 0x000000ffff147224 */ /* 0x000fc600078e001d */
[----:B------:R-:W4:Y:S04]  /*2a200*/  LDL.LU R29, [R1+0x2160] ;  /* 0x00216000011d7983 */ /* 0x000f280000300800 */
[----:B------:R-:W2:Y:S04]  /*2a210*/  LDL.LU R21, [R1+0x84] ;  /* 0x0000840001157983 */ /* 0x000ea80000300800 */
[----:B0-----:R-:W2:Y:S04]  /*2a220*/  LDL.LU R22, [R1+0x88] ;  /* 0x0000880001167983 */ /* 0x001ea80000300800 */
[----:B------:R-:W2:Y:S01]  /*2a230*/  LDL.LU R23, [R1+0x8c] ;  /* 0x00008c0001177983 */ /* 0x000ea20000300800 */
[----:B---3--:R-:W-:Y:S03]  /*2a240*/  HMMA.16816.F32.BF16 R16, R4, R18, R24 ;  /* 0x000000120410723c */ /* 0x008fe60000041818 */
[----:B------:R-:W2:-:S15]  /*2a250*/  LDL.LU.64 R26, [R1+0x2158] ;  /* 0x00215800011a7983 */ /* 0x000e9e0000300a00 */
[----:B------:R-:W-:-:S05]  /*2a260*/  NOP ;  /* 0x0000000000007918 */ /* 0x000fca0000000000 */
[----:B------:R-:W-:Y:S04]  /*2a270*/  STL.64 [R1+0x340], R16 ;  /* 0x0003401001007387 */ /* 0x000fe80000100a00 */
[----:B------:R-:W-:Y:S04]  /*2a280*/  STL.64 [R1+0x348], R18 ;  /* 0x0003481201007387 */ /* 0x000fe80000100a00 */
[----:B----4-:R-:W0:Y:S04]  /*2a290*/  LDSM.16.MT88.4 R16, [R29+UR4+0x8800] ;  /* 0x008800041d10783b */ /* 0x010e280008004200 */
[----:B0-----:R0:W-:Y:S04]  /*2a2a0*/  STL.64 [R1+0x2058], R18 ;  /* 0x0020581201007387 */ /* 0x0011e80000100a00 */
[----:B------:R-:W-:Y:S01]  /*2a2b0*/  STL.64 [R1+0x2050], R16 ;  /* 0x0020501001007387 */ /* 0x000fe20000100a00 */
[----:B0-----:R-:W-:-:S02]  /*2a2c0*/  IMAD.MOV.U32 R18, RZ, RZ, R3 ;  /* 0x000000ffff127224 */ /* 0x001fc400078e0003 */
[----:B------:R-:W-:Y:S01]  /*2a2d0*/  IMAD.MOV.U32 R19, RZ, RZ, R28 ;  /* 0x000000ffff137224 */ /* 0x000fe200078e001c */
[----:B------:R-:W3:Y:S04]  /*2a2e0*/  LDL.LU R3, [R1+0x2154] ;  /* 0x0021540001037983 */ /* 0x000ee80000300800 */
[----:B------:R-:W4:Y:S04]  /*2a2f0*/  LDL.LU R28, [R1+0x2150] ;  /* 0x00215000011c7983 */ /* 0x000f280000300800 */
[----:B------:R-:W-:Y:S01]  /*2a300*/  STL [R1+0x1ff4], R29 ;  /* 0x001ff41d01007387 */ /* 0x000fe20000100800 */
[----:B--2---:R-:W-:Y:S03]  /*2a310*/  HMMA.16816.F32.BF16 R24, R4, R26, R8 ;  /* 0x0000001a0418723c */ /* 0x004fe60000041808 */
[----:B------:R-:W2:Y:S04]  /*2a320*/  LDL.LU.64 R10, [R1+0x2148] ;  /* 0x00214800010a7983 */ /* 0x000ea80000300a00 */
[----:B------:R-:W2:-:S15]  /*2a330*/  LDL.LU.64 R8, [R1+0x2140] ;  /* 0x0021400001087983 */ /* 0x000e9e0000300a00 */
[----:B------:R-:W-:-:S01]  /*2a340*/  NOP ;  /* 0x0000000000007918 */ /* 0x000fc20000000000 */
[----:B------:R-:W-:Y:S04]  /*2a350*/  STL.64 [R1+0x330], R24 ;  /* 0x0003301801007387 */ /* 0x000fe80000100a00 */
[----:B------:R0:W-:Y:S04]  /*2a360*/  STL.64 [R1+0x338], R26 ;  /* 0x0003381a01007387 */ /* 0x0001e80000100a00 */
[----:B0-----:R-:W2:Y:S02]  /*2a370*/  LDL.LU.64 R26, [R1+0x2138] ;  /* 0x00213800011a7983 */ /* 0x001ea40000300a00 */
[----:B--2---:R-:W-:Y:S02]  /*2a380*/  HMMA.16816.F32.BF16 R24, R4, R26, R8 ;  /* 0x0000001a0418723c */ /* 0x004fe40000041808 */
[----:B------:R-:W2:Y:S04]  /*2a390*/  LDL.LU.64 R10, [R1+0x2130] ;  /* 0x00213000010a7983 */ /* 0x000ea80000300a00 */
[----:B------:R-:W2:-:S15]  /*2a3a0*/  LDL.LU.64 R8, [R1+0x2128] ;  /* 0x0021280001087983 */ /* 0x000e9e0000300a00 */
[----:B------:R-:W-:-:S02]  /*2a3b0*/  NOP ;  /* 0x0000000000007918 */ /* 0x000fc40000000000 */
[----:B------:R-:W-:Y:S04]  /*2a3c0*/  STL.64 [R1+0x320], R24 ;  /* 0x0003201801007387 */ /* 0x000fe80000100a00 */
[----:B------:R0:W-:Y:S04]  /*2a3d0*/  STL.64 [R1+0x328], R26 ;  /* 0x0003281a01007387 */ /* 0x0001e80000100a00 */
[----:B0-----:R-:W3:Y:S04]  /*2a3e0*/  LDL.LU.64 R26, [R1+0x2120] ;  /* 0x00212000011a7983 */ /* 0x001ee80000300a00 */
[----:B------:R-:W3:Y:S02]  /*2a3f0*/  LDL.LU.64 R24, [R1+0x2118] ;  /* 0x0021180001187983 */ /* 0x000ee40000300a00 */
[----:B---3--:R-:W-:Y:S02]  /*2a400*/  HMMA.16816.F32.BF16 R16, R4, R18, R24 ;  /* 0x000000120410723c */ /* 0x008fe40000041818 */
[----:B------:R-:W2:-:S15]  /*2a410*/  LDL.LU.64 R26, [R1+0x2110] ;  /* 0x00211000011a7983 */ /* 0x000e9e0000300a00 */
[----:B------:R-:W-:-:S06]  /*2a420*/  NOP ;  /* 0x0000000000007918 */ /* 0x000fcc0000000000 */
[----:B------:R-:W-:Y:S04]  /*2a430*/  STL.64 [R1+0x310], R16 ;  /* 0x0003101001007387 */ /* 0x000fe80000100a00 */
[----:B------:R0:W-:Y:S04]  /*2a440*/  STL.64 [R1+0x318], R18 ;  /* 0x0003181201007387 */ /* 0x0001e80000100a00 */
[----:B0-----:R-:W3:Y:S01]  /*2a450*/  LDL R18, [R1+0x10dc] ;  /* 0x0010dc0001127983 */ /* 0x001ee20000100800 */
[----:B--2---:R-:W-:-:S15]  /*2a460*/  HMMA.16816.F32.BF16 R8, R4, R26, R8 ;  /* 0x0000001a0408723c */ /* 0x004fde0000041808 */
[----:B------:R-:W-:-:S08]  /*2a470*/  NOP ;  /* 0x0000000000007918 */ /* 0x000fd00000000000 */
[----:B------:R-:W-:Y:S04]  /*2a480*/  STL.64 [R1+0x300], R8 ;  /* 0x0003000801007387 */ /* 0x000fe80000100a00 */
[----:B------:R0:W-:Y:S04]  /*2a490*/  STL.64 [R1+0x308], R10 ;  /* 0x0003080a01007387 */ /* 0x0001e80000100a00 */
[----:B0-----:R-:W2:Y:S04]  /*2a4a0*/  LDL.LU.64 R10, [R1+0x2108] ;  /* 0x00210800010a7983 */ /* 0x001ea80000300a00 */
[----:B------:R-:W-:Y:S04]  /*2a4b0*/  STL.64 [R1+0x20d0], R26 ;  /* 0x0020d01a01007387 */ /* 0x000fe80000100a00 */
[----:B------:R-:W3:Y:S04]  /*2a4c0*/  LDL.LU R24, [R1+0x70] ;  /* 0x0000700001187983 */ /* 0x000ee80000300800 */
[----:B------:R-:W3:Y:S01]  /*2a4d0*/  LDL.LU R25, [R1+0x74] ;  /* 0x0000740001197983 */ /* 0x000ee20000300800 */
[----:B--2---:R-:W-:Y:S03]  /*2a4e0*/  HMMA.16816.F32.BF16 R8, R4, R10, R12 ;  /* 0x0000000a0408723c */ /* 0x004fe6000004180c */
[----:B------:R-:W2:-:S15]  /*2a4f0*/  LDL.LU.64 R14, [R1+0x2100] ;  /* 0x00210000010e7983 */ /* 0x000e9e0000300a00 */
[----:B------:R-:W-:-:S05]  /*2a500*/  NOP ;  /* 0x0000000000007918 */ /* 0x000fca0000000000 */
[----:B------:R-:W-:Y:S04]  /*2a510*/  STL.64 [R1+0x2f0], R8 ;  /* 0x0002f00801007387 */ /* 0x000fe80000100a00 */
[----:B------:R0:W-:Y:S01]  /*2a520*/  STL.64 [R1+0x2f8], R10 ;  /* 0x0002f80a01007387 */ /* 0x0001e20000100a00 */
[----:B--2---:R-:W-:Y:S03]  /*2a530*/  HMMA.16816.F32.BF16 R4, R4, R14, R20 ;  /* 0x0000000e0404723c */ /* 0x004fe60000041814 */
[----:B------:R-:W3:Y:S03]  /*2a540*/  LDL.LU.64 R22, [R1+0x20f8] ;  /* 0x0020f80001167983 */ /* 0x000ee60000300a00 */
[----:B------:R-:W-:-:S02]  /*2a550*/  IMAD.MOV.U32 R17, RZ, RZ, R14 ;  /* 0x000000ffff117224 */ /* 0x000fc400078e000e */
[----:B------:R-:W-:Y:S02]  /*2a560*/  IMAD.MOV.U32 R16, RZ, RZ, R15 ;  /* 0x000000ffff107224 */ /* 0x000fe400078e000f */
[----:B------:R-:W3:Y:S04]  /*2a570*/  LDL.LU.64 R14, [R1+0x20f0] ;  /* 0x0020f000010e7983 */ /* 0x000ee80000300a00 */
[----:B------:R-:W3:Y:S01]  /*2a580*/  LDL.LU.64 R12, [R1+0x20e8] ;  /* 0x0020e800010c7983 */ /* 0x000ee20000300a00 */
[----:B0-----:R-:W0:Y:S01]  /*2a590*/  S2R R11, SR_TID.X ;  /* 0x00000000000b7919 */ /* 0x001e220000002100 */
[----:B----4-:R-:W-:Y:S02]  /*2a5a0*/  IMAD.MOV.U32 R26, RZ, RZ, R28 ;  /* 0x000000ffff1a7224 */ /* 0x010fe400078e001c */
[----:B------:R-:W-:-:S06]  /*2a5b0*/  IMAD.MOV.U32 R27, RZ, RZ, R3 ;  /* 0x000000ffff1b7224 */ /* 0x000fcc00078e0003 */
[----:B------:R-:W-:Y:S02]  /*2a5c0*/  IMAD.MOV.U32 R3, RZ, RZ, R7 ;  /* 0x000000ffff037224 */ /* 0x000fe400078e0007 */
[----:B------:R-:W-:Y:S01]  /*2a5d0*/  IMAD.MOV.U32 R28, RZ, RZ, R6 ;  /* 0x000000ffff1c7224 */ /* 0x000fe200078e0006 */
[C---:B0-----:R-:W-:Y:S01]  /*2a5e0*/  LOP3.LUT R9, R11.reuse, 0x7, RZ, 0xc0, !PT ;  /* 0x000000070b097812 */ /* 0x041fe200078ec0ff */
[C---:B------:R-:W-:Y:S02]  /*2a5f0*/  IMAD.SHL.U32 R10, R11.reuse, 0x40, RZ ;  /* 0x000000400b0a7824 */ /* 0x040fe400078e00ff */
[----:B------:R-:W-:Y:S02]  /*2a600*/  IMAD.SHL.U32 R11, R11, 0x2, RZ ;  /* 0x000000020b0b7824 */ /* 0x000fe400078e00ff */
[----:B------:R-:W-:-:S05]  /*2a610*/  IMAD R9, R9, 0x90, RZ ;  /* 0x0000009009097824 */ /* 0x000fca00078e02ff */
[----:B------:R-:W-:Y:S01]  /*2a620*/  LOP3.LUT R11, R9, 0x10, R11, 0x78, !PT ;  /* 0x00000010090b7812 */ /* 0x000fe200078e780b */
[----:B------:R0:W-:Y:S03]  /*2a630*/  STL.64 [R1+0x270], R4 ;  /* 0x0002700401007387 */ /* 0x0001e60000100a00 */
[----:B------:R-:W-:Y:S01]  /*2a640*/  LOP3.LUT R11, R11, 0x400, R10, 0xf8, !PT ;  /* 0x000004000b0b7812 */ /* 0x000fe200078ef80a */
[----:B------:R-:W-:Y:S04]  /*2a650*/  STL [R1+0x1f34], R3 ;  /* 0x001f340301007387 */ /* 0x000fe80000100800 */
[----:B------:R-:W-:Y:S04]  /*2a660*/  STL [R1+0x1f30], R28 ;  /* 0x001f301c01007387 */ /* 0x000fe80000100800 */
[----:B------:R-:W1:Y:S01]  /*2a670*/  LDSM.16.MT88.4 R8, [R11+UR4+0x9000] ;  /* 0x009000040b08783b */ /* 0x000e620008004200 */
[----:B---3--:R-:W-:Y:S06]  /*2a680*/  HMMA.16816.F32.BF16 R24, R12, R22, R24 ;  /* 0x000000160c18723c */ /* 0x008fec0000041818 */
[----:B0-----:R-:W-:-:S02]  /*2a690*/  IMAD.MOV.U32 R5, RZ, RZ, R22 ;  /* 0x000000ffff057224 */ /* 0x001fc400078e0016 */
[----:B------:R-:W-:Y:S02]  /*2a6a0*/  IMAD.MOV.U32 R4, RZ, RZ, R23 ;  /* 0x000000ffff047224 */ /* 0x000fe400078e0017 */
[----:B------:R-:W0:-:S13]  /*2a6b0*/  LDSM.16.M88.4 R20, [R18+UR4] ;  /* 0x000000041214783b */ /* 0x000e1a0008000200 */
[----:B------:R-:W-:Y:S04]  /*2a6c0*/  STL.64 [R1+0x2e0], R24 ;  /* 0x0002e01801007387 */ /* 0x000fe80000100a00 */
[----:B------:R2:W-:Y:S04]  /*2a6d0*/  STL.64 [R1+0x2e8], R26 ;  /* 0x0002e81a01007387 */ /* 0x0005e80000100a00 */
[----:B------:R-:W-:Y:S04]  /*2a6e0*/  STL.64 [R1+0x20e0], R14 ;  /* 0x0020e00e01007387 */ /* 0x000fe80000100a00 */
[----:B------:R-:W-:Y:S04]  /*2a6f0*/  STL.64 [R1+0x20d8], R12 ;  /* 0x0020d80c01007387 */ /* 0x000fe80000100a00 */
[----:B------:R-:W3:Y:S04]  /*2a700*/  LDSM.16.M88.4 R12, [R18+UR4+0x1000] ;  /* 0x00100004120c783b */ /* 0x000ee80008000200 */
[----:B-1----:R1:W-:Y:S04]  /*2a710*/  STL.64 [R1+0x1fc8], R10 ;  /* 0x001fc80a01007387 */ /* 0x0023e80000100a00 */
[----:B------:R3:W-:Y:S04]  /*2a720*/  STL.64 [R1+0x1fc0], R8 ;  /* 0x001fc00801007387 */ /* 0x0007e80000100a00 */
[----:B--2---:R-:W2:Y:S01]  /*2a730*/  LDL.LU.64 R26, [R1+0x38] ;  /* 0x00003800011a7983 */ /* 0x004ea20000300a00 */
[----:B-1----:R-:W-:-:S02]  /*2a740*/  IMAD.MOV.U32 R10, RZ, RZ, R17 ;  /* 0x000000ffff0a7224 */ /* 0x002fc400078e0011 */
[----:B------:R-:W-:Y:S01]  /*2a750*/  IMAD.MOV.U32 R11, RZ, RZ, R16 ;  /* 0x000000ffff0b7224 */ /* 0x000fe200078e0010 */
[----:B0-----:R-:W-:Y:S04]  /*2a760*/  STL.64 [R1+0xc0], R20 ;  /* 0x0000c01401007387 */ /* 0x001fe80000100a00 */
[----:B------:R-:W-:Y:S01]  /*2a770*/  STL.64 [R1+0xc8], R22 ;  /* 0x0000c81601007387 */ /* 0x000fe20000100a00 */
[----:B---3--:R-:W-:-:S03]  /*2a780*/  IMAD.MOV.U32 R9, RZ, RZ, R13 ;  /* 0x000000ffff097224 */ /* 0x008fc600078e000d */
[----:B------:R-:W-:Y:S04]  /*2a790*/  STL.64 [R1+0xb0], R12 ;  /* 0x0000b00c01007387 */ /* 0x000fe80000100a00 */
[----:B------:R-:W-:Y:S04]  /*2a7a0*/  STL.64 [R1+0xb8], R14 ;  /* 0x0000b80e01007387 */ /* 0x000fe80000100a00 */
[----:B------:R-:W-:Y:S04]  /*2a7b0*/  STL.64 [R1+0x20a8], R10 ;  /* 0x0020a80a01007387 */ /* 0x000fe80000100a00 */
[----:B------:R0:W-:Y:S04]  /*2a7c0*/  STL [R1+0x20a0], R9 ;  /* 0x0020a00901007387 */ /* 0x0001e80000100800 */
[----:B------:R-:W3:Y:S04]  /*2a7d0*/  LDL.LU R8, [R1+0x1a0] ;  /* 0x0001a00001087983 */ /* 0x000ee80000300800 */
[----:B0-----:R-:W3:Y:S04]  /*2a7e0*/  LDL.LU R9, [R1+0x1a4] ;  /* 0x0001a40001097983 */ /* 0x001ee80000300800 */
[----:B------:R-:W4:Y:S04]  /*2a7f0*/  LDL.LU R10, [R1+0x1a8] ;  /* 0x0001a800010a7983 */ /* 0x000f280000300800 */
[----:B------:R-:W4:Y:S04]  /*2a800*/  LDL.LU R11, [R1+0x1ac] ;  /* 0x0001ac00010b7983 */ /* 0x000f280000300800 */
[----:B----4-:R0:W-:Y:S04]  /*2a810*/  STL.64 [R1+0x20b8], R10 ;  /* 0x0020b80a01007387 */ /* 0x0101e80000100a00 */
[----:B---3--:R1:W-:Y:S04]  /*2a820*/  STL.64 [R1+0x20b0], R8 ;  /* 0x0020b00801007387 */ /* 0x0083e80000100a00 */
[----:B0-----:R-:W3:Y:S01]  /*2a830*/  LDL.LU.64 R10, [R1+0x28] ;  /* 0x00002800010a7983 */ /* 0x001ee20000300a00 */
[----:B------:R-:W-:-:S03]  /*2a840*/  IMAD.MOV.U32 R20, RZ, RZ, R12 ;  /* 0x000000ffff147224 */ /* 0x000fc600078e000c */
[----:B------:R-:W0:Y:S04]  /*2a850*/  LDSM.16.M88.4 R12, [R18+UR4+0x2000] ;  /* 0x00200004120c783b */ /* 0x000e280008000200 */
[----:B---3--:R3:W-:Y:S04]  /*2a860*/  STL.64 [R1+0x20c8], R10 ;  /* 0x0020c80a01007387 */ /* 0x0087e80000100a00 */
[----:B-1----:R-:W4:Y:S04]  /*2a870*/  LDL.LU R8, [R1+0x180] ;  /* 0x0001800001087983 */ /* 0x002f280000300800 */
[----:B------:R-:W4:Y:S04]  /*2a880*/  LDL.LU R9, [R1+0x184] ;  /* 0x0001840001097983 */ /* 0x000f280000300800 */
[----:B---3--:R-:W4:Y:S04]  /*2a890*/  LDL.LU R10, [R1+0x188] ;  /* 0x00018800010a7983 */ /* 0x008f280000300800 */
[----:B------:R-:W4:Y:S04]  /*2a8a0*/  LDL.LU R11, [R1+0x18c] ;  /* 0x00018c00010b7983 */ /* 0x000f280000300800 */
[----:B------:R1:W-:Y:S04]  /*2a8b0*/  STL [R1+0x1ff0], R20 ;  /* 0x001ff01401007387 */ /* 0x0003e80000100800 */
[----:B-1----:R-:W3:Y:S04]  /*2a8c0*/  LDL.LU R20, [R1+0x1e0] ;  /* 0x0001e00001147983 */ /* 0x002ee80000300800 */
[----:B------:R-:W3:Y:S04]  /*2a8d0*/  LDL.LU R21, [R1+0x1e4] ;  /* 0x0001e40001157983 */ /* 0x000ee80000300800 */
[----:B------:R-:W2:Y:S04]  /*2a8e0*/  LDL.LU R22, [R1+0x1e8] ;  /* 0x0001e80001167983 */ /* 0x000ea80000300800 */
[----:B------:R-:W2:Y:S04]  /*2a8f0*/  LDL.LU R23, [R1+0x1ec] ;  /* 0x0001ec0001177983 */ /* 0x000ea80000300800 */
[----:B--2---:R1:W-:Y:S04]  /*2a900*/  STL.64 [R1+0x2080], R22 ;  /* 0x0020801601007387 */ /* 0x0043e80000100a00 */
[----:B---3--:R-:W-:Y:S04]  /*2a910*/  STL.64 [R1+0x2078], R20 ;  /* 0x0020781401007387 */ /* 0x008fe80000100a00 */
[----:B-1----:R-:W2:Y:S04]  /*2a920*/  LDL.LU.64 R22, [R1+0x8] ;  /* 0x0000080001167983 */ /* 0x002ea80000300a00 */
[----:B--2---:R1:W-:Y:S04]  /*2a930*/  STL.64 [R1+0x2098], R22 ;  /* 0x0020981601007387 */ /* 0x0043e80000100a00 */
[----:B-1----:R-:W2:Y:S04]  /*2a940*/  LDL.LU.64 R22, [R1+0x18] ;  /* 0x0000180001167983 */ /* 0x002ea80000300a00 */
[----:B--2---:R1:W-:Y:S04]  /*2a950*/  STL.64 [R1+0x20c0], R22 ;  /* 0x0020c01601007387 */ /* 0x0043e80000100a00 */
[----:B------:R-:W2:Y:S04]  /*2a960*/  LDL.LU R20, [R1+0x190] ;  /* 0x0001900001147983 */ /* 0x000ea80000300800 */
[----:B------:R-:W2:Y:S04]  /*2a970*/  LDL.LU R21, [R1+0x194] ;  /* 0x0001940001157983 */ /* 0x000ea80000300800 */
[----:B-1----:R-:W2:Y:S04]  /*2a980*/  LDL.LU R22, [R1+0x198] ;  /* 0x0001980001167983 */ /* 0x002ea80000300800 */
[----:B------:R-:W2:Y:S04]  /*2a990*/  LDL.LU R23, [R1+0x19c] ;  /* 0x00019c0001177983 */ /* 0x000ea80000300800 */
[----:B0-----:R-:W-:Y:S04]  /*2a9a0*/  STL.64 [R1+0xa0], R12 ;  /* 0x0000a00c01007387 */ /* 0x001fe80000100a00 */
[----:B------:R0:W-:Y:S04]  /*2a9b0*/  STL.64 [R1+0xa8], R14 ;  /* 0x0000a80e01007387 */ /* 0x0001e80000100a00 */
[----:B0-----:R-:W4:Y:S04]  /*2a9c0*/  LDL.LU.64 R14, [R1+0x20e0] ;  /* 0x0020e000010e7983 */ /* 0x001f280000300a00 */
[----:B------:R-:W4:Y:S01]  /*2a9d0*/  LDL.LU.64 R12, [R1+0x20d8] ;  /* 0x0020d800010c7983 */ /* 0x000f220000300a00 */
[----:B------:R-:W-:-:S02]  /*2a9e0*/  IMAD.MOV.U32 R7, RZ, RZ, R26 ;  /* 0x000000ffff077224 */ /* 0x000fc400078e001a */
[----:B------:R-:W-:Y:S01]  /*2a9f0*/  IMAD.MOV.U32 R6, RZ, RZ, R27 ;  /* 0x000000ffff067224 */ /* 0x000fe200078e001b */
[----:B----4-:R-:W-:Y:S01]  /*2aa00*/  HMMA.16816.F32.BF16 R8, R12, R26, R8 ;  /* 0x0000001a0c08723c */ /* 0x010fe20000041808 */
[----:B------:R-:W3:-:S15]  /*2aa10*/  LDL.LU.64 R26, [R1+0x20d0] ;  /* 0x0020d000011a7983 */ /* 0x000ede0000300a00 */
[----:B------:R-:W-:-:S07]  /*2aa20*/  NOP ;  /* 0x0000000000007918 */ /* 0x000fce0000000000 */
[----:B------:R-:W-:Y:S01]  /*2aa30*/  STL.64 [R1+0x2d8], R10 ;  /* 0x0002d80a01007387 */ /* 0x000fe20000100a00 */
[----:B------:R-:W-:Y:S02]  /*2aa40*/  IMAD.MOV.U32 R24, RZ, RZ, R8 ;  /* 0x000000ffff187224 */ /* 0x000fe400078e0008 */
[----:B------:R-:W-:Y:S02]  /*2aa50*/  IMAD.MOV.U32 R25, RZ, RZ, R9 ;  /* 0x000000ffff197224 */ /* 0x000fe400078e0009 */
[----:B------:R-:W0:Y:S04]  /*2aa60*/  LDSM.16.M88.4 R8, [R18+UR4+0x3000] ;  /* 0x003000041208783b */ /* 0x000e280008000200 */
[----:B------:R-:W-:Y:S04]  /*2aa70*/  STL.64 [R1+0x2090], R6 ;  /* 0x0020900601007387 */ /* 0x000fe80000100a00 */
[----:B------:R1:W-:Y:S04]  /*2aa80*/  STL.64 [R1+0x2088], R4 ;  /* 0x0020880401007387 */ /* 0x0003e80000100a00 */
[----:B-1----:R-:W4:Y:S04]  /*2aa90*/  LDL.LU R4, [R1+0x1f0] ;  /* 0x0001f00001047983 */ /* 0x002f280000300800 */
[----:B------:R-:W4:Y:S04]  /*2aaa0*/  LDL.LU R5, [R1+0x1f4] ;  /* 0x0001f40001057983 */ /* 0x000f280000300800 */
[----:B------:R-:W-:Y:S04]  /*2aab0*/  STL [R1+0x1eb4], R25 ;  /* 0x001eb41901007387 */ /* 0x000fe80000100800 */
[----:B------:R-:W-:Y:S04]  /*2aac0*/  STL [R1+0x1eb0], R24 ;  /* 0x001eb01801007387 */ /* 0x000fe80000100800 */
[----:B0-----:R-:W-:Y:S04]  /*2aad0*/  STL.64 [R1+0x90], R8 ;  /* 0x0000900801007387 */ /* 0x001fe80000100a00 */
[----:B------:R-:W-:Y:S04]  /*2aae0*/  STL.64 [R1+0x98], R10 ;  /* 0x0000980a01007387 */ /* 0x000fe80000100a00 */
[----:B------:R-:W0:Y:S04]  /*2aaf0*/  LDSM.16.M88.4 R8, [R18+UR4+0x4000] ;  /* 0x004000041208783b */ /* 0x000e280008000200 */
[----:B0-----:R-:W-:Y:S04]  /*2ab00*/  STL.64 [R1+0x80], R8 ;  /* 0x0000800801007387 */ /* 0x001fe80000100a00 */
[----:B------:R0:W-:Y:S04]  /*2ab10*/  STL.64 [R1+0x88], R10 ;  /* 0x0000880a01007387 */ /* 0x0001e80000100a00 */
[----:B0-----:R-:W2:Y:S01]  /*2ab20*/  LDL.LU.64 R10, [R1+0x20c8] ;  /* 0x0020c800010a7983 */ /* 0x001ea20000300a00 */
[----:B------:R-:W-:-:S02]  /*2ab30*/  IMAD.MOV.U32 R6, RZ, RZ, R2 ;  /* 0x000000ffff067224 */ /* 0x000fc400078e0002 */
[----:B------:R-:W-:Y:S01]  /*2ab40*/  IMAD.MOV.U32 R7, RZ, RZ, R0 ;  /* 0x000000ffff077224 */ /* 0x000fe200078e0000 */
[----:B--2---:R-:W-:Y:S06]  /*2ab50*/  HMMA.16816.F32.BF16 R20, R12, R10, R20 ;  /* 0x0000000a0c14723c */ /* 0x004fec0000041814 */
[----:B------:R-:W-:Y:S02]  /*2ab60*/  IMAD.MOV.U32 R17, RZ, RZ, R10 ;  /* 0x000000ffff117224 */ /* 0x000fe400078e000a */
[----:B------:R-:W-:Y:S02]  /*2ab70*/  IMAD.MOV.U32 R16, RZ, RZ, R11 ;  /* 0x000000ffff107224 */ /* 0x000fe400078e000b */
[----:B------:R-:W0:-:S13]  /*2ab80*/  LDSM.16.M88.4 R8, [R18+UR4+0x5000] ;  /* 0x005000041208783b */ /* 0x000e1a0008000200 */
[----:B------:R-:W-:Y:S04]  /*2ab90*/  STL.64 [R1+0x2c0], R20 ;  /* 0x0002c01401007387 */ /* 0x000fe80000100a00 */
[----:B------:R1:W-:Y:S04]  /*2aba0*/  STL.64 [R1+0x2c8], R22 ;  /* 0x0002c81601007387 */ /* 0x0003e80000100a00 */
[----:B-1----:R-:W2:Y:S04]  /*2abb0*/  LDL.LU.64 R22, [R1+0x20c0] ;  /* 0x0020c00001167983 */ /* 0x002ea80000300a00 */
[----:B0-----:R-:W-:Y:S04]  /*2abc0*/  STL.64 [R1+0x70], R8 ;  /* 0x0000700801007387 */ /* 0x001fe80000100a00 */
[----:B------:R-:W-:Y:S04]  /*2abd0*/  STL.64 [R1+0x78], R10 ;  /* 0x0000780a01007387 */ /* 0x000fe80000100a00 */
[----:B------:R-:W0:Y:S04]  /*2abe0*/  LDSM.16.M88.4 R8, [R18+UR4+0x6000] ;  /* 0x006000041208783b */ /* 0x000e280008000200 */
[----:B0-----:R-:W-:Y:S04]  /*2abf0*/  STL.64 [R1+0x130], R8 ;  /* 0x0001300801007387 */ /* 0x001fe80000100a00 */
[----:B------:R0:W-:Y:S01]  /*2ac00*/  STL.64 [R1+0x138], R10 ;  /* 0x0001380a01007387 */ /* 0x0001e20000100a00 */
[----:B------:R-:W-:-:S02]  /*2ac10*/  IMAD.MOV.U32 R2, RZ, RZ, R8 ;  /* 0x000000ffff027224 */ /* 0x000fc400078e0008 */
[----:B------:R-:W-:Y:S01]  /*2ac20*/  IMAD.MOV.U32 R0, RZ, RZ, R9 ;  /* 0x000000ffff007224 */ /* 0x000fe200078e0009 */
[----:B0-----:R-:W3:Y:S04]  /*2ac30*/  LDL.LU.64 R10, [R1+0x20b8] ;  /* 0x0020b800010a7983 */ /* 0x001ee80000300a00 */
[----:B------:R-:W3:Y:S01]  /*2ac40*/  LDL.LU.64 R8, [R1+0x20b0] ;  /* 0x0020b00001087983 */ /* 0x000ee20000300a00 */
[----:B--2---:R-:W-:Y:S01]  /*2ac50*/  IMAD.MOV.U32 R3, RZ, RZ, R23 ;  /* 0x000000ffff037224 */ /* 0x004fe200078e0017 */
[----:B---3--:R-:W-:-:S15]  /*2ac60*/  HMMA.16816.F32.BF16 R8, R12, R22, R8 ;  /* 0x000000160c08723c */ /* 0x008fde0000041808 */
[----:B------:R-:W-:-:S08]  /*2ac70*/  NOP ;  /* 0x0000000000007918 */ /* 0x000fd00000000000 */
[----:B------:R0:W-:Y:S02]  /*2ac80*/  STL.64 [R1+0x3a0], R8 ;  /* 0x0003a00801007387 */ /* 0x0001e40000100a00 */
[----:B0-----:R-:W-:Y:S02]  /*2ac90*/  IMAD.MOV.U32 R8, RZ, RZ, R22 ;  /* 0x000000ffff087224 */ /* 0x001fe400078e0016 */
[----:B------:R-:W0:Y:S04]  /*2aca0*/  LDSM.16.M88.4 R20, [R18+UR4+0x7000] ;  /* 0x007000041214783b */ /* 0x000e280008000200 */
[----:B------:R1:W-:Y:S04]  /*2acb0*/  STL.64 [R1+0x3a8], R10 ;  /* 0x0003a80a01007387 */ /* 0x0003e80000100a00 */
[----:B-1----:R-:W2:Y:S04]  /*2acc0*/  LDL.LU.64 R10, [R1+0x20a8] ;  /* 0x0020a800010a7983 */ /* 0x002ea80000300a00 */
[----:B------:R-:W3:Y:S04]  /*2acd0*/  LDL.LU R9, [R1+0x20a0] ;  /* 0x0020a00001097983 */ /* 0x000ee80000300800 */
[----:B0-----:R-:W-:Y:S04]  /*2ace0*/  STL.64 [R1+0x120], R20 ;  /* 0x0001201401007387 */ /* 0x001fe80000100a00 */
[----:B------:R0:W-:Y:S04]  /*2acf0*/  STL.64 [R1+0x128], R22 ;  /* 0x0001281601007387 */ /* 0x0001e80000100a00 */
[----:B0-----:R-:W4:Y:S02]  /*2ad00*/  LDL.LU.64 R22, [R1+0x2098] ;  /* 0x0020980001167983 */ /* 0x001f240000300a00 */
[----:B----4-:R-:W-:Y:S06]  /*2ad10*/  HMMA.16816.F32.BF16 R4, R12, R22, R4 ;  /* 0x000000160c04723c */ /* 0x010fec0000041804 */
[----:B------:R-:W-:-:S02]  /*2ad20*/  IMAD.MOV.U32 R29, RZ, RZ, R22 ;  /* 0x000000ffff1d7224 */ /* 0x000fc400078e0016 */
[----:B------:R-:W-:-:S15]  /*2ad30*/  IMAD.MOV.U32 R28, RZ, RZ, R23 ;  /* 0x000000ffff1c7224 */ /* 0x000fde00078e0017 */
[----:B------:R-:W-:Y:S04]  /*2ad40*/  STL.64 [R1+0x390], R4 ;  /* 0x0003900401007387 */ /* 0x000fe80000100a00 */
[----:B------:R0:W-:Y:S04]  /*2ad50*/  STL.64 [R1+0x398], R6 ;  /* 0x0003980601007387 */ /* 0x0001e80000100a00 */
[----:B0-----:R-:W4:Y:S04]  /*2ad60*/  LDL.LU.64 R6, [R1+0x2090] ;  /* 0x0020900001067983 */ /* 0x001f280000300a00 */
[----:B------:R-:W2:Y:S04]  /*2ad70*/  LDL.LU.64 R4, [R1+0x2088] ;  /* 0x0020880001047983 */ /* 0x000ea80000300a00 */
[----:B------:R-:W3:Y:S04]  /*2ad80*/  LDL.LU.64 R22, [R1+0x2080] ;  /* 0x0020800001167983 */ /* 0x000ee80000300a00 */
[----:B------:R-:W3:Y:S04]  /*2ad90*/  LDL.LU.64 R20, [R1+0x2078] ;  /* 0x0020780001147983 */ /* 0x000ee80000300a00 */
[----:B------:R-:W-:Y:S01]  /*2ada0*/  STL.64 [R1+0x2060], R26 ;  /* 0x0020601a01007387 */ /* 0x000fe20000100a00 */
[----:B---3--:R-:W-:-:S15]  /*2adb0*/  HMMA.16816.F32.BF16 R20, R12, R26, R20 ;  /* 0x0000001a0c14723c */ /* 0x008fde0000041814 */
[----:B------:R-:W-:-:S08]  /*2adc0*/  NOP ;  /* 0x0000000000007918 */ /* 0x000fd00000000000 */
[----:B------:R0:W-:Y:S04]  /*2add0*/  STL.64 [R1+0x380], R20 ;  /* 0x0003801401007387 */ /* 0x0001e80000100a00 */
[----:B------:R1:W-:Y:S04]  /*2ade0*/  STL.64 [R1+0x388], R22 ;  /* 0x0003881601007387 */ /* 0x0003e80000100a00 */
[----:B0-----:R-:W3:Y:S04]  /*2adf0*/  LDL.LU R20, [R1+0x240] ;  /* 0x0002400001147983 */ /* 0x001ee80000300800 */
[----:B------:R-:W3:Y:S04]  /*2ae00*/  LDL.LU R21, [R1+0x244] ;  /* 0x0002440001157983 */ /* 0x000ee80000300800 */
[----:B-1----:R-:W4:Y:S04]  /*2ae10*/  LDL.LU R22, [R1+0x248] ;  /* 0x0002480001167983 */ /* 0x002f280000300800 */
[----:B------:R-:W4:Y:S04]  /*2ae20*/  LDL.LU R23, [R1+0x24c] ;  /* 0x00024c0001177983 */ /* 0x000f280000300800 */
[----:B----4-:R-:W-:Y:S04]  /*2ae30*/  STL.64 [R1+0x2000], R22 ;  /* 0x0020001601007387 */ /* 0x010fe80000100a00 */
[----:B---3--:R0:W-:Y:S04]  /*2ae40*/  STL.64 [R1+0x1ff8], R20 ;  /* 0x001ff81401007387 */ /* 0x0081e80000100a00 */
[----:B0-----:R-:W3:Y:S04]  /*2ae50*/  LDL.LU R20, [R1+0x230] ;  /* 0x0002300001147983 */ /* 0x001ee80000300800 */
[----:B------:R-:W3:Y:S04]  /*2ae60*/  LDL.LU R21, [R1+0x234] ;  /* 0x0002340001157983 */ /* 0x000ee80000300800 */
[----:B------:R-:W4:Y:S04]  /*2ae70*/  LDL.LU R22, [R1+0x238] ;  /* 0x0002380001167983 */ /* 0x000f280000300800 */
[----:B------:R-:W4:Y:S04]  /*2ae80*/  LDL.LU R23, [R1+0x23c] ;  /* 0x00023c0001177983 */ /* 0x000f280000300800 */
[----:B----4-:R0:W-:Y:S04]  /*2ae90*/  STL.64 [R1+0x2010], R22 ;  /* 0x0020101601007387 */ /* 0x0101e80000100a00 */
[----:B---3--:R-:W-:Y:S01]  /*2aea0*/  STL.64 [R1+0x2008], R20 ;  /* 0x0020081401007387 */ /* 0x008fe20000100a00 */
[----:B0-----:R-:W-:-:S02]  /*2aeb0*/  IMAD.MOV.U32 R22, RZ, RZ, R17 ;  /* 0x000000ffff167224 */ /* 0x001fc400078e0011 */
[----:B------:R-:W-:-:S05]  /*2aec0*/  IMAD.MOV.U32 R23, RZ, RZ, R16 ;  /* 0x000000ffff177224 */ /* 0x000fca00078e0010 */
[----:B------:R0:W-:Y:S04]  /*2aed0*/  STL.64 [R1+0x2020], R22 ;  /* 0x0020201601007387 */ /* 0x0001e80000100a00 */
[----:B------:R-:W3:Y:S04]  /*2aee0*/  LDL.LU R24, [R1+0x200] ;  /* 0x0002000001187983 */ /* 0x000ee80000300800 */
[----:B------:R-:W3:Y:S04]  /*2aef0*/  LDL.LU R25, [R1+0x204] ;  /* 0x0002040001197983 */ /* 0x000ee80000300800 */
[----:B------:R-:W3:Y:S04]  /*2af00*/  LDL.LU R26, [R1+0x208] ;  /* 0x00020800011a7983 */ /* 0x000ee80000300800 */
[----:B------:R-:W3:Y:S04]  /*2af10*/  LDL.LU R27, [R1+0x20c] ;  /* 0x00020c00011b7983 */ /* 0x000ee80000300800 */
[----:B------:R-:W4:Y:S04]  /*2af20*/  LDL.LU R16, [R1+0x1d0] ;  /* 0x0001d00001107983 */ /* 0x000f280000300800 */
[----:B------:R-:W4:Y:S04]  /*2af30*/  LDL.LU R17, [R1+0x1d4] ;  /* 0x0001d40001117983 */ /* 0x000f280000300800 */
[----:B------:R-:W2:Y:S04]  /*2af40*/  LDL.LU R18, [R1+0x1d8] ;  /* 0x0001d80001127983 */ /* 0x000ea80000300800 */
[----:B------:R-:W2:Y:S01]  /*2af50*/  LDL.LU R19, [R1+0x1dc] ;  /* 0x0001dc0001137983 */ /* 0x000ea20000300800 */
[----:B0-----:R-:W-:-:S02]  /*2af60*/  IMAD.MOV.U32 R22, RZ, RZ, R7 ;  /* 0x000000ffff167224 */ /* 0x001fc400078e0007 */
[----:B------:R-:W0:Y:S01]  /*2af70*/  S2R R7, SR_TID.X ;  /* 0x0000000000077919 */ /* 0x000e220000002100 */
[----:B------:R-:W-:Y:S01]  /*2af80*/  IMAD.MOV.U32 R23, RZ, RZ, R6 ;  /* 0x000000ffff177224 */ /* 0x000fe200078e0006 */
[C---:B0-----:R-:W-:Y:S01]  /*2af90*/  LOP3.LUT R21, R7.reuse, 0x7, RZ, 0xc0, !PT ;  /* 0x0000000707157812 */ /* 0x041fe200078ec0ff */
[C---:B------:R-:W-:Y:S02]  /*2afa0*/  IMAD.SHL.U32 R6, R7.reuse, 0x40, RZ ;  /* 0x0000004007067824 */ /* 0x040fe400078e00ff */
[----:B------:R-:W-:Y:S02]  /*2afb0*/  IMAD.SHL.U32 R7, R7, 0x2, RZ ;  /* 0x0000000207077824 */ /* 0x000fe400078e00ff */
[----:B------:R-:W-:-:S05]  /*2afc0*/  IMAD R21, R21, 0x90, RZ ;  /* 0x0000009015157824 */ /* 0x000fca00078e02ff */
[----:B------:R-:W-:-:S04]  /*2afd0*/  LOP3.LUT R7, R21, 0x10, R7, 0x78, !PT ;  /* 0x0000001015077812 */ /* 0x000fc800078e7807 */
[----:B------:R-:W-:-:S04]  /*2afe0*/  LOP3.LUT R7, R7, 0x400, R6, 0xf8, !PT ;  /* 0x0000040007077812 */ /* 0x000fc800078ef806 */
[----:B------:R-:W-:Y:S01]  /*2aff0*/  LOP3.LUT R7, R7, 0x20, RZ, 0x3c, !PT ;  /* 0x0000002007077812 */ /* 0x000fe200078e3cff */
[----:B--2---:R0:W-:Y:S04]  /*2b000*/  STL.64 [R1+0x2070], R18 ;  /* 0x0020701201007387 */ /* 0x0041e80000100a00 */
[----:B----4-:R-:W-:Y:S04]  /*2b010*/  STL.64 [R1+0x2068], R16 ;  /* 0x0020681001007387 */ /* 0x010fe80000100a00 */
[----:B0-----:R-:W3:Y:S04]  /*2b020*/  LDL.LU.64 R18, [R1+0x68] ;  /* 0x0000680001127983 */ /* 0x001ee80000300a00 */
[----:B------:R0:W-:Y:S02]  /*2b030*/  STL.64 [R1+0x2038], R22 ;  /* 0x0020381601007387 */ /* 0x0001e40000100a00 */
[----:B0-----:R-:W-:-:S02]  /*2b040*/  IMAD.MOV.U32 R22, RZ, RZ, R5 ;  /* 0x000000ffff167224 */ /* 0x001fc400078e0005 */
[----:B------:R-:W-:Y:S02]  /*2b050*/  IMAD.MOV.U32 R23, RZ, RZ, R4 ;  /* 0x000000ffff177224 */ /* 0x000fe400078e0004 */
[----:B------:R-:W0:Y:S04]  /*2b060*/  LDSM.16.MT88.4 R4, [R7+UR4+0x9000] ;  /* 0x009000040704783b */ /* 0x000e280008004200 */
[----:B0-----:R0:W-:Y:S04]  /*2b070*/  STL [R1+0x1f3c], R6 ;  /* 0x001f3c0601007387 */ /* 0x0011e80000100800 */
[----:B------:R1:W-:Y:S04]  /*2b080*/  STL [R1+0x1f38], R7 ;  /* 0x001f380701007387 */ /* 0x0003e80000100800 */
[----:B------:R2:W-:Y:S01]  /*2b090*/  STL.64 [R1+0x1f70], R4 ;  /* 0x001f700401007387 */ /* 0x0005e20000100a00 */
[----:B0-----:R-:W-:-:S02]  /*2b0a0*/  IMAD.MOV.U32 R6, RZ, RZ, R8 ;  /* 0x000000ffff067224 */ /* 0x001fc400078e0008 */
[----:B-1----:R-:W-:-:S05]  /*2b0b0*/  IMAD.MOV.U32 R7, RZ, RZ, R3 ;  /* 0x000000ffff077224 */ /* 0x002fca00078e0003 */
[----:B------:R0:W-:Y:S04]  /*2b0c0*/  STL.64 [R1+0x2018], R6 ;  /* 0x0020180601007387 */ /* 0x0001e80000100a00 */
[----:B--2---:R-:W2:Y:S04]  /*2b0d0*/  LDL.LU R4, [R1+0x220] ;  /* 0x0002200001047983 */ /* 0x004ea80000300800 */
        /* <DEDUP_REMOVED lines=9> */
[----:B---3--:R-:W-:Y:S06]  /*2b170*/  HMMA.16816.F32.BF16 R24, R12, R18, R24 ;  /* 0x000000120c18723c */ /* 0x008fec0000041818 */
[----:B------:R-:W-:-:S02]  /*2b180*/  IMAD.MOV.U32 R8, RZ, RZ, R18 ;  /* 0x000000ffff087224 */ /* 0x000fc400078e0012 */
[----:B------:R-:W-:Y:S01]  /*2b190*/  IMAD.MOV.U32 R3, RZ, RZ, R19 ;  /* 0x000000ffff037224 */ /* 0x000fe200078e0013 */
[----:B----4-:R-:W-:Y:S04]  /*2b1a0*/  STL.64 [R1+0x2048], R6 ;  /* 0x0020480601007387 */ /* 0x010fe80000100a00 */
[----:B--2---:R0:W-:Y:S04]  /*2b1b0*/  STL.64 [R1+0x2040], R4 ;  /* 0x0020400401007387 */ /* 0x0041e80000100a00 */
[----:B0-----:R-:W2:Y:S04]  /*2b1c0*/  LDL.LU R4, [R1+0x1c0] ;  /* 0x0001c00001047983 */ /* 0x001ea80000300800 */
[----:B------:R-:W2:Y:S04]  /*2b1d0*/  LDL.LU R5, [R1+0x1c4] ;  /* 0x0001c40001057983 */ /* 0x000ea80000300800 */
[----:B------:R-:W2:Y:S04]  /*2b1e0*/  LDL.LU R6, [R1+0x1c8] ;  /* 0x0001c80001067983 */ /* 0x000ea80000300800 */
[----:B------:R-:W2:Y:S04]  /*2b1f0*/  LDL.LU R7, [R1+0x1cc] ;  /* 0x0001cc0001077983 */ /* 0x000ea80000300800 */
[----:B------:R-:W3:Y:S04]  /*2b200*/  LDL.LU.64 R18, [R1+0x2070] ;  /* 0x0020700001127983 */ /* 0x000ee80000300a00 */
[----:B------:R-:W3:Y:S04]  /*2b210*/  LDL.LU.64 R16, [R1+0x2068] ;  /* 0x0020680001107983 */ /* 0x000ee80000300a00 */
[----:B------:R-:W-:Y:S04]  /*2b220*/  STL [R1+0x2b4], R25 ;  /* 0x0002b41901007387 */ /* 0x000fe80000100800 */
[----:B------:R0:W-:Y:S04]  /*2b230*/  STL.64 [R1+0x2b8], R26 ;  /* 0x0002b81a01007387 */ /* 0x0001e80000100a00 */
[----:B0-----:R-:W4:Y:S01]  /*2b240*/  LDL.LU.64 R26, [R1+0x2060] ;  /* 0x00206000011a7983 */ /* 0x001f220000300a00 */
[----:B---3--:R-:W-:Y:S03]  /*2b250*/  HMMA.16816.F32.BF16 R12, R12, R10, R16 ;  /* 0x0000000a0c0c723c */ /* 0x008fe60000041810 */
[----:B------:R-:W2:Y:S04]  /*2b260*/  LDL.LU.64 R18, [R1+0x2058] ;  /* 0x0020580001127983 */ /* 0x000ea80000300a00 */
[----:B------:R-:W2:-:S15]  /*2b270*/  LDL.LU.64 R16, [R1+0x2050] ;  /* 0x0020500001107983 */ /* 0x000e9e0000300a00 */
[----:B------:R-:W-:-:S01]  /*2b280*/  NOP ;  /* 0x0000000000007918 */ /* 0x000fc20000000000 */
[----:B------:R0:W-:Y:S04]  /*2b290*/  STL.64 [R1+0x250], R12 ;  /* 0x0002500c01007387 */ /* 0x0001e80000100a00 */
[----:B------:R1:W-:Y:S01]  /*2b2a0*/  STL [R1+0x258], R14 ;  /* 0x0002580e01007387 */ /* 0x0003e20000100800 */
[----:B------:R-:W-:-:S03]  /*2b2b0*/  IMAD.MOV.U32 R25, RZ, RZ, R15 ;  /* 0x000000ffff197224 */ /* 0x000fc600078e000f */
[----:B0-----:R-:W4:Y:S04]  /*2b2c0*/  LDL.LU R12, [R1+0x260] ;  /* 0x00026000010c7983 */ /* 0x001f280000300800 */
[----:B------:R-:W4:Y:S04]  /*2b2d0*/  LDL.LU R13, [R1+0x264] ;  /* 0x00026400010d7983 */ /* 0x000f280000300800 */
[----:B-1----:R-:W4:Y:S04]  /*2b2e0*/  LDL.LU R14, [R1+0x268] ;  /* 0x00026800010e7983 */ /* 0x002f280000300800 */
[----:B------:R-:W4:Y:S04]  /*2b2f0*/  LDL.LU R15, [R1+0x26c] ;  /* 0x00026c00010f7983 */ /* 0x000f280000300800 */
[----:B------:R-:W-:Y:S01]  /*2b300*/  STL.64 [R1+0x1fd8], R10 ;  /* 0x001fd80a01007387 */ /* 0x000fe20000100a00 */
        /* <DEDUP_REMOVED lines=13> */
[----:B0-----:R-:W2:Y:S02]  /*2b3e0*/  LDL.LU.64 R22, [R1+0x2020] ;  /* 0x0020200001167983 */ /* 0x001ea40000300a00 */
[----:B--2---:R-:W-:Y:S02]  /*2b3f0*/  HMMA.16816.F32.BF16 R20, R16, R22, R4 ;  /* 0x000000161014723c */ /* 0x004fe40000041804 */
[----:B------:R-:W2:-:S15]  /*2b400*/  LDL.LU.64 R6, [R1+0x2018] ;  /* 0x0020180001067983 */ /* 0x000e9e0000300a00 */
[----:B------:R-:W-:-:S06]  /*2b410*/  NOP ;  /* 0x0000000000007918 */ /* 0x000fcc0000000000 */
[----:B------:R-:W-:Y:S04]  /*2b420*/  STL.64 [R1+0x1f0], R20 ;  /* 0x0001f01401007387 */ /* 0x000fe80000100a00 */
[----:B------:R0:W-:Y:S04]  /*2b430*/  STL.64 [R1+0x1f8], R22 ;  /* 0x0001f81601007387 */ /* 0x0001e80000100a00 */
[----:B0-----:R-:W2:Y:S04]  /*2b440*/  LDL.LU.64 R22, [R1+0x2010] ;  /* 0x0020100001167983 */ /* 0x001ea80000300a00 */
[----:B------:R-:W2:Y:S02]  /*2b450*/  LDL.LU.64 R20, [R1+0x2008] ;  /* 0x0020080001147983 */ /* 0x000ea40000300a00 */
[----:B--2---:R-:W-:Y:S02]  /*2b460*/  HMMA.16816.F32.BF16 R4, R16, R6, R20 ;  /* 0x000000061004723c */ /* 0x004fe40000041814 */
[----:B------:R-:W2:Y:S04]  /*2b470*/  LDL.LU.64 R22, [R1+0x2000] ;  /* 0x0020000001167983 */ /* 0x000ea80000300a00 */
[----:B------:R-:W2:-:S15]  /*2b480*/  LDL.LU.64 R20, [R1+0x1ff8] ;  /* 0x001ff80001147983 */ /* 0x000e9e0000300a00 */
[----:B------:R-:W-:-:S02]  /*2b490*/  NOP ;  /* 0x0000000000007918 */ /* 0x000fc40000000000 */
        /* <DEDUP_REMOVED lines=8> */
[----:B0-----:R-:W3:Y:S04]  /*2b520*/  LDL R4, [R1+0xa0] ;  /* 0x0000a00001047983 */ /* 0x001ee80000100800 */
[----:B------:R-:W3:Y:S01]  /*2b530*/  LDL R5, [R1+0xa4] ;  /* 0x0000a40001057983 */ /* 0x000ee20000100800 */
[----:B------:R-:W-:-:S02]  /*2b540*/  IMAD.MOV.U32 R6, RZ, RZ, R29 ;  /* 0x000000ffff067224 */ /* 0x000fc400078e001d */
[----:B------:R-:W-:Y:S01]  /*2b550*/  IMAD.MOV.U32 R7, RZ, RZ, R28 ;  /* 0x000000ffff077224 */ /* 0x000fe200078e001c */
[C---:B------:R-:W-:Y:S01]  /*2b560*/  HMMA.16816.F32.BF16 R12, R16.reuse, R26, R12 ;  /* 0x0000001a100c723c */ /* 0x040fe2000004180c */
[----:B---3--:R2:W-:Y:S04]  /*2b570*/  STL.64 [R1+0x1f90], R4 ;  /* 0x001f900401007387 */ /* 0x0085e80000100a00 */
[----:B------:R-:W3:Y:S01]  /*2b580*/  LDL.LU R29, [R1+0x1ff4] ;  /* 0x001ff400011d7983 */ /* 0x000ee20000300800 */
[----:B--2---:R-:W-:Y:S03]  /*2b590*/  HMMA.16816.F32.BF16 R4, R16, R6, R20 ;  /* 0x000000061004723c */ /* 0x004fe60000041814 */
[----:B------:R-:W2:-:S15]  /*2b5a0*/  LDL.LU R20, [R1+0x1ff0] ;  /* 0x001ff00001147983 */ /* 0x000e9e0000300800 */
[----:B------:R-:W-:-:S05]  /*2b5b0*/  NOP ;  /* 0x0000000000007918 */ /* 0x000fca0000000000 */
[----:B------:R0:W-:Y:S04]  /*2b5c0*/  STL.64 [R1+0x1d0], R4 ;  /* 0x0001d00401007387 */ /* 0x0001e80000100a00 */
[----:B------:R-:W-:Y:S04]  /*2b5d0*/  STL.64 [R1+0x1d8], R6 ;  /* 0x0001d80601007387 */ /* 0x000fe80000100a00 */
[----:B------:R-:W-:Y:S04]  /*2b5e0*/  STL.64 [R1+0x1c0], R12 ;  /* 0x0001c00c01007387 */ /* 0x000fe80000100a00 */
[----:B------:R-:W-:Y:S01]  /*2b5f0*/  STL.64 [R1+0x1c8], R14 ;  /* 0x0001c80e01007387 */ /* 0x000fe20000100a00 */
[----:B0-----:R-:W-:-:S02]  /*2b600*/  IMAD.MOV.U32 R5, RZ, RZ, R9 ;  /* 0x000000ffff057224 */ /* 0x001fc400078e0009 */
[----:B--2---:R-:W-:-:S05]  /*2b610*/  IMAD.MOV.U32 R4, RZ, RZ, R20 ;  /* 0x000000ffff047224 */ /* 0x004fca00078e0014 */
[----:B------:R0:W-:Y:S04]  /*2b620*/  STL.64 [R1+0x1fa8], R4 ;  /* 0x001fa80401007387 */ /* 0x0001e80000100a00 */
[----:B------:R-:W2:Y:S04]  /*2b630*/  LDL.LU R20, [R1+0x370] ;  /* 0x0003700001147983 */ /* 0x000ea80000300800 */
[----:B------:R-:W2:Y:S04]  /*2b640*/  LDL.LU R21, [R1+0x374] ;  /* 0x0003740001157983 */ /* 0x000ea80000300800 */
[----:B------:R-:W4:Y:S04]  /*2b650*/  LDL.LU R22, [R1+0x378] ;  /* 0x0003780001167983 */ /* 0x000f280000300800 */
[----:B------:R-:W4:Y:S04]  /*2b660*/  LDL.LU R23, [R1+0x37c] ;  /* 0x00037c0001177983 */ /* 0x000f280000300800 */
[----:B0-----:R-:W3:Y:S04]  /*2b670*/  LDL.64 R4, [R1+0xc0] ;  /* 0x0000c00001047983 */ /* 0x001ee80000100a00 */
[----:B---3--:R0:W-:Y:S04]  /*2b680*/  STL.64 [R1+0x1fd0], R4 ;  /* 0x001fd00401007387 */ /* 0x0081e80000100a00 */
[----:B0-----:R-:W3:Y:S04]  /*2b690*/  LDL.LU R4, [R1+0x290] ;  /* 0x0002900001047983 */ /* 0x001ee80000300800 */
[----:B------:R-:W3:Y:S04]  /*2b6a0*/  LDL.LU R5, [R1+0x294] ;  /* 0x0002940001057983 */ /* 0x000ee80000300800 */
[----:B------:R-:W2:Y:S04]  /*2b6b0*/  LDL.LU R6, [R1+0x298] ;  /* 0x0002980001067983 */ /* 0x000ea80000300800 */
[----:B------:R-:W2:Y:S04]  /*2b6c0*/  LDL.LU R7, [R1+0x29c] ;  /* 0x00029c0001077983 */ /* 0x000ea80000300800 */
[----:B--2---:R-:W-:Y:S04]  /*2b6d0*/  STL.64 [R1+0x1fe8], R6 ;  /* 0x001fe80601007387 */ /* 0x004fe80000100a00 */
[----:B---3--:R0:W-:Y:S04]  /*2b6e0*/  STL.64 [R1+0x1fe0], R4 ;  /* 0x001fe00401007387 */ /* 0x0081e80000100a00 */
[----:B0-----:R-:W2:Y:S04]  /*2b6f0*/  LDL.LU R4, [R1+0x2a0] ;  /* 0x0002a00001047983 */ /* 0x001ea80000300800 */
[----:B------:R-:W2:Y:S04]  /*2b700*/  LDL.LU R5, [R1+0x2a4] ;  /* 0x0002a40001057983 */ /* 0x000ea80000300800 */
[----:B------:R-:W2:Y:S04]  /*2b710*/  LDL.LU R6, [R1+0x2a8] ;  /* 0x0002a80001067983 */ /* 0x000ea80000300800 */
[----:B------:R-:W2:Y:S04]  /*2b720*/  LDL.LU R7, [R1+0x2ac] ;  /* 0x0002ac0001077983 */ /* 0x000ea80000300800 */
[----:B----4-:R-:W-:Y:S04]  /*2b730*/  STL.64 [R1+0x1f58], R22 ;  /* 0x001f581601007387 */ /* 0x010fe80000100a00 */
[----:B------:R0:W-:Y:S04]  /*2b740*/  STL.64 [R1+0x1f50], R20 ;  /* 0x001f501401007387 */ /* 0x0001e80000100a00 */
[----:B0-----:R-:W3:Y:S04]  /*2b750*/  LDL.LU R20, [R1+0x140] ;  /* 0x0001400001147983 */ /* 0x001ee80000300800 */
[----:B------:R-:W3:Y:S04]  /*2b760*/  LDL.LU R21, [R1+0x144] ;  /* 0x0001440001157983 */ /* 0x000ee80000300800 */
[----:B------:R-:W4:Y:S04]  /*2b770*/  LDL.LU R22, [R1+0x148] ;  /* 0x0001480001167983 */ /* 0x000f280000300800 */
[----:B------:R-:W4:Y:S04]  /*2b780*/  LDL.LU R23, [R1+0x14c] ;  /* 0x00014c0001177983 */ /* 0x000f280000300800 */
[----:B----4-:R-:W-:Y:S04]  /*2b790*/  STL.64 [R1+0x1f68], R22 ;  /* 0x001f681601007387 */ /* 0x010fe80000100a00 */
[----:B---3--:R0:W-:Y:S04]  /*2b7a0*/  STL.64 [R1+0x1f60], R20 ;  /* 0x001f601401007387 */ /* 0x0081e80000100a00 */
[----:B0-----:R-:W3:Y:S04]  /*2b7b0*/  LDL.64 R20, [R1+0x90] ;  /* 0x0000900001147983 */ /* 0x001ee80000100a00 */
[----:B---3--:R0:W-:Y:S04]  /*2b7c0*/  STL.64 [R1+0x1f88], R20 ;  /* 0x001f881401007387 */ /* 0x0081e80000100a00 */
[----:B0-----:R-:W3:Y:S04]  /*2b7d0*/  LDL.LU R20, [R1+0x160] ;  /* 0x0001600001147983 */ /* 0x001ee80000300800 */
[----:B------:R-:W3:Y:S04]  /*2b7e0*/  LDL.LU R21, [R1+0x164] ;  /* 0x0001640001157983 */ /* 0x000ee80000300800 */
[----:B------:R-:W4:Y:S04]  /*2b7f0*/  LDL.LU R22, [R1+0x168] ;  /* 0x0001680001167983 */ /* 0x000f280000300800 */
[----:B------:R-:W4:Y:S01]  /*2b800*/  LDL.LU R23, [R1+0x16c] ;  /* 0x00016c0001177983 */ /* 0x000f220000300800 */
[----:B------:R-:W-:-:S02]  /*2b810*/  IMAD.MOV.U32 R11, RZ, RZ, R3 ;  /* 0x000000ffff0b7224 */ /* 0x000fc400078e0003 */
[----:B------:R-:W0:Y:S02]  /*2b820*/  S2R R3, SR_TID.X ;  /* 0x0000000000037919 */ /* 0x000e240000002100 */
[C---:B0-----:R-:W-:Y:S01]  /*2b830*/  LOP3.LUT R9, R3.reuse, 0x7, RZ, 0xc0, !PT ;  /* 0x0000000703097812 */ /* 0x041fe200078ec0ff */
[C---:B------:R-:W-:Y:S02]  /*2b840*/  IMAD.SHL.U32 R28, R3.reuse, 0x40, RZ ;  /* 0x00000040031c7824 */ /* 0x040fe400078e00ff */
[----:B------:R-:W-:Y:S02]  /*2b850*/  IMAD.SHL.U32 R3, R3, 0x2, RZ ;  /* 0x0000000203037824 */ /* 0x000fe400078e00ff */
[----:B------:R-:W-:Y:S01]  /*2b860*/  IMAD R9, R9, 0x90, RZ ;  /* 0x0000009009097824 */ /* 0x000fe200078e02ff */
[----:B----4-:R-:W-:Y:S04]  /*2b870*/  STL.64 [R1+0x1fa0], R22 ;  /* 0x001fa01601007387 */ /* 0x010fe80000100a00 */
[----:B---3--:R0:W-:Y:S04]  /*2b880*/  STL.64 [R1+0x1f98], R20 ;  /* 0x001f981401007387 */ /* 0x0081e80000100a00 */
[----:B0-----:R-:W3:Y:S04]  /*2b890*/  LDL.LU R20, [R1+0x170] ;  /* 0x0001700001147983 */ /* 0x001ee80000300800 */
[----:B------:R-:W3:Y:S04]  /*2b8a0*/  LDL.LU R21, [R1+0x174] ;  /* 0x0001740001157983 */ /* 0x000ee80000300800 */
[----:B------:R-:W4:Y:S04]  /*2b8b0*/  LDL.LU R22, [R1+0x178] ;  /* 0x0001780001167983 */ /* 0x000f280000300800 */
[----:B------:R-:W4:Y:S01]  /*2b8c0*/  LDL.LU R23, [R1+0x17c] ;  /* 0x00017c0001177983 */ /* 0x000f220000300800 */
[----:B------:R-:W-:-:S04]  /*2b8d0*/  LOP3.LUT R3, R9, 0x10, R3, 0x78, !PT ;  /* 0x0000001009037812 */ /* 0x000fc800078e7803 */
[----:B------:R-:W-:-:S04]  /*2b8e0*/  LOP3.LUT R3, R3, 0x400, R28, 0xf8, !PT ;  /* 0x0000040003037812 */ /* 0x000fc800078ef81c */
[----:B------:R-:W-:-:S05]  /*2b8f0*/  LOP3.LUT R3, R3, 0x40, RZ, 0x3c, !PT ;  /* 0x0000004003037812 */ /* 0x000fca00078e3cff */
[----:B------:R-:W0:Y:S01]  /*2b900*/  LDSM.16.MT88.4 R12, [R3+UR4+0x9000] ;  /* 0x00900004030c783b */ /* 0x000e220008004200 */
[----:B------:R-:W-:-:S07]  /*2b910*/  IMAD.MOV.U32 R10, RZ, RZ, R8 ;  /* 0x000000ffff0a7224 */ /* 0x000fce00078e0008 */
[C---:B--2---:R-:W-:Y:S01]  /*2b920*/  HMMA.16816.F32.BF16 R8, R16.reuse, R10, R4 ;  /* 0x0000000a1008723c */ /* 0x044fe20000041804 */
[----:B----4-:R-:W-:Y:S04]  /*2b930*/  STL.64 [R1+0x1fb8], R22 ;  /* 0x001fb81601007387 */ /* 0x010fe80000100a00 */
[----:B---3--:R1:W-:Y:S04]  /*2b940*/  STL.64 [R1+0x1fb0], R20 ;  /* 0x001fb01401007387 */ /* 0x0083e80000100a00 */
[----:B-1----:R-:W2:Y:S04]  /*2b950*/  LDL.LU R20, [R1+0x280] ;  /* 0x0002800001147983 */ /* 0x002ea80000300800 */
[----:B------:R-:W2:Y:S04]  /*2b960*/  LDL.LU R21, [R1+0x284] ;  /* 0x0002840001157983 */ /* 0x000ea80000300800 */
[----:B------:R-:W2:Y:S04]  /*2b970*/  LDL.LU R22, [R1+0x288] ;  /* 0x0002880001167983 */ /* 0x000ea80000300800 */
[----:B------:R-:W2:Y:S04]  /*2b980*/  LDL.LU R23, [R1+0x28c] ;  /* 0x00028c0001177983 */ /* 0x000ea80000300800 */
[----:B------:R1:W-:Y:S04]  /*2b990*/  STL.64 [R1+0x1ee0], R24 ;  /* 0x001ee01801007387 */ /* 0x0003e80000100a00 */
[----:B-1----:R-:W3:Y:S04]  /*2b9a0*/  LDL.64 R24, [R1+0x70] ;  /* 0x0000700001187983 */ /* 0x002ee80000100a00 */
[----:B0-----:R-:W-:Y:S04]  /*2b9b0*/  STL.64 [R1+0x1ec0], R14 ;  /* 0x001ec00e01007387 */ /* 0x001fe80000100a00 */
[----:B------:R-:W-:Y:S04]  /*2b9c0*/  STL.64 [R1+0x1eb8], R12 ;  /* 0x001eb80c01007387 */ /* 0x000fe80000100a00 */
[----:B------:R-:W4:Y:S04]  /*2b9d0*/  LDL.LU.64 R6, [R1+0x1fe8] ;  /* 0x001fe80001067983 */ /* 0x000f280000300a00 */
[----:B------:R-:W4:Y:S04]  /*2b9e0*/  LDL.LU.64 R4, [R1+0x1fe0] ;  /* 0x001fe00001047983 */ /* 0x000f280000300a00 */
[----:B------:R-:W-:Y:S04]  /*2b9f0*/  STL.64 [R1+0x1b0], R8 ;  /* 0x0001b00801007387 */ /* 0x000fe80000100a00 */
[----:B------:R0:W-:Y:S04]  /*2ba00*/  STL.64 [R1+0x1b8], R10 ;  /* 0x0001b80a01007387 */ /* 0x0001e80000100a00 */
[----:B0-----:R-:W4:Y:S02]  /*2ba10*/  LDL.LU.64 R10, [R1+0x1fd8] ;  /* 0x001fd800010a7983 */ /* 0x001f240000300a00 */
[----:B----4-:R-:W-:Y:S02]  /*2ba20*/  HMMA.16816.F32.BF16 R16, R16, R10, R4 ;  /* 0x0000000a1010723c */ /* 0x010fe40000041804 */
[----:B------:R-:W2:Y:S04]  /*2ba30*/  LDL.LU.64 R4, [R1+0x1fd0] ;  /* 0x001fd00001047983 */ /* 0x000ea80000300a00 */
[----:B------:R-:W2:Y:S04]  /*2ba40*/  LDL.LU.64 R10, [R1+0x1fc8] ;  /* 0x001fc800010a7983 */ /* 0x000ea80000300a00 */
[----:B------:R-:W2:-:S13]  /*2ba50*/  LDL.LU.64 R8, [R1+0x1fc0] ;  /* 0x001fc00001087983 */ /* 0x000e9a0000300a00 */
[----:B------:R0:W-:Y:S04]  /*2ba60*/  STL.64 [R1+0x190], R16 ;  /* 0x0001901001007387 */ /* 0x0001e80000100a00 */
[----:B------:R-:W-:Y:S04]  /*2ba70*/  STL.64 [R1+0x198], R18 ;  /* 0x0001981201007387 */ /* 0x000fe80000100a00 */
[----:B0-----:R-:W4:Y:S01]  /*2ba80*/  LDL.64 R16, [R1+0x80] ;  /* 0x0000800001107983 */ /* 0x001f220000100a00 */
[----:B--2---:R-:W-:Y:S06]  /*2ba90*/  HMMA.16816.F32.BF16 R20, R8, R4, R20 ;  /* 0x000000040814723c */ /* 0x004fec0000041814 */
[----:B------:R-:W-:-:S02]  /*2baa0*/  IMAD.MOV.U32 R3, RZ, RZ, R4 ;  /* 0x000000ffff037224 */ /* 0x000fc400078e0004 */
[----:B------:R-:W-:-:S15]  /*2bab0*/  IMAD.MOV.U32 R28, RZ, RZ, R5 ;  /* 0x000000ffff1c7224 */ /* 0x000fde00078e0005 */
[----:B------:R-:W-:Y:S04]  /*2bac0*/  STL.64 [R1+0x180], R20 ;  /* 0x0001801401007387 */ /* 0x000fe80000100a00 */
[----:B------:R0:W-:Y:S04]  /*2bad0*/  STL.64 [R1+0x188], R22 ;  /* 0x0001881601007387 */ /* 0x0001e80000100a00 */
[----:B0-----:R-:W2:Y:S04]  /*2bae0*/  LDL.LU.64 R22, [R1+0x1fb8] ;  /* 0x001fb80001167983 */ /* 0x001ea80000300a00 */
[----:B------:R-:W2:Y:S04]  /*2baf0*/  LDL.LU.64 R20, [R1+0x1fb0] ;  /* 0x001fb00001147983 */ /* 0x000ea80000300a00 */
[----:B------:R-:W2:Y:S02]  /*2bb00*/  LDL.LU.64 R4, [R1+0x1fa8] ;  /* 0x001fa80001047983 */ /* 0x000ea40000300a00 */
[----:B--2---:R-:W-:Y:S02]  /*2bb10*/  HMMA.16816.F32.BF16 R4, R8, R4, R20 ;  /* 0x000000040804723c */ /* 0x004fe40000041814 */
[----:B------:R-:W2:Y:S04]  /*2bb20*/  LDL.LU.64 R22, [R1+0x1fa0] ;  /* 0x001fa00001167983 */ /* 0x000ea80000300a00 */
[----:B------:R-:W2:-:S15]  /*2bb30*/  LDL.LU.64 R20, [R1+0x1f98] ;  /* 0x001f980001147983 */ /* 0x000e9e0000300a00 */
[----:B------:R-:W-:-:S02]  /*2bb40*/  NOP ;  /* 0x0000000000007918 */ /* 0x000fc40000000000 */
[----:B------:R0:W-:Y:S04]  /*2bb50*/  STL.64 [R1+0x170], R4 ;  /* 0x0001700401007387 */ /* 0x0001e80000100a00 */
        /* <DEDUP_REMOVED lines=9> */
[----:B--2---:R-:W-:-:S15]  /*2bbf0*/  HMMA.16816.F32.BF16 R4, R8, R20, R4 ;  /* 0x000000140804723c */ /* 0x004fde0000041804 */
[----:B------:R-:W-:-:S08]  /*2bc00*/  NOP ;  /* 0x0000000000007918 */ /* 0x000fd00000000000 */
[----:B------:R0:W-:Y:S04]  /*2bc10*/  STL.64 [R1+0x150], R4 ;  /* 0x0001500401007387 */ /* 0x0001e80000100a00 */
[----:B------:R1:W-:Y:S04]  /*2bc20*/  STL.64 [R1+0x158], R6 ;  /* 0x0001580601007387 */ /* 0x0003e80000100a00 */
[----:B0-----:R-:W2:Y:S01]  /*2bc30*/  LDL.LU.64 R4, [R1+0x1f70] ;  /* 0x001f700001047983 */ /* 0x001ea20000300a00 */
[----:B-1----:R-:W-:Y:S02]  /*2bc40*/  IMAD.MOV.U32 R6, RZ, RZ, R20 ;  /* 0x000000ffff067224 */ /* 0x002fe400078e0014 */
[----:B------:R-:W-:Y:S01]  /*2bc50*/  IMAD.MOV.U32 R7, RZ, RZ, R21 ;  /* 0x000000ffff077224 */ /* 0x000fe200078e0015 */
[----:B------:R-:W4:Y:S04]  /*2bc60*/  LDL.LU.64 R22, [R1+0x1f68] ;  /* 0x001f680001167983 */ /* 0x000f280000300a00 */
[----:B------:R-:W4:Y:S01]  /*2bc70*/  LDL.LU.64 R20, [R1+0x1f60] ;  /* 0x001f600001147983 */ /* 0x000f220000300a00 */
[----:B------:R-:W-:-:S02]  /*2bc80*/  IMAD.MOV.U32 R12, RZ, RZ, R2 ;  /* 0x000000ffff0c7224 */ /* 0x000fc400078e0002 */
[----:B------:R-:W-:Y:S01]  /*2bc90*/  IMAD.MOV.U32 R13, RZ, RZ, R0 ;  /* 0x000000ffff0d7224 */ /* 0x000fe200078e0000 */
[----:B----4-:R-:W-:-:S15]  /*2bca0*/  HMMA.16816.F32.BF16 R20, R8, R16, R20 ;  /* 0x000000100814723c */ /* 0x010fde0000041814 */
[----:B------:R-:W-:-:S08]  /*2bcb0*/  NOP ;  /* 0x0000000000007918 */ /* 0x000fd00000000000 */
[----:B------:R-:W-:Y:S04]  /*2bcc0*/  STL.64 [R1+0x140], R20 ;  /* 0x0001401401007387 */ /* 0x000fe80000100a00 */
[----:B------:R0:W-:Y:S04]  /*2bcd0*/  STL.64 [R1+0x148], R22 ;  /* 0x0001481601007387 */ /* 0x0001e80000100a00 */
[----:B0-----:R-:W3:Y:S04]  /*2bce0*/  LDL.LU.64 R22, [R1+0x1f58] ;  /* 0x001f580001167983 */ /* 0x001ee80000300a00 */
[----:B------:R-:W3:Y:S01]  /*2bcf0*/  LDL.LU.64 R20, [R1+0x1f50] ;  /* 0x001f500001147983 */ /* 0x000ee20000300a00 */
[----:B------:R-:W-:-:S02]  /*2bd00*/  IMAD.MOV.U32 R2, RZ, RZ, R16 ;  /* 0x000000ffff027224 */ /* 0x000fc400078e0010 */
[----:B------:R-:W-:Y:S02]  /*2bd10*/  IMAD.MOV.U32 R0, RZ, RZ, R17 ;  /* 0x000000ffff007224 */ /* 0x000fe400078e0011 */
[----:B------:R-:W0:Y:S04]  /*2bd20*/  LDSM.16.MT88.4 R16, [R29+UR4+0x9000] ;  /* 0x009000041d10783b */ /* 0x000e280008004200 */
[----:B0-----:R0:W-:Y:S04]  /*2bd30*/  STL [R1+0x1e14], R16 ;  /* 0x001e141001007387 */ /* 0x0011e80000100800 */
[----:B------:R1:W-:Y:S04]  /*2bd40*/  STL [R1+0x1e10], R17 ;  /* 0x001e101101007387 */ /* 0x0003e80000100800 */
[----:B------:R4:W-:Y:S04]  /*2bd50*/  STL [R1+0x1e0c], R18 ;  /* 0x001e0c1201007387 */ /* 0x0009e80000100800 */
[----:B------:R2:W-:Y:S04]  /*2bd60*/  STL [R1+0x1e08], R19 ;  /* 0x001e081301007387 */ /* 0x0005e80000100800 */
[----:B0-----:R-:W3:Y:S04]  /*2bd70*/  LDL.LU R16, [R1+0x360] ;  /* 0x0003600001107983 */ /* 0x001ee80000300800 */
[----:B-1----:R-:W3:Y:S04]  /*2bd80*/  LDL.LU R17, [R1+0x364] ;  /* 0x0003640001117983 */ /* 0x002ee80000300800 */
[----:B----4-:R-:W4:Y:S04]  /*2bd90*/  LDL.LU R18, [R1+0x368] ;  /* 0x0003680001127983 */ /* 0x010f280000300800 */
[----:B--2---:R-:W4:Y:S04]  /*2bda0*/  LDL.LU R19, [R1+0x36c] ;  /* 0x00036c0001137983 */ /* 0x004f280000300800 */
[----:B------:R-:W-:Y:S01]  /*2bdb0*/  STL [R1+0x1cd0], R29 ;  /* 0x001cd01d01007387 */ /* 0x000fe20000100800 */
[----:B---3--:R-:W-:-:S15]  /*2bdc0*/  HMMA.16816.F32.BF16 R20, R8, R24, R20 ;  /* 0x000000180814723c */ /* 0x008fde0000041814 */
[----:B------:R-:W-:-:S08]  /*2bdd0*/  NOP ;  /* 0x0000000000007918 */ /* 0x000fd00000000000 */
[----:B------:R-:W-:Y:S04]  /*2bde0*/  STL.64 [R1+0x110], R20 ;  /* 0x0001101401007387 */ /* 0x000fe80000100a00 */
[----:B------:R0:W-:Y:S04]  /*2bdf0*/  STL.64 [R1+0x118], R22 ;  /* 0x0001181601007387 */ /* 0x0001e80000100a00 */
[----:B0-----:R-:W2:Y:S04]  /*2be00*/  LDL.LU.64 R22, [R1+0x1f48] ;  /* 0x001f480001167983 */ /* 0x001ea80000300a00 */
[----:B------:R-:W2:Y:S04]  /*2be10*/  LDL.LU.64 R20, [R1+0x1f40] ;  /* 0x001f400001147983 */ /* 0x000ea80000300a00 */
[----:B------:R0:W-:Y:S04]  /*2be20*/  STL.64 [R1+0x1ee8], R24 ;  /* 0x001ee81801007387 */ /* 0x0001e80000100a00 */
[----:B0-----:R-:W2:Y:S01]  /*2be30*/  LDL.64 R24, [R1+0x120] ;  /* 0x0001200001187983 */ /* 0x001ea20000100a00 */
[----:B------:R-:W0:Y:S01]  /*2be40*/  S2R R27, SR_TID.X ;  /* 0x00000000001b7919 */ /* 0x000e220000002100 */
[----:B----4-:R-:W-:-:S15]  /*2be50*/  HMMA.16816.F32.BF16 R12, R8, R12, R16 ;  /* 0x0000000c080c723c */ /* 0x010fde0000041810 */
[----:B------:R-:W-:-:S08]  /*2be60*/  NOP ;  /* 0x0000000000007918 */ /* 0x000fd00000000000 */
[----:B------:R1:W-:Y:S01]  /*2be70*/  STL [R1+0x104], R13 ;  /* 0x0001040d01007387 */ /* 0x0003e20000100800 */
[----:B------:R-:W-:-:S03]  /*2be80*/  IMAD.MOV.U32 R19, RZ, RZ, R12 ;  /* 0x000000ffff137224 */ /* 0x000fc600078e000c */
[----:B------:R-:W-:Y:S01]  /*2be90*/  STL.64 [R1+0x108], R14 ;  /* 0x0001080e01007387 */ /* 0x000fe20000100a00 */
[C---:B0-----:R-:W-:Y:S01]  /*2bea0*/  LOP3.LUT R29, R27.reuse, 0x7, RZ, 0xc0, !PT ;  /* 0x000000071b1d7812 */ /* 0x041fe200078ec0ff */
[C---:B------:R-:W-:Y:S02]  /*2beb0*/  IMAD.SHL.U32 R26, R27.reuse, 0x40, RZ ;  /* 0x000000401b1a7824 */ /* 0x040fe400078e00ff */
[----:B------:R-:W-:Y:S01]  /*2bec0*/  STL [R1+0x1e18], R19 ;  /* 0x001e181301007387 */ /* 0x000fe20000100800 */
[----:B------:R-:W-:Y:S02]  /*2bed0*/  IMAD.SHL.U32 R27, R27, 0x2, RZ ;  /* 0x000000021b1b7824 */ /* 0x000fe400078e00ff */
[----:B------:R-:W-:-:S05]  /*2bee0*/  IMAD R29, R29, 0x90, RZ ;  /* 0x000000901d1d7824 */ /* 0x000fca00078e02ff */
[----:B------:R-:W-:-:S04]  /*2bef0*/  LOP3.LUT R27, R29, 0x10, R27, 0x78, !PT ;  /* 0x000000101d1b7812 */ /* 0x000fc800078e781b */
[----:B------:R-:W-:Y:S01]  /*2bf00*/  LOP3.LUT R27, R27, 0x400, R26, 0xf8, !PT ;  /* 0x000004001b1b7812 */ /* 0x000fe200078ef81a */
[----:B--2---:R-:W-:Y:S06]  /*2bf10*/  HMMA.16816.F32.BF16 R8, R8, R24, R20 ;  /* 0x000000180808723c */ /* 0x004fec0000041814 */
[----:B-1----:R-:W-:Y:S02]  /*2bf20*/  IMAD.MOV.U32 R13, RZ, RZ, R24 ;  /* 0x000000ffff0d7224 */ /* 0x002fe400078e0018 */
[----:B------:R-:W-:Y:S01]  /*2bf30*/  IMAD.MOV.U32 R12, RZ, RZ, R25 ;  /* 0x000000ffff0c7224 */ /* 0x000fe200078e0019 */
[----:B------:R-:W0:-:S14]  /*2bf40*/  LDSM.16.MT88.4 R20, [R27+UR4+0x9800] ;  /* 0x009800041b14783b */ /* 0x000e1c0008004200 */
[----:B------:R-:W-:Y:S04]  /*2bf50*/  STL [R1+0x20], R8 ;  /* 0x0000200801007387 */ /* 0x000fe80000100800 */
[----:B------:R1:W-:Y:S01]  /*2bf60*/  STL.64 [R1+0x1f28], R12 ;  /* 0x001f280c01007387 */ /* 0x0003e20000100a00 */
[----:B------:R-:W-:Y:S02]  /*2bf70*/  IMAD.MOV.U32 R18, RZ, RZ, R11 ;  /* 0x000000ffff127224 */ /* 0x000fe400078e000b */
[----:B------:R-:W-:Y:S02]  /*2bf80*/  IMAD.MOV.U32 R16, RZ, RZ, R9 ;  /* 0x000000ffff107224 */ /* 0x000fe400078e0009 */
[----:B------:R-:W-:Y:S01]  /*2bf90*/  IMAD.MOV.U32 R17, RZ, RZ, R10 ;  /* 0x000000ffff117224 */ /* 0x000fe200078e000a */
[----:B-1----:R-:W2:Y:S04]  /*2bfa0*/  LDL.LU R12, [R1+0x350] ;  /* 0x00035000010c7983 */ /* 0x002ea80000300800 */
[----:B------:R-:W2:Y:S04]  /*2bfb0*/  LDL.LU R13, [R1+0x354] ;  /* 0x00035400010d7983 */ /* 0x000ea80000300800 */
[----:B------:R-:W2:Y:S04]  /*2bfc0*/  LDL.LU R14, [R1+0x358] ;  /* 0x00035800010e7983 */ /* 0x000ea80000300800 */
[----:B------:R-:W2:Y:S04]  /*2bfd0*/  LDL.LU R15, [R1+0x35c] ;  /* 0x00035c00010f7983 */ /* 0x000ea80000300800 */
[----:B------:R-:W3:Y:S04]  /*2bfe0*/  LDL.LU.64 R8, [R1+0xb0] ;  /* 0x0000b00001087983 */ /* 0x000ee80000300a00 */
[----:B------:R-:W-:Y:S04]  /*2bff0*/  STL [R1+0x1e24], R18 ;  /* 0x001e241201007387 */ /* 0x000fe80000100800 */
[----:B------:R1:W-:Y:S04]  /*2c000*/  STL [R1+0x1e20], R16 ;  /* 0x001e201001007387 */ /* 0x0003e80000100800 */
[----:B------:R4:W-:Y:S04]  /*2c010*/  STL [R1+0x1e1c], R17 ;  /* 0x001e1c1101007387 */ /* 0x0009e80000100800 */
[----:B-1----:R-:W3:Y:S04]  /*2c020*/  LDL.LU R16, [R1+0x340] ;  /* 0x0003400001107983 */ /* 0x002ee80000300800 */
[----:B----4-:R-:W3:Y:S04]  /*2c030*/  LDL.LU R17, [R1+0x344] ;  /* 0x0003440001117983 */ /* 0x010ee80000300800 */
[----:B------:R-:W3:Y:S04]  /*2c040*/  LDL.LU R18, [R1+0x348] ;  /* 0x0003480001127983 */ /* 0x000ee80000300800 */
[----:B------:R-:W3:Y:S04]  /*2c050*/  LDL.LU R19, [R1+0x34c] ;  /* 0x00034c0001137983 */ /* 0x000ee80000300800 */
[----:B------:R-:W4:Y:S04]  /*2c060*/  LDL.LU R24, [R1+0x310] ;  /* 0x0003100001187983 */ /* 0x000f280000300800 */
[----:B------:R-:W4:Y:S04]  /*2c070*/  LDL.LU R25, [R1+0x314] ;  /* 0x0003140001197983 */ /* 0x000f280000300800 */
[----:B------:R-:W2:Y:S04]  /*2c080*/  LDL.LU R26, [R1+0x318] ;  /* 0x00031800011a7983 */ /* 0x000ea80000300800 */
[----:B------:R-:W2:Y:S04]  /*2c090*/  LDL.LU R27, [R1+0x31c] ;  /* 0x00031c00011b7983 */ /* 0x000ea80000300800 */
[----:B--2---:R-:W-:Y:S04]  /*2c0a0*/  STL.64 [R1+0x1ef8], R26 ;  /* 0x001ef81a01007387 */ /* 0x004fe80000100a00 */
[----:B----4-:R1:W-:Y:S02]  /*2c0b0*/  STL.64 [R1+0x1ef0], R24 ;  /* 0x001ef01801007387 */ /* 0x0103e40000100a00 */
[----:B-1----:R-:W-:-:S02]  /*2c0c0*/  IMAD.MOV.U32 R24, RZ, RZ, R6 ;  /* 0x000000ffff187224 */ /* 0x002fc400078e0006 */
[----:B------:R-:W-:Y:S01]  /*2c0d0*/  IMAD.MOV.U32 R25, RZ, RZ, R7 ;  /* 0x000000ffff197224 */ /* 0x000fe200078e0007 */
[----:B------:R-:W2:Y:S04]  /*2c0e0*/  LDL.LU R6, [R1+0x1f3c] ;  /* 0x001f3c0001067983 */ /* 0x000ea80000300800 */
[----:B------:R-:W2:Y:S04]  /*2c0f0*/  LDL.LU R7, [R1+0x1f38] ;  /* 0x001f380001077983 */ /* 0x000ea80000300800 */
[----:B------:R1:W-:Y:S04]  /*2c100*/  STL.64 [R1+0x1f10], R24 ;  /* 0x001f101801007387 */ /* 0x0003e80000100a00 */
[----:B-1----:R-:W4:Y:S04]  /*2c110*/  LDL R24, [R1+0xa0] ;  /* 0x0000a00001187983 */ /* 0x002f280000100800 */
[----:B------:R-:W4:Y:S04]  /*2c120*/  LDL R25, [R1+0xa4] ;  /* 0x0000a40001197983 */ /* 0x000f280000100800 */
[----:B0-----:R-:W-:Y:S04]  /*2c130*/  STL.64 [R1+0x1d88], R22 ;  /* 0x001d881601007387 */ /* 0x001fe80000100a00 */
[----:B------:R0:W-:Y:S02]  /*2c140*/  STL.64 [R1+0x1d80], R20 ;  /* 0x001d801401007387 */ /* 0x0001e40000100a00 */
[----:B0-----:R-:W-:-:S02]  /*2c150*/  IMAD.MOV.U32 R20, RZ, RZ, R3 ;  /* 0x000000ffff147224 */ /* 0x001fc400078e0003 */
[----:B------:R-:W-:Y:S01]  /*2c160*/  IMAD.MOV.U32 R21, RZ, RZ, R28 ;  /* 0x000000ffff157224 */ /* 0x000fe200078e001c */
[----:B------:R-:W4:Y:S04]  /*2c170*/  LDL.LU R3, [R1+0x1f34] ;  /* 0x001f340001037983 */ /* 0x000f280000300800 */
[----:B------:R-:W4:Y:S02]  /*2c180*/  LDL.LU R28, [R1+0x1f30] ;  /* 0x001f3000011c7983 */ /* 0x000f240000300800 */
[----:B--2---:R-:W-:Y:S02]  /*2c190*/  HMMA.16816.F32.BF16 R20, R4, R20, R12 ;  /* 0x000000140414723c */ /* 0x004fe4000004180c */
[----:B------:R-:W2:-:S15]  /*2c1a0*/  LDL.LU.64 R12, [R1+0x1f28] ;  /* 0x001f2800010c7983 */ /* 0x000e9e0000300a00 */
[----:B------:R-:W-:-:S06]  /*2c1b0*/  NOP ;  /* 0x0000000000007918 */ /* 0x000fcc0000000000 */
[----:B------:R-:W-:Y:S04]  /*2c1c0*/  STL.64 [R1+0xf0], R20 ;  /* 0x0000f01401007387 */ /* 0x000fe80000100a00 */
[----:B------:R3:W-:Y:S01]  /*2c1d0*/  STL [R1+0xfc], R23 ;  /* 0x0000fc1701007387 */ /* 0x0007e20000100800 */
[----:B------:R-:W-:Y:S02]  /*2c1e0*/  IMAD.MOV.U32 R29, RZ, RZ, R22 ;  /* 0x000000ffff1d7224 */ /* 0x000fe400078e0016 */
[----:B---3--:R-:W-:Y:S03]  /*2c1f0*/  HMMA.16816.F32.BF16 R20, R4, R8, R16 ;  /* 0x000000080414723c */ /* 0x008fe60000041810 */
[----:B------:R-:W-:Y:S04]  /*2c200*/  STL [R1+0x1cd4], R29 ;  /* 0x001cd41d01007387 */ /* 0x000fe80000100800 */
[----:B------:R-:W3:-:S15]  /*2c210*/  LDL.LU R16, [R1+0x2f0] ;  /* 0x0002f00001107983 */ /* 0x000ede0000300800 */
[----:B------:R-:W-:-:S01]  /*2c220*/  NOP ;  /* 0x0000000000007918 */ /* 0x000fc20000000000 */
[----:B------:R-:W-:Y:S04]  /*2c230*/  STL.64 [R1+0xe0], R20 ;  /* 0x0000e01401007387 */ /* 0x000fe80000100a00 */
[----:B------:R-:W-:Y:S04]  /*2c240*/  STL.64 [R1+0xe8], R22 ;  /* 0x0000e81601007387 */ /* 0x000fe80000100a00 */
[----:B------:R-:W3:Y:S04]  /*2c250*/  LDL.LU R17, [R1+0x2f4] ;  /* 0x0002f40001117983 */ /* 0x000ee80000300800 */
[----:B------:R-:W4:Y:S04]  /*2c260*/  LDL.LU R18, [R1+0x2f8] ;  /* 0x0002f80001127983 */ /* 0x000f280000300800 */
[----:B------:R-:W4:Y:S04]  /*2c270*/  LDL.LU R19, [R1+0x2fc] ;  /* 0x0002fc0001137983 */ /* 0x000f280000300800 */
[----:B----4-:R-:W-:Y:S04]  /*2c280*/  STL.64 [R1+0x1f08], R18 ;  /* 0x001f081201007387 */ /* 0x010fe80000100a00 */
[----:B---3--:R0:W-:Y:S04]  /*2c290*/  STL.64 [R1+0x1f00], R16 ;  /* 0x001f001001007387 */ /* 0x0081e80000100a00 */
[----:B0-----:R-:W3:Y:S04]  /*2c2a0*/  LDL.LU R16, [R1+0x320] ;  /* 0x0003200001107983 */ /* 0x001ee80000300800 */
[----:B------:R-:W3:Y:S04]  /*2c2b0*/  LDL.LU R17, [R1+0x324] ;  /* 0x0003240001117983 */ /* 0x000ee80000300800 */
[----:B------:R-:W4:Y:S04]  /*2c2c0*/  LDL.LU R18, [R1+0x328] ;  /* 0x0003280001127983 */ /* 0x000f280000300800 */
[----:B------:R-:W4:Y:S01]  /*2c2d0*/  LDL.LU R19, [R1+0x32c] ;  /* 0x00032c0001137983 */ /* 0x000f220000300800 */
[----:B--2---:R-:W-:-:S02]  /*2c2e0*/  IMAD.MOV.U32 R20, RZ, RZ, R13 ;  /* 0x000000ffff147224 */ /* 0x004fc400078e000d */
[----:B------:R-:W-:Y:S01]  /*2c2f0*/  IMAD.MOV.U32 R21, RZ, RZ, R12 ;  /* 0x000000ffff157224 */ /* 0x000fe200078e000c */
[----:B----4-:R-:W-:Y:S04]  /*2c300*/  STL.64 [R1+0x1f20], R18 ;  /* 0x001f201201007387 */ /* 0x010fe80000100a00 */
[----:B---3--:R0:W-:Y:S04]  /*2c310*/  STL.64 [R1+0x1f18], R16 ;  /* 0x001f181001007387 */ /* 0x0081e80000100a00 */
[----:B0-----:R-:W2:Y:S04]  /*2c320*/  LDL.LU R16, [R1+0x330] ;  /* 0x0003300001107983 */ /* 0x001ea80000300800 */
[----:B------:R-:W2:Y:S04]  /*2c330*/  LDL.LU R17, [R1+0x334] ;  /* 0x0003340001117983 */ /* 0x000ea80000300800 */
[----:B------:R-:W2:Y:S04]  /*2c340*/  LDL.LU R18, [R1+0x338] ;  /* 0x0003380001127983 */ /* 0x000ea80000300800 */
[----:B------:R-:W2:Y:S04]  /*2c350*/  LDL.LU R19, [R1+0x33c] ;  /* 0x00033c0001137983 */ /* 0x000ea80000300800 */
[----:B------:R0:W-:Y:S04]  /*2c360*/  STL.64 [R1+0x1ec8], R20 ;  /* 0x001ec81401007387 */ /* 0x0001e80000100a00 */
[----:B0-----:R-:W3:Y:S04]  /*2c370*/  LDL.LU R20, [R1+0x300] ;  /* 0x0003000001147983 */ /* 0x001ee80000300800 */
[----:B------:R-:W3:Y:S04]  /*2c380*/  LDL.LU R21, [R1+0x304] ;  /* 0x0003040001157983 */ /* 0x000ee80000300800 */
[----:B------:R-:W3:Y:S04]  /*2c390*/  LDL.LU R22, [R1+0x308] ;  /* 0x0003080001167983 */ /* 0x000ee80000300800 */
[----:B------:R-:W3:Y:S04]  /*2c3a0*/  LDL.LU R23, [R1+0x30c] ;  /* 0x00030c0001177983 */ /* 0x000ee80000300800 */
[----:B------:R-:W4:Y:S04]  /*2c3b0*/  LDL.LU R12, [R1+0x270] ;  /* 0x00027000010c7983 */ /* 0x000f280000300800 */
[----:B------:R-:W4:Y:S01]  /*2c3c0*/  LDL.LU R13, [R1+0x274] ;  /* 0x00027400010d7983 */ /* 0x000f220000300800 */
[----:B------:R-:W-:-:S02]  /*2c3d0*/  IMAD.MOV.U32 R14, RZ, RZ, R28 ;  /* 0x000000ffff0e7224 */ /* 0x000fc400078e001c */
[----:B------:R-:W-:-:S05]  /*2c3e0*/  IMAD.MOV.U32 R15, RZ, RZ, R3 ;  /* 0x000000ffff0f7224 */ /* 0x000fca00078e0003 */
[----:B------:R-:W-:Y:S01]  /*2c3f0*/  STL.64 [R1+0x1ed8], R14 ;  /* 0x001ed80e01007387 */ /* 0x000fe20000100a00 */
[----:B--2---:R-:W-:Y:S03]  /*2c400*/  HMMA.16816.F32.BF16 R24, R4, R24, R16 ;  /* 0x000000180418723c */ /* 0x004fe60000041810 */
[----:B----4-:R0:W-:Y:S04]  /*2c410*/  STL.64 [R1+0x1ed0], R12 ;  /* 0x001ed00c01007387 */ /* 0x0101e80000100a00 */
[----:B0-----:R-:W2:Y:S04]  /*2c420*/  LDL.LU.64 R12, [R1+0x130] ;  /* 0x00013000010c7983 */ /* 0x001ea80000300a00 */
[----:B------:R-:W-:Y:S04]  /*2c430*/  STL.64 [R1+0x1e98], R8 ;  /* 0x001e980801007387 */ /* 0x000fe80000100a00 */
[----:B------:R-:W4:Y:S04]  /*2c440*/  LDL.LU.64 R18, [R1+0x1f20] ;  /* 0x001f200001127983 */ /* 0x000f280000300a00 */
[----:B------:R-:W4:Y:S04]  /*2c450*/  LDL.LU.64 R16, [R1+0x1f18] ;  /* 0x001f180001107983 */ /* 0x000f280000300a00 */
[----:B------:R0:W-:Y:S04]  /*2c460*/  STL.64 [R1+0xd0], R24 ;  /* 0x0000d01801007387 */ /* 0x0001e80000100a00 */
[----:B------:R4:W-:Y:S04]  /*2c470*/  STL [R1+0xd8], R26 ;  /* 0x0000d81a01007387 */ /* 0x0009e80000100800 */
[----:B0-----:R-:W4:Y:S01]  /*2c480*/  LDL.LU.64 R24, [R1+0x1f10] ;  /* 0x001f100001187983 */ /* 0x001f220000300a00 */
[----:B------:R-:W-:-:S05]  /*2c490*/  IMAD.MOV.U32 R29, RZ, RZ, R27 ;  /* 0x000000ffff1d7224 */ /* 0x000fca00078e001b */
[----:B------:R-:W-:Y:S01]  /*2c4a0*/  STL [R1+0x1cd8], R29 ;  /* 0x001cd81d01007387 */ /* 0x000fe20000100800 */
[----:B----4-:R-:W-:Y:S03]  /*2c4b0*/  HMMA.16816.F32.BF16 R24, R4, R24, R16 ;  /* 0x000000180418723c */ /* 0x010fe60000041810 */
[----:B------:R-:W2:Y:S04]  /*2c4c0*/  LDL.LU.64 R18, [R1+0x1f08] ;  /* 0x001f080001127983 */ /* 0x000ea80000300a00 */
[----:B------:R-:W2:-:S15]  /*2c4d0*/  LDL.LU.64 R16, [R1+0x1f00] ;  /* 0x001f000001107983 */ /* 0x000e9e0000300a00 */
[----:B------:R-:W-:-:S01]  /*2c4e0*/  NOP ;  /* 0x0000000000007918 */ /* 0x000fc20000000000 */
[----:B------:R-:W-:Y:S04]  /*2c4f0*/  STL.64 [R1+0x60], R24 ;  /* 0x0000601801007387 */ /* 0x000fe80000100a00 */
[----:B------:R0:W-:Y:S04]  /*2c500*/  STL.64 [R1+0x68], R26 ;  /* 0x0000681a01007387 */ /* 0x0001e80000100a00 */
[----:B0-----:R-:W4:Y:S04]  /*2c510*/  LDL.LU.64 R26, [R1+0x1ef8] ;  /* 0x001ef800011a7983 */ /* 0x001f280000300a00 */
[----:B------:R-:W4:Y:S01]  /*2c520*/  LDL.LU.64 R24, [R1+0x1ef0] ;  /* 0x001ef00001187983 */ /* 0x000f220000300a00 */
[----:B------:R-:W-:-:S02]  /*2c530*/  IMAD.MOV.U32 R8, RZ, RZ, R2 ;  /* 0x000000ffff087224 */ /* 0x000fc400078e0002 */
[----:B------:R-:W-:-:S07]  /*2c540*/  IMAD.MOV.U32 R9, RZ, RZ, R0 ;  /* 0x000000ffff097224 */ /* 0x000fce00078e0000 */
[----:B----4-:R-:W-:Y:S01]  /*2c550*/  HMMA.16816.F32.BF16 R8, R4, R8, R24 ;  /* 0x000000080408723c */ /* 0x010fe20000041818 */
[----:B------:R-:W3:-:S15]  /*2c560*/  LDL.LU.64 R24, [R1+0x1ee8] ;  /* 0x001ee80001187983 */ /* 0x000ede0000300a00 */
[----:B------:R-:W-:-:S08]  /*2c570*/  NOP ;  /* 0x0000000000007918 */ /* 0x000fd00000000000 */
[----:B------:R-:W-:Y:S02]  /*2c580*/  IMAD.MOV.U32 R0, RZ, RZ, R11 ;  /* 0x000000ffff007224 */ /* 0x000fe400078e000b */
[----:B------:R-:W-:Y:S02]  /*2c590*/  IMAD.MOV.U32 R3, RZ, RZ, R9 ;  /* 0x000000ffff037224 */ /* 0x000fe400078e0009 */
[----:B------:R-:W-:Y:S02]  /*2c5a0*/  IMAD.MOV.U32 R28, RZ, RZ, R8 ;  /* 0x000000ffff1c7224 */ /* 0x000fe400078e0008 */
[----:B------:R-:W-:Y:S01]  /*2c5b0*/  IMAD.MOV.U32 R2, RZ, RZ, R10 ;  /* 0x000000ffff027224 */ /* 0x000fe200078e000a */
[----:B------:R-:W-:Y:S04]  /*2c5c0*/  STL [R1+0x1ce0], R0 ;  /* 0x001ce00001007387 */ /* 0x000fe80000100800 */
[----:B------:R-:W-:Y:S04]  /*2c5d0*/  STL [R1+0x1cdc], R3 ;  /* 0x001cdc0301007387 */ /* 0x000fe80000100800 */
[----:B------:R-:W-:Y:S04]  /*2c5e0*/  STL [R1+0x1ccc], R28 ;  /* 0x001ccc1c01007387 */ /* 0x000fe80000100800 */
[----:B------:R0:W-:Y:S01]  /*2c5f0*/  STL [R1+0x1cc8], R2 ;  /* 0x001cc80201007387 */ /* 0x0001e20000100800 */
[----:B---3--:R-:W-:Y:S06]  /*2c600*/  HMMA.16816.F32.BF16 R20, R4, R24, R20 ;  /* 0x000000180414723c */ /* 0x008fec0000041814 */
[----:B------:R-:W-:-:S02]  /*2c610*/  IMAD.MOV.U32 R8, RZ, RZ, R24 ;  /* 0x000000ffff087224 */ /* 0x000fc400078e0018 */
[----:B0-----:R-:W-:Y:S02]  /*2c620*/  IMAD.MOV.U32 R2, RZ, RZ, R25 ;  /* 0x000000ffff027224 */ /* 0x001fe400078e0019 */
[----:B------:R-:W3:-:S13]  /*2c630*/  LDL.LU.64 R24, [R1+0x1ee0] ;  /* 0x001ee00001187983 */ /* 0x000eda0000300a00 */
[----:B------:R-:W-:Y:S04]  /*2c640*/  STL.64 [R1+0x40], R20 ;  /* 0x0000401401007387 */ /* 0x000fe80000100a00 */
[----:B------:R2:W-:Y:S01]  /*2c650*/  STL [R1+0x48], R22 ;  /* 0x0000481601007387 */ /* 0x0005e20000100800 */
[----:B------:R-:W-:Y:S02]  /*2c660*/  IMAD.MOV.U32 R29, RZ, RZ, R23 ;  /* 0x000000ffff1d7224 */ /* 0x000fe400078e0017 */
[----:B--2---:R-:W-:Y:S03]  /*2c670*/  HMMA.16816.F32.BF16 R20, R4, R12, R16 ;  /* 0x0000000c0414723c */ /* 0x004fe60000041810 */
[----:B------:R-:W-:Y:S04]  /*2c680*/  STL [R1+0x1ce4], R29 ;  /* 0x001ce41d01007387 */ /* 0x000fe80000100800 */
[----:B------:R-:W2:Y:S01]  /*2c690*/  LDL.LU.64 R14, [R1+0x1ed8] ;  /* 0x001ed800010e7983 */ /* 0x000ea20000300a00 */
[----:B------:R-:W-:-:S02]  /*2c6a0*/  IMAD.MOV.U32 R19, RZ, RZ, R12 ;  /* 0x000000ffff137224 */ /* 0x000fc400078e000c */
[----:B------:R-:W-:Y:S02]  /*2c6b0*/  IMAD.MOV.U32 R17, RZ, RZ, R13 ;  /* 0x000000ffff117224 */ /* 0x000fe400078e000d */
[----:B------:R-:W2:Y:S11]  /*2c6c0*/  LDL.LU.64 R12, [R1+0x1ed0] ;  /* 0x001ed000010c7983 */ /* 0x000eb60000300a00 */
[----:B------:R0:W-:Y:S04]  /*2c6d0*/  STL.64 [R1+0x30], R20 ;  /* 0x0000301401007387 */ /* 0x0001e80000100a00 */
[----:B0-----:R-:W2:Y:S01]  /*2c6e0*/  LDL.LU.64 R20, [R1+0x1ec8] ;  /* 0x001ec80001147983 */ /* 0x001ea20000300a00 */
[----:B------:R-:W-:-:S02]  /*2c6f0*/  IMAD.MOV.U32 R3, RZ, RZ, R23 ;  /* 0x000000ffff037224 */ /* 0x000fc400078e0017 */
[----:B------:R-:W-:-:S03]  /*2c700*/  IMAD.MOV.U32 R0, RZ, RZ, R22 ;  /* 0x000000ffff007224 */ /* 0x000fc600078e0016 */
[----:B------:R-:W-:Y:S04]  /*2c710*/  STL [R1+0x1e2c], R3 ;  /* 0x001e2c0301007387 */ /* 0x000fe80000100800 */
[----:B------:R-:W-:Y:S01]  /*2c720*/  STL [R1+0x1e28], R0 ;  /* 0x001e280001007387 */ /* 0x000fe20000100800 */
[----:B--2---:R-:W-:Y:S03]  /*2c730*/  HMMA.16816.F32.BF16 R4, R4, R20, R12 ;  /* 0x000000140404723c */ /* 0x004fe6000004180c */
[----:B------:R-:W2:Y:S04]  /*2c740*/  LDL.LU.64 R14, [R1+0x1ec0] ;  /* 0x001ec000010e7983 */ /* 0x000ea80000300a00 */
[----:B------:R-:W2:-:S15]  /*2c750*/  LDL.LU.64 R12, [R1+0x1eb8] ;  /* 0x001eb800010c7983 */ /* 0x000e9e0000300a00 */
[----:B------:R-:W-:-:S01]  /*2c760*/  NOP ;  /* 0x0000000000007918 */ /* 0x000fc20000000000 */
[----:B------:R-:W-:Y:S04]  /*2c770*/  STL.64 [R1+0x10], R4 ;  /* 0x0000100401007387 */ /* 0x000fe80000100a00 */
[----:B------:R-:W-:Y:S04]  /*2c780*/  STL [R1+0x18], R6 ;  /* 0x0000180601007387 */ /* 0x000fe80000100800 */
[----:B------:R-:W4:Y:S04]  /*2c790*/  LDL.LU R20, [R1+0x250] ;  /* 0x0002500001147983 */ /* 0x000f280000300800 */
[----:B------:R-:W4:Y:S04]  /*2c7a0*/  LDL.LU R21, [R1+0x254] ;  /* 0x0002540001157983 */ /* 0x000f280000300800 */
[----:B------:R-:W2:Y:S01]  /*2c7b0*/  LDL.LU R22, [R1+0x258] ;  /* 0x0002580001167983 */ /* 0x000ea20000300800 */
[----:B---3--:R-:W-:-:S03]  /*2c7c0*/  IMAD.MOV.U32 R23, RZ, RZ, R25 ;  /* 0x000000ffff177224 */ /* 0x008fc600078e0019 */
[----:B------:R-:W3:Y:S01]  /*2c7d0*/  LDL.LU R25, [R1+0x1eb4] ;  /* 0x001eb40001197983 */ /* 0x000ee20000300800 */
[----:B------:R-:W0:Y:S03]  /*2c7e0*/  S2R R27, SR_TID.X ;  /* 0x00000000001b7919 */ /* 0x000e260000002100 */
[----:B--2---:R-:W-:Y:S04]  /*2c7f0*/  STL.64 [R1+0x1e38], R22 ;  /* 0x001e381601007387 */ /* 0x004fe80000100a00 */
[----:B----4-:R1:W-:Y:S02]  /*2c800*/  STL.64 [R1+0x1e30], R20 ;  /* 0x001e301401007387 */ /* 0x0103e40000100a00 */
[----:B-1----:R-:W-:-:S02]  /*2c810*/  IMAD.MOV.U32 R20, RZ, RZ, R24 ;  /* 0x000000ffff147224 */ /* 0x002fc400078e0018 */
[----:B------:R-:W3:Y:S04]  /*2c820*/  LDL.LU R24, [R1+0x1eb0] ;  /* 0x001eb00001187983 */ /* 0x000ee80000300800 */
[----:B------:R-:W2:Y:S04]  /*2c830*/  LDL.LU R21, [R1+0x2b4] ;  /* 0x0002b40001157983 */ /* 0x000ea80000300800 */
[----:B------:R-:W4:Y:S04]  /*2c840*/  LDL.LU R22, [R1+0x2b8] ;  /* 0x0002b80001167983 */ /* 0x000f280000300800 */
[----:B------:R-:W4:Y:S01]  /*2c850*/  LDL.LU R23, [R1+0x2bc] ;  /* 0x0002bc0001177983 */ /* 0x000f220000300800 */
[C---:B0-----:R-:W-:Y:S01]  /*2c860*/  LOP3.LUT R11, R27.reuse, 0x7, RZ, 0xc0, !PT ;  /* 0x000000071b0b7812 */ /* 0x041fe200078ec0ff */
[----:B------:R-:W-:-:S02]  /*2c870*/  IMAD.SHL.U32 R26, R27, 0x40, RZ ;  /* 0x000000401b1a7824 */ /* 0x000fc400078e00ff */
[----:B------:R-:W-:Y:S02]  /*2c880*/  IMAD.SHL.U32 R27, R27, 0x2, RZ ;  /* 0x000000021b1b7824 */ /* 0x000fe400078e00ff */
[----:B------:R-:W-:-:S05]  /*2c890*/  IMAD R11, R11, 0x90, RZ ;  /* 0x000000900b0b7824 */ /* 0x000fca00078e02ff */
[----:B------:R-:W-:-:S04]  /*2c8a0*/  LOP3.LUT R27, R11, 0x10, R27, 0x78, !PT ;  /* 0x000000100b1b7812 */ /* 0x000fc800078e781b */
[----:B------:R-:W-:-:S04]  /*2c8b0*/  LOP3.LUT R27, R27, 0x400, R26, 0xf8, !PT ;  /* 0x000004001b1b7812 */ /* 0x000fc800078ef81a */
[----:B------:R-:W-:Y:S01]  /*2c8c0*/  LOP3.LUT R27, R27, 0x20, RZ, 0x3c, !PT ;  /* 0x000000201b1b7812 */ /* 0x000fe200078e3cff */
[----:B------:R-:W-:-:S04]  /*2c8d0*/  IMAD.MOV.U32 R29, RZ, RZ, R7 ;  /* 0x000000ffff1d7224 */ /* 0x000fc800078e0007 */
[----:B------:R0:W1:Y:S04]  /*2c8e0*/  LDSM.16.MT88.4 R4, [R27+UR4+0x9800] ;  /* 0x009800041b04783b */ /* 0x0000680008004200 */
[----:B----4-:R-:W-:Y:S04]  /*2c8f0*/  STL.64 [R1+0x1e48], R22 ;  /* 0x001e481601007387 */ /* 0x010fe80000100a00 */
[----:B--2---:R2:W-:Y:S04]  /*2c900*/  STL.64 [R1+0x1e40], R20 ;  /* 0x001e401401007387 */ /* 0x0045e80000100a00 */
[----:B------:R-:W4:Y:S04]  /*2c910*/  LDL.LU R26, [R1+0x2d8] ;  /* 0x0002d800011a7983 */ /* 0x000f280000300800 */
[----:B0-----:R-:W4:Y:S01]  /*2c920*/  LDL.LU R27, [R1+0x2dc] ;  /* 0x0002dc00011b7983 */ /* 0x001f220000300800 */
[----:B--2---:R-:W-:-:S03]  /*2c930*/  IMAD.MOV.U32 R20, RZ, RZ, R8 ;  /* 0x000000ffff147224 */ /* 0x004fc600078e0008 */
[----:B------:R-:W2:Y:S04]  /*2c940*/  LDL.LU R8, [R1+0x2e0] ;  /* 0x0002e00001087983 */ /* 0x000ea80000300800 */
[----:B------:R-:W2:Y:S01]  /*2c950*/  LDL.LU R9, [R1+0x2e4] ;  /* 0x0002e40001097983 */ /* 0x000ea20000300800 */
[----:B------:R-:W-:-:S03]  /*2c960*/  IMAD.MOV.U32 R21, RZ, RZ, R2 ;  /* 0x000000ffff157224 */ /* 0x000fc600078e0002 */
[----:B------:R-:W2:Y:S04]  /*2c970*/  LDL.LU R10, [R1+0x2e8] ;  /* 0x0002e800010a7983 */ /* 0x000ea80000300800 */
[----:B------:R-:W2:Y:S04]  /*2c980*/  LDL.LU R11, [R1+0x2ec] ;  /* 0x0002ec00010b7983 */ /* 0x000ea80000300800 */
[----:B----4-:R-:W-:Y:S04]  /*2c990*/  STL.64 [R1+0x1ea8], R26 ;  /* 0x001ea81a01007387 */ /* 0x010fe80000100a00 */
[----:B---3--:R0:W-:Y:S04]  /*2c9a0*/  STL.64 [R1+0x1ea0], R24 ;  /* 0x001ea01801007387 */ /* 0x0081e80000100a00 */
[----:B0-----:R-:W2:Y:S04]  /*2c9b0*/  LDL.LU.64 R24, [R1+0xc0] ;  /* 0x0000c00001187983 */ /* 0x001ea80000300a00 */
[----:B------:R0:W-:Y:S04]  /*2c9c0*/  STL.64 [R1+0x1e60], R20 ;  /* 0x001e601401007387 */ /* 0x0001e80000100a00 */
[----:B0-----:R-:W3:Y:S04]  /*2c9d0*/  LDL.LU.64 R20, [R1+0x80] ;  /* 0x0000800001147983 */ /* 0x001ee80000300a00 */
[----:B---3--:R0:W-:Y:S04]  /*2c9e0*/  STL.64 [R1+0x1e78], R20 ;  /* 0x001e781401007387 */ /* 0x0081e80000100a00 */
[----:B0-----:R-:W3:Y:S04]  /*2c9f0*/  LDL.LU.64 R20, [R1+0x90] ;  /* 0x0000900001147983 */ /* 0x001ee80000300a00 */
[----:B---3--:R0:W-:Y:S04]  /*2ca00*/  STL.64 [R1+0x1e90], R20 ;  /* 0x001e901401007387 */ /* 0x0081e80000100a00 */
[----:B0-----:R-:W3:Y:S04]  /*2ca10*/  LDL.LU.64 R20, [R1+0xa0] ;  /* 0x0000a00001147983 */ /* 0x001ee80000300a00 */
[----:B-1----:R-:W-:Y:S04]  /*2ca20*/  STL.64 [R1+0x1cf0], R6 ;  /* 0x001cf00601007387 */ /* 0x002fe80000100a00 */
[----:B------:R0:W-:Y:S04]  /*2ca30*/  STL.64 [R1+0x1ce8], R4 ;  /* 0x001ce80401007387 */ /* 0x0001e80000100a00 */
[----:B0-----:R-:W4:Y:S04]  /*2ca40*/  LDL.LU.64 R4, [R1+0x120] ;  /* 0x0001200001047983 */ /* 0x001f280000300a00 */
[----:B------:R-:W2:Y:S04]  /*2ca50*/  LDL.LU.64 R6, [R1+0x128] ;  /* 0x0001280001067983 */ /* 0x000ea80000300a00 */
[----:B--2---:R-:W-:Y:S04]  /*2ca60*/  STL.64 [R1+0x1e58], R6 ;  /* 0x001e580601007387 */ /* 0x004fe80000100a00 */
[----:B----4-:R0:W-:Y:S04]  /*2ca70*/  STL.64 [R1+0x1e50], R4 ;  /* 0x001e500401007387 */ /* 0x0101e80000100a00 */
        /* <DEDUP_REMOVED lines=9> */
[----:B------:R-:W4:Y:S04]  /*2cb10*/  LDL.LU R6, [R1+0x398] ;  /* 0x0003980001067983 */ /* 0x000f280000300800 */
[----:B------:R-:W4:Y:S01]  /*2cb20*/  LDL.LU R7, [R1+0x39c] ;  /* 0x00039c0001077983 */ /* 0x000f220000300800 */
[----:B------:R-:W-:-:S02]  /*2cb30*/  IMAD.MOV.U32 R18, RZ, RZ, R24 ;  /* 0x000000ffff127224 */ /* 0x000fc400078e0018 */
[----:B------:R-:W-:Y:S02]  /*2cb40*/  IMAD.MOV.U32 R16, RZ, RZ, R25 ;  /* 0x000000ffff107224 */ /* 0x000fe400078e0019 */
[----:B------:R-:W-:Y:S02]  /*2cb50*/  IMAD.MOV.U32 R28, RZ, RZ, R8 ;  /* 0x000000ffff1c7224 */ /* 0x000fe400078e0008 */
[----:B------:R-:W-:Y:S01]  /*2cb60*/  IMAD.MOV.U32 R2, RZ, RZ, R9 ;  /* 0x000000ffff027224 */ /* 0x000fe200078e0009 */
        /* <DEDUP_REMOVED lines=8> */
[----:B------:R-:W-:Y:S04]  /*2cbf0*/  STL.64 [R1+0x8], R10 ;  /* 0x0000080a01007387 */ /* 0x000fe80000100a00 */
[----:B------:R-:W4:Y:S02]  /*2cc00*/  LDL.LU.64 R8, [R1+0x1e98] ;  /* 0x001e980001087983 */ /* 0x000f240000300a00 */
[----:B----4-:R-:W-:-:S15]  /*2cc10*/  HMMA.16816.F32.BF16 R24, R12, R8, R24 ;  /* 0x000000080c18723c */ /* 0x010fde0000041818 */
[----:B------:R-:W-:-:S08]  /*2cc20*/  NOP ;  /* 0x0000000000007918 */ /* 0x000fd00000000000 */
[----:B------:R-:W-:Y:S04]  /*2cc30*/  STL.64 [R1+0x1c18], R26 ;  /* 0x001c181a01007387 */ /* 0x000fe80000100a00 */
[----:B------:R0:W-:Y:S04]  /*2cc40*/  STL.64 [R1+0x1c10], R24 ;  /* 0x001c101801007387 */ /* 0x0001e80000100a00 */
[----:B0-----:R-:W3:Y:S04]  /*2cc50*/  LDL.LU R24, [R1+0x2c0] ;  /* 0x0002c00001187983 */ /* 0x001ee80000300800 */
[----:B------:R-:W3:Y:S04]  /*2cc60*/  LDL.LU R25, [R1+0x2c4] ;  /* 0x0002c40001197983 */ /* 0x000ee80000300800 */
[----:B------:R-:W3:Y:S04]  /*2cc70*/  LDL.LU R26, [R1+0x2c8] ;  /* 0x0002c800011a7983 */ /* 0x000ee80000300800 */
[----:B------:R-:W3:Y:S01]  /*2cc80*/  LDL.LU R27, [R1+0x2cc] ;  /* 0x0002cc00011b7983 */ /* 0x000ee20000300800 */
[----:B------:R-:W0:Y:S01]  /*2cc90*/  S2R R11, SR_TID.X ;  /* 0x00000000000b7919 */ /* 0x000e220000002100 */
[----:B------:R-:W-:Y:S01]  /*2cca0*/  IMAD.MOV.U32 R0, RZ, RZ, R9 ;  /* 0x000000ffff007224 */ /* 0x000fe200078e0009 */
[----:B---3--:R-:W-:-:S15]  /*2ccb0*/  HMMA.16816.F32.BF16 R24, R12, R20, R24 ;  /* 0x000000140c18723c */ /* 0x008fde0000041818 */
[----:B------:R-:W-:-:S08]  /*2ccc0*/  NOP ;  /* 0x0000000000007918 */ /* 0x000fd00000000000 */
[----:B------:R1:W-:Y:S04]  /*2ccd0*/  STL.64 [R1+0x1a0], R24 ;  /* 0x0001a01801007387 */ /* 0x0003e80000100a00 */
[----:B------:R-:W-:Y:S01]  /*2cce0*/  STL.64 [R1+0x1a8], R26 ;  /* 0x0001a81a01007387 */ /* 0x000fe20000100a00 */
[----:B-1----:R-:W-:Y:S02]  /*2ccf0*/  IMAD.MOV.U32 R25, RZ, RZ, R20 ;  /* 0x000000ffff197224 */ /* 0x002fe400078e0014 */
[----:B------:R-:W-:Y:S02]  /*2cd00*/  IMAD.MOV.U32 R24, RZ, RZ, R21 ;  /* 0x000000ffff187224 */ /* 0x000fe400078e0015 */
[----:B------:R-:W2:Y:S01]  /*2cd10*/  LDL.LU.64 R20, [R1+0x1e90] ;  /* 0x001e900001147983 */ /* 0x000ea20000300a00 */
[C---:B0-----:R-:W-:Y:S01]  /*2cd20*/  LOP3.LUT R9, R11.reuse, 0x7, RZ, 0xc0, !PT ;  /* 0x000000070b097812 */ /* 0x041fe200078ec0ff */
[----:B------:R-:W-:-:S02]  /*2cd30*/  IMAD.SHL.U32 R10, R11, 0x40, RZ ;  /* 0x000000400b0a7824 */ /* 0x000fc400078e00ff */
[----:B------:R-:W-:Y:S02]  /*2cd40*/  IMAD.SHL.U32 R11, R11, 0x2, RZ ;  /* 0x000000020b0b7824 */ /* 0x000fe400078e00ff */
[----:B------:R-:W-:-:S05]  /*2cd50*/  IMAD R9, R9, 0x90, RZ ;  /* 0x0000009009097824 */ /* 0x000fca00078e02ff */
[----:B------:R-:W-:-:S04]  /*2cd60*/  LOP3.LUT R11, R9, 0x10, R11, 0x78, !PT ;  /* 0x00000010090b7812 */ /* 0x000fc800078e780b */
[----:B------:R-:W-:-:S04]  /*2cd70*/  LOP3.LUT R11, R11, 0x400, R10, 0xf8, !PT ;  /* 0x000004000b0b7812 */ /* 0x000fc800078ef80a */
[----:B------:R-:W-:Y:S01]  /*2cd80*/  LOP3.LUT R11, R11, 0x40, RZ, 0x3c, !PT ;  /* 0x000000400b0b7812 */ /* 0x000fe200078e3cff */
[----:B------:R-:W-:-:S05]  /*2cd90*/  IMAD.MOV.U32 R3, RZ, RZ, R8 ;  /* 0x000000ffff037224 */ /* 0x000fca00078e0008 */
[----:B------:R-:W0:Y:S04]  /*2cda0*/  LDSM.16.MT88.4 R8, [R11+UR4+0x9800] ;  /* 0x009800040b08783b */ /* 0x000e280008004200 */
[----:B0-----:R0:W-:Y:S04]  /*2cdb0*/  STL.64 [R1+0x1c30], R10 ;  /* 0x001c300a01007387 */ /* 0x0011e80000100a00 */
[----:B------:R-:W-:Y:S04]  /*2cdc0*/  STL.64 [R1+0x1c28], R8 ;  /* 0x001c280801007387 */ /* 0x000fe80000100a00 */
[----:B0-----:R-:W3:Y:S04]  /*2cdd0*/  LDL R10, [R1+0x138] ;  /* 0x00013800010a7983 */ /* 0x001ee80000100800 */
[----:B------:R-:W3:Y:S01]  /*2cde0*/  LDL R11, [R1+0x13c] ;  /* 0x00013c00010b7983 */ /* 0x000ee20000100800 */
[----:B--2---:R-:W-:Y:S06]  /*2cdf0*/  HMMA.16816.F32.BF16 R4, R12, R20, R4 ;  /* 0x000000140c04723c */ /* 0x004fec0000041804 */
[----:B------:R-:W-:-:S02]  /*2ce00*/  IMAD.MOV.U32 R27, RZ, RZ, R20 ;  /* 0x000000ffff1b7224 */ /* 0x000fc400078e0014 */
[----:B------:R-:W-:-:S15]  /*2ce10*/  IMAD.MOV.U32 R26, RZ, RZ, R21 ;  /* 0x000000ffff1a7224 */ /* 0x000fde00078e0015 */
[----:B------:R-:W-:Y:S04]  /*2ce20*/  STL.64 [R1+0x220], R4 ;  /* 0x0002200401007387 */ /* 0x000fe80000100a00 */
[----:B------:R0:W-:Y:S04]  /*2ce30*/  STL.64 [R1+0x228], R6 ;  /* 0x0002280601007387 */ /* 0x0001e80000100a00 */
[----:B0-----:R-:W2:Y:S04]  /*2ce40*/  LDL.LU.64 R6, [R1+0x1e88] ;  /* 0x001e880001067983 */ /* 0x001ea80000300a00 */
[----:B------:R-:W2:Y:S04]  /*2ce50*/  LDL.LU.64 R4, [R1+0x1e80] ;  /* 0x001e800001047983 */ /* 0x000ea80000300a00 */
[----:B------:R-:W2:Y:S01]  /*2ce60*/  LDL.LU.64 R20, [R1+0x1e78] ;  /* 0x001e780001147983 */ /* 0x000ea20000300a00 */
[----:B------:R-:W-:-:S02]  /*2ce70*/  IMAD.MOV.U32 R8, RZ, RZ, R19 ;  /* 0x000000ffff087224 */ /* 0x000fc400078e0013 */
[----:B------:R-:W-:Y:S01]  /*2ce80*/  IMAD.MOV.U32 R9, RZ, RZ, R17 ;  /* 0x000000ffff097224 */ /* 0x000fe200078e0011 */
        /* <DEDUP_REMOVED lines=10> */
[----:B------:R-:W4:-:S15]  /*2cf30*/  LDL.LU.64 R4, [R1+0x1e50] ;  /* 0x001e500001047983 */ /* 0x000f1e0000300a00 */
[----:B------:R-:W-:-:S02]  /*2cf40*/  NOP ;  /* 0x0000000000007918 */ /* 0x000fc40000000000 */
        /* <DEDUP_REMOVED lines=9> */
[----:B------:R-:W4:Y:S04]  /*2cfe0*/  LDL.LU.64 R20, [R1+0x1e30] ;  /* 0x001e300001147983 */ /* 0x000f280000300a00 */
[----:B------:R-:W-:Y:S04]  /*2cff0*/  STL.64 [R1+0x1da8], R10 ;  /* 0x001da80a01007387 */ /* 0x000fe80000100a00 */
[----:B------:R4:W-:Y:S02]  /*2d000*/  STL.64 [R1+0x1da0], R8 ;  /* 0x001da00801007387 */ /* 0x0009e40000100a00 */
[----:B----4-:R-:W-:Y:S02]  /*2d010*/  HMMA.16816.F32.BF16 R8, R12, R4, R20 ;  /* 0x000000040c08723c */ /* 0x010fe40000041814 */
[----:B------:R-:W3:-:S15]  /*2d020*/  LDL.LU R20, [R1+0x1d0] ;  /* 0x0001d00001147983 */ /* 0x000ede0000300800 */
[----:B------:R-:W-:-:S06]  /*2d030*/  NOP ;  /* 0x0000000000007918 */ /* 0x000fcc0000000000 */
[----:B------:R-:W-:Y:S04]  /*2d040*/  STL.64 [R1+0x300], R8 ;  /* 0x0003000801007387 */ /* 0x000fe80000100a00 */
[----:B------:R-:W-:Y:S04]  /*2d050*/  STL.64 [R1+0x308], R10 ;  /* 0x0003080a01007387 */ /* 0x000fe80000100a00 */
[----:B------:R-:W3:Y:S04]  /*2d060*/  LDL.LU R21, [R1+0x1d4] ;  /* 0x0001d40001157983 */ /* 0x000ee80000300800 */
[----:B------:R-:W4:Y:S04]  /*2d070*/  LDL.LU R22, [R1+0x1d8] ;  /* 0x0001d80001167983 */ /* 0x000f280000300800 */
[----:B------:R-:W4:Y:S04]  /*2d080*/  LDL.LU R23, [R1+0x1dc] ;  /* 0x0001dc0001177983 */ /* 0x000f280000300800 */
[----:B----4-:R-:W-:Y:S04]  /*2d090*/  STL.64 [R1+0x1db8], R22 ;  /* 0x001db81601007387 */ /* 0x010fe80000100a00 */
[----:B---3--:R-:W-:Y:S04]  /*2d0a0*/  STL.64 [R1+0x1db0], R20 ;  /* 0x001db01401007387 */ /* 0x008fe80000100a00 */
[----:B--2---:R-:W-:Y:S04]  /*2d0b0*/  STL.64 [R1+0x1d98], R6 ;  /* 0x001d980601007387 */ /* 0x004fe80000100a00 */
[----:B------:R0:W-:Y:S02]  /*2d0c0*/  STL.64 [R1+0x1d90], R4 ;  /* 0x001d900401007387 */ /* 0x0001e40000100a00 */
[----:B0-----:R-:W-:-:S02]  /*2d0d0*/  IMAD.MOV.U32 R4, RZ, RZ, R27 ;  /* 0x000000ffff047224 */ /* 0x001fc400078e001b */
[----:B------:R-:W-:-:S05]  /*2d0e0*/  IMAD.MOV.U32 R5, RZ, RZ, R26 ;  /* 0x000000ffff057224 */ /* 0x000fca00078e001a */
[----:B------:R0:W-:Y:S04]  /*2d0f0*/  STL.64 [R1+0x1dc0], R4 ;  /* 0x001dc00401007387 */ /* 0x0001e80000100a00 */
[----:B------:R-:W2:Y:S04]  /*2d100*/  LDL.LU R20, [R1+0x1e0] ;  /* 0x0001e00001147983 */ /* 0x000ea80000300800 */
[----:B------:R-:W2:Y:S04]  /*2d110*/  LDL.LU R21, [R1+0x1e4] ;  /* 0x0001e40001157983 */ /* 0x000ea80000300800 */
[----:B------:R-:W3:Y:S04]  /*2d120*/  LDL.LU R22, [R1+0x1e8] ;  /* 0x0001e80001167983 */ /* 0x000ee80000300800 */
[----:B------:R-:W3:Y:S01]  /*2d130*/  LDL.LU R23, [R1+0x1ec] ;  /* 0x0001ec0001177983 */ /* 0x000ee20000300800 */
[----:B0-----:R-:W-:-:S02]  /*2d140*/  IMAD.MOV.U32 R4, RZ, RZ, R25 ;  /* 0x000000ffff047224 */ /* 0x001fc400078e0019 */
[----:B------:R-:W-:Y:S01]  /*2d150*/  IMAD.MOV.U32 R5, RZ, RZ, R24 ;  /* 0x000000ffff057224 */ /* 0x000fe200078e0018 */
[----:B---3--:R-:W-:Y:S04]  /*2d160*/  STL.64 [R1+0x1dd0], R22 ;  /* 0x001dd01601007387 */ /* 0x008fe80000100a00 */
[----:B--2---:R-:W-:Y:S04]  /*2d170*/  STL.64 [R1+0x1dc8], R20 ;  /* 0x001dc81401007387 */ /* 0x004fe80000100a00 */
[----:B------:R0:W-:Y:S02]  /*2d180*/  STL.64 [R1+0x1dd8], R4 ;  /* 0x001dd80401007387 */ /* 0x0001e40000100a00 */
[----:B0-----:R-:W-:-:S02]  /*2d190*/  IMAD.MOV.U32 R4, RZ, RZ, R3 ;  /* 0x000000ffff047224 */ /* 0x001fc400078e0003 */
[----:B------:R-:W-:Y:S01]  /*2d1a0*/  IMAD.MOV.U32 R5, RZ, RZ, R0 ;  /* 0x000000ffff057224 */ /* 0x000fe200078e0000 */
[----:B------:R-:W2:Y:S04]  /*2d1b0*/  LDL.LU R3, [R1+0x1e2c] ;  /* 0x001e2c0001037983 */ /* 0x000ea80000300800 */
[----:B------:R-:W3:Y:S04]  /*2d1c0*/  LDL.LU R0, [R1+0x1e28] ;  /* 0x001e280001007983 */ /* 0x000ee80000300800 */
[----:B------:R0:W-:Y:S04]  /*2d1d0*/  STL.64 [R1+0x1df0], R4 ;  /* 0x001df00401007387 */ /* 0x0001e80000100a00 */
[----:B------:R-:W4:Y:S04]  /*2d1e0*/  LDL.LU R20, [R1+0x1f0] ;  /* 0x0001f00001147983 */ /* 0x000f280000300800 */
[----:B------:R-:W4:Y:S04]  /*2d1f0*/  LDL.LU R21, [R1+0x1f4] ;  /* 0x0001f40001157983 */ /* 0x000f280000300800 */
[----:B------:R-:W2:Y:S04]  /*2d200*/  LDL.LU R22, [R1+0x1f8] ;  /* 0x0001f80001167983 */ /* 0x000ea80000300800 */
[----:B------:R-:W2:Y:S01]  /*2d210*/  LDL.LU R23, [R1+0x1fc] ;  /* 0x0001fc0001177983 */ /* 0x000ea20000300800 */
[----:B0-----:R-:W-:-:S02]  /*2d220*/  IMAD.MOV.U32 R4, RZ, RZ, R18 ;  /* 0x000000ffff047224 */ /* 0x001fc400078e0012 */
[----:B------:R-:W-:Y:S01]  /*2d230*/  IMAD.MOV.U32 R5, RZ, RZ, R16 ;  /* 0x000000ffff057224 */ /* 0x000fe200078e0010 */
[----:B------:R-:W3:Y:S04]  /*2d240*/  LDL.LU R18, [R1+0x1e24] ;  /* 0x001e240001127983 */ /* 0x000ee80000300800 */
[----:B------:R-:W3:Y:S04]  /*2d250*/  LDL.LU R16, [R1+0x1e20] ;  /* 0x001e200001107983 */ /* 0x000ee80000300800 */
[----:B--2---:R-:W-:Y:S04]  /*2d260*/  STL.64 [R1+0x1de8], R22 ;  /* 0x001de81601007387 */ /* 0x004fe80000100a00 */
[----:B----4-:R0:W-:Y:S04]  /*2d270*/  STL.64 [R1+0x1de0], R20 ;  /* 0x001de01401007387 */ /* 0x0101e80000100a00 */
[----:B0-----:R-:W2:Y:S04]  /*2d280*/  LDL.LU R20, [R1+0x200] ;  /* 0x0002000001147983 */ /* 0x001ea80000300800 */
[----:B------:R-:W2:Y:S04]  /*2d290*/  LDL.LU R21, [R1+0x204] ;  /* 0x0002040001157983 */ /* 0x000ea80000300800 */
[----:B------:R-:W4:Y:S04]  /*2d2a0*/  LDL.LU R22, [R1+0x208] ;  /* 0x0002080001167983 */ /* 0x000f280000300800 */
[----:B------:R-:W4:Y:S04]  /*2d2b0*/  LDL.LU R23, [R1+0x20c] ;  /* 0x00020c0001177983 */ /* 0x000f280000300800 */
[----:B----4-:R-:W-:Y:S04]  /*2d2c0*/  STL.64 [R1+0x1e00], R22 ;  /* 0x001e001601007387 */ /* 0x010fe80000100a00 */
[----:B--2---:R0:W-:Y:S04]  /*2d2d0*/  STL.64 [R1+0x1df8], R20 ;  /* 0x001df81401007387 */ /* 0x0041e80000100a00 */
[----:B0-----:R-:W2:Y:S04]  /*2d2e0*/  LDL.LU R20, [R1+0x210] ;  /* 0x0002100001147983 */ /* 0x001ea80000300800 */
[----:B------:R-:W2:Y:S04]  /*2d2f0*/  LDL.LU R21, [R1+0x214] ;  /* 0x0002140001157983 */ /* 0x000ea80000300800 */
[----:B------:R-:W2:Y:S04]  /*2d300*/  LDL.LU R22, [R1+0x218] ;  /* 0x0002180001167983 */ /* 0x000ea80000300800 */
[----:B------:R-:W2:Y:S04]  /*2d310*/  LDL.LU R23, [R1+0x21c] ;  /* 0x00021c0001177983 */ /* 0x000ea80000300800 */
[----:B------:R-:W4:Y:S04]  /*2d320*/  LDL.LU R24, [R1+0x110] ;  /* 0x0001100001187983 */ /* 0x000f280000300800 */
[----:B------:R-:W4:Y:S04]  /*2d330*/  LDL.LU R25, [R1+0x114] ;  /* 0x0001140001197983 */ /* 0x000f280000300800 */
[----:B------:R-:W3:Y:S04]  /*2d340*/  LDL.LU R26, [R1+0x118] ;  /* 0x00011800011a7983 */ /* 0x000ee80000300800 */
[----:B------:R-:W3:Y:S04]  /*2d350*/  LDL.LU R27, [R1+0x11c] ;  /* 0x00011c00011b7983 */ /* 0x000ee80000300800 */
[----:B---3--:R-:W-:Y:S04]  /*2d360*/  STL.64 [R1+0x1d20], R26 ;  /* 0x001d201a01007387 */ /* 0x008fe80000100a00 */
[----:B----4-:R0:W-:Y:S02]  /*2d370*/  STL.64 [R1+0x1d18], R24 ;  /* 0x001d181801007387 */ /* 0x0101e40000100a00 */
[----:B0-----:R-:W-:-:S02]  /*2d380*/  IMAD.MOV.U32 R24, RZ, RZ, R17 ;  /* 0x000000ffff187224 */ /* 0x001fc400078e0011 */
[----:B------:R-:W3:Y:S01]  /*2d390*/  LDL.LU R17, [R1+0x1e1c] ;  /* 0x001e1c0001117983 */ /* 0x000ee20000300800 */
[----:B------:R-:W-:-:S03]  /*2d3a0*/  IMAD.MOV.U32 R25, RZ, RZ, R19 ;  /* 0x000000ffff197224 */ /* 0x000fc600078e0013 */
[----:B------:R-:W4:Y:S04]  /*2d3b0*/  LDL.LU R19, [R1+0x1e18] ;  /* 0x001e180001137983 */ /* 0x000f280000300800 */
[----:B------:R-:W2:Y:S04]  /*2d3c0*/  LDL R26, [R1+0x88] ;  /* 0x00008800011a7983 */ /* 0x000ea80000100800 */
[----:B------:R-:W2:Y:S04]  /*2d3d0*/  LDL R27, [R1+0x8c] ;  /* 0x00008c00011b7983 */ /* 0x000ea80000100800 */
[----:B------:R-:W4:Y:S01]  /*2d3e0*/  LDL.LU R12, [R1+0x20] ;  /* 0x00002000010c7983 */ /* 0x000f220000300800 */
[----:B------:R-:W-:-:S02]  /*2d3f0*/  IMAD.MOV.U32 R13, RZ, RZ, R16 ;  /* 0x000000ffff0d7224 */ /* 0x000fc400078e0010 */
[----:B------:R-:W-:Y:S01]  /*2d400*/  IMAD.MOV.U32 R15, RZ, RZ, R18 ;  /* 0x000000ffff0f7224 */ /* 0x000fe200078e0012 */
[----:B------:R-:W2:Y:S01]  /*2d410*/  LDL.LU R16, [R1+0x1e14] ;  /* 0x001e140001107983 */ /* 0x000ea20000300800 */
[----:B---3--:R-:W-:-:S03]  /*2d420*/  IMAD.MOV.U32 R14, RZ, RZ, R17 ;  /* 0x000000ffff0e7224 */ /* 0x008fc600078e0011 */
[----:B------:R-:W2:Y:S04]  /*2d430*/  LDL.LU R17, [R1+0x1e10] ;  /* 0x001e100001117983 */ /* 0x000ea80000300800 */
[----:B------:R-:W2:Y:S04]  /*2d440*/  LDL.LU R18, [R1+0x1e0c] ;  /* 0x001e0c0001127983 */ /* 0x000ea80000300800 */
[----:B------:R-:W3:Y:S04]  /*2d450*/  LDL.LU R8, [R1+0x1c0] ;  /* 0x0001c00001087983 */ /* 0x000ee80000300800 */
[----:B------:R-:W3:Y:S04]  /*2d460*/  LDL.LU R9, [R1+0x1c4] ;  /* 0x0001c40001097983 */ /* 0x000ee80000300800 */
[----:B------:R-:W3:Y:S04]  /*2d470*/  LDL.LU R10, [R1+0x1c8] ;  /* 0x0001c800010a7983 */ /* 0x000ee80000300800 */
[----:B------:R-:W3:Y:S04]  /*2d480*/  LDL.LU R11, [R1+0x1cc] ;  /* 0x0001cc00010b7983 */ /* 0x000ee80000300800 */
[----:B------:R-:W-:Y:S04]  /*2d490*/  STL.64 [R1+0x1d00], R14 ;  /* 0x001d000e01007387 */ /* 0x000fe80000100a00 */
[----:B----4-:R0:W-:Y:S02]  /*2d4a0*/  STL.64 [R1+0x1cf8], R12 ;  /* 0x001cf80c01007387 */ /* 0x0101e40000100a00 */
[----:B0-----:R-:W-:-:S02]  /*2d4b0*/  IMAD.MOV.U32 R12, RZ, RZ, R19 ;  /* 0x000000ffff0c7224 */ /* 0x001fc400078e0013 */
[----:B------:R-:W2:Y:S04]  /*2d4c0*/  LDL.LU R19, [R1+0x1e08] ;  /* 0x001e080001137983 */ /* 0x000ea80000300800 */
[----:B------:R-:W4:Y:S04]  /*2d4d0*/  LDL.LU R13, [R1+0x104] ;  /* 0x00010400010d7983 */ /* 0x000f280000300800 */
[----:B------:R-:W3:Y:S04]  /*2d4e0*/  LDL.LU R14, [R1+0x108] ;  /* 0x00010800010e7983 */ /* 0x000ee80000300800 */
[----:B------:R-:W3:Y:S01]  /*2d4f0*/  LDL.LU R15, [R1+0x10c] ;  /* 0x00010c00010f7983 */ /* 0x000ee20000300800 */
[C---:B--2---:R-:W-:Y:S03]  /*2d500*/  HMMA.16816.F32.BF16 R4, R16.reuse, R4, R20 ;  /* 0x000000041004723c */ /* 0x044fe60000041814 */
[----:B---3--:R-:W-:Y:S04]  /*2d510*/  STL.64 [R1+0x1d10], R14 ;  /* 0x001d100e01007387 */ /* 0x008fe80000100a00 */
[----:B----4-:R0:W-:Y:S04]  /*2d520*/  STL.64 [R1+0x1d08], R12 ;  /* 0x001d080c01007387 */ /* 0x0101e80000100a00 */
[----:B0-----:R-:W2:Y:S04]  /*2d530*/  LDL.LU.64 R12, [R1+0x70] ;  /* 0x00007000010c7983 */ /* 0x001ea80000300a00 */
[----:B------:R-:W3:Y:S04]  /*2d540*/  LDL.64 R14, [R1+0x78] ;  /* 0x00007800010e7983 */ /* 0x000ee80000100a00 */
[----:B------:R-:W4:Y:S04]  /*2d550*/  LDL.LU.64 R22, [R1+0x1e00] ;  /* 0x001e000001167983 */ /* 0x000f280000300a00 */
[----:B------:R-:W4:Y:S04]  /*2d560*/  LDL.LU.64 R20, [R1+0x1df8] ;  /* 0x001df80001147983 */ /* 0x000f280000300a00 */
[----:B------:R0:W-:Y:S04]  /*2d570*/  STL.64 [R1+0x2f0], R4 ;  /* 0x0002f00401007387 */ /* 0x0001e80000100a00 */
[----:B------:R4:W-:Y:S04]  /*2d580*/  STL.64 [R1+0x2f8], R6 ;  /* 0x0002f80601007387 */ /* 0x0009e80000100a00 */
[----:B0-----:R-:W4:Y:S02]  /*2d590*/  LDL.LU.64 R4, [R1+0x1df0] ;  /* 0x001df00001047983 */ /* 0x001f240000300a00 */
[----:B----4-:R-:W-:Y:S02]  /*2d5a0*/  HMMA.16816.F32.BF16 R4, R16, R4, R20 ;  /* 0x000000041004723c */ /* 0x010fe40000041814 */
[----:B------:R-:W4:Y:S04]  /*2d5b0*/  LDL.LU.64 R22, [R1+0x1de8] ;  /* 0x001de80001167983 */ /* 0x000f280000300a00 */
[----:B------:R-:W4:-:S15]  /*2d5c0*/  LDL.LU.64 R20, [R1+0x1de0] ;  /* 0x001de00001147983 */ /* 0x000f1e0000300a00 */
[----:B------:R-:W-:-:S02]  /*2d5d0*/  NOP ;  /* 0x0000000000007918 */ /* 0x000fc40000000000 */
        /* <DEDUP_REMOVED lines=14> */
[----:B------:R-:W-:Y:S04]  /*2d6c0*/  STL.64 [R1+0x2c0], R4 ;  /* 0x0002c00401007387 */ /* 0x000fe80000100a00 */
[----:B------:R-:W-:Y:S04]  /*2d6d0*/  STL.64 [R1+0x2c8], R6 ;  /* 0x0002c80601007387 */ /* 0x000fe80000100a00 */
[----:B------:R0:W-:Y:S04]  /*2d6e0*/  STL.64 [R1+0x1d30], R26 ;  /* 0x001d301a01007387 */ /* 0x0001e80000100a00 */
[----:B0-----:R-:W2:Y:S01]  /*2d6f0*/  LDL R26, [R1+0x98] ;  /* 0x00009800011a7983 */ /* 0x001ea20000100800 */
[----:B----4-:R-:W-:-:S15]  /*2d700*/  HMMA.16816.F32.BF16 R4, R16, R24, R20 ;  /* 0x000000181004723c */ /* 0x010fde0000041814 */
[----:B------:R-:W-:-:S08]  /*2d710*/  NOP ;  /* 0x0000000000007918 */ /* 0x000fd00000000000 */
[----:B------:R0:W-:Y:S04]  /*2d720*/  STL.64 [R1+0x2b0], R4 ;  /* 0x0002b00401007387 */ /* 0x0001e80000100a00 */
[----:B------:R1:W-:Y:S04]  /*2d730*/  STL.64 [R1+0x2b8], R6 ;  /* 0x0002b80601007387 */ /* 0x0003e80000100a00 */
[----:B------:R-:W2:Y:S04]  /*2d740*/  LDL R27, [R1+0x9c] ;  /* 0x00009c00011b7983 */ /* 0x000ea80000100800 */
[----:B------:R-:W4:Y:S04]  /*2d750*/  LDL.LU R20, [R1+0x190] ;  /* 0x0001900001147983 */ /* 0x000f280000300800 */
[----:B------:R-:W4:Y:S04]  /*2d760*/  LDL.LU R21, [R1+0x194] ;  /* 0x0001940001157983 */ /* 0x000f280000300800 */
[----:B------:R-:W4:Y:S04]  /*2d770*/  LDL.LU R22, [R1+0x198] ;  /* 0x0001980001167983 */ /* 0x000f280000300800 */
[----:B------:R-:W4:Y:S04]  /*2d780*/  LDL.LU R23, [R1+0x19c] ;  /* 0x00019c0001177983 */ /* 0x000f280000300800 */
[----:B0-----:R-:W4:Y:S04]  /*2d790*/  LDL.LU R4, [R1+0x1b0] ;  /* 0x0001b00001047983 */ /* 0x001f280000300800 */
[----:B------:R-:W4:Y:S04]  /*2d7a0*/  LDL.LU R5, [R1+0x1b4] ;  /* 0x0001b40001057983 */ /* 0x000f280000300800 */
[----:B-1----:R-:W4:Y:S04]  /*2d7b0*/  LDL.LU R6, [R1+0x1b8] ;  /* 0x0001b80001067983 */ /* 0x002f280000300800 */
[----:B------:R-:W4:Y:S04]  /*2d7c0*/  LDL.LU R7, [R1+0x1bc] ;  /* 0x0001bc0001077983 */ /* 0x000f280000300800 */
[----:B--2---:R0:W-:Y:S04]  /*2d7d0*/  STL.64 [R1+0x1d48], R26 ;  /* 0x001d481a01007387 */ /* 0x0041e80000100a00 */
[----:B0-----:R-:W2:Y:S01]  /*2d7e0*/  LDL.64 R26, [R1+0xa8] ;  /* 0x0000a800011a7983 */ /* 0x001ea20000100a00 */
[C---:B------:R-:W-:Y:S03]  /*2d7f0*/  HMMA.16816.F32.BF16 R8, R16.reuse, R12, R8 ;  /* 0x0000000c1008723c */ /* 0x040fe60000041808 */
[----:B--2---:R0:W-:Y:S04]  /*2d800*/  STL.64 [R1+0x1d60], R26 ;  /* 0x001d601a01007387 */ /* 0x0041e80000100a00 */
[----:B0-----:R-:W2:Y:S04]  /*2d810*/  LDL.64 R26, [R1+0xb8] ;  /* 0x0000b800011a7983 */ /* 0x001ea80000100a00 */
[----:B--2---:R0:W-:Y:S04]  /*2d820*/  STL.64 [R1+0x1d68], R26 ;  /* 0x001d681a01007387 */ /* 0x0041e80000100a00 */
[----:B0-----:R-:W2:Y:S08]  /*2d830*/  LDL.64 R26, [R1+0xc8] ;  /* 0x0000c800011a7983 */ /* 0x001eb00000100a00 */
[----:B------:R-:W-:Y:S04]  /*2d840*/  STL.64 [R1+0x2a0], R8 ;  /* 0x0002a00801007387 */ /* 0x000fe80000100a00 */
[----:B------:R0:W-:Y:S04]  /*2d850*/  STL.64 [R1+0x2a8], R10 ;  /* 0x0002a80a01007387 */ /* 0x0001e80000100a00 */
[----:B0-----:R-:W2:Y:S04]  /*2d860*/  LDL.LU.64 R10, [R1+0x1da8] ;  /* 0x001da800010a7983 */ /* 0x001ea80000300a00 */
[----:B------:R-:W4:Y:S04]  /*2d870*/  LDL.LU.64 R8, [R1+0x1da0] ;  /* 0x001da00001087983 */ /* 0x000f280000300a00 */
[----:B---3--:R0:W-:Y:S04]  /*2d880*/  STL.64 [R1+0x1d28], R14 ;  /* 0x001d280e01007387 */ /* 0x0081e80000100a00 */
[----:B------:R-:W3:Y:S04]  /*2d890*/  LDL.LU R12, [R1+0x140] ;  /* 0x00014000010c7983 */ /* 0x000ee80000300800 */
[----:B------:R-:W3:Y:S04]  /*2d8a0*/  LDL.LU R13, [R1+0x144] ;  /* 0x00014400010d7983 */ /* 0x000ee80000300800 */
[----:B0-----:R-:W2:Y:S04]  /*2d8b0*/  LDL.LU R14, [R1+0x148] ;  /* 0x00014800010e7983 */ /* 0x001ea80000300800 */
[----:B------:R-:W2:Y:S04]  /*2d8c0*/  LDL.LU R15, [R1+0x14c] ;  /* 0x00014c00010f7983 */ /* 0x000ea80000300800 */
[----:B--2---:R-:W-:Y:S04]  /*2d8d0*/  STL.64 [R1+0x1d40], R14 ;  /* 0x001d400e01007387 */ /* 0x004fe80000100a00 */
[----:B---3--:R0:W-:Y:S04]  /*2d8e0*/  STL.64 [R1+0x1d38], R12 ;  /* 0x001d380c01007387 */ /* 0x0081e80000100a00 */
[----:B0-----:R-:W2:Y:S04]  /*2d8f0*/  LDL.LU R12, [R1+0x150] ;  /* 0x00015000010c7983 */ /* 0x001ea80000300800 */
[----:B------:R-:W2:Y:S04]  /*2d900*/  LDL.LU R13, [R1+0x154] ;  /* 0x00015400010d7983 */ /* 0x000ea80000300800 */
[----:B------:R-:W3:Y:S04]  /*2d910*/  LDL.LU R14, [R1+0x158] ;  /* 0x00015800010e7983 */ /* 0x000ee80000300800 */
[----:B------:R-:W3:Y:S01]  /*2d920*/  LDL.LU R15, [R1+0x15c] ;  /* 0x00015c00010f7983 */ /* 0x000ee20000300800 */
[C---:B----4-:R-:W-:Y:S03]  /*2d930*/  HMMA.16816.F32.BF16 R4, R16.reuse, R8, R4 ;  /* 0x000000081004723c */ /* 0x050fe60000041804 */
[----:B---3--:R-:W-:Y:S04]  /*2d940*/  STL.64 [R1+0x1d58], R14 ;  /* 0x001d580e01007387 */ /* 0x008fe80000100a00 */
[----:B--2---:R0:W-:Y:S04]  /*2d950*/  STL.64 [R1+0x1d50], R12 ;  /* 0x001d500c01007387 */ /* 0x0041e80000100a00 */
[----:B0-----:R-:W2:Y:S04]  /*2d960*/  LDL.LU R12, [R1+0x160] ;  /* 0x00016000010c7983 */ /* 0x001ea80000300800 */
[----:B------:R-:W2:Y:S04]  /*2d970*/  LDL.LU R13, [R1+0x164] ;  /* 0x00016400010d7983 */ /* 0x000ea80000300800 */
[----:B------:R-:W3:Y:S04]  /*2d980*/  LDL.LU R14, [R1+0x168] ;  /* 0x00016800010e7983 */ /* 0x000ee80000300800 */
[----:B------:R-:W3:Y:S04]  /*2d990*/  LDL.LU R15, [R1+0x16c] ;  /* 0x00016c00010f7983 */ /* 0x000ee80000300800 */
[----:B---3--:R-:W-:Y:S04]  /*2d9a0*/  STL.64 [R1+0x1d78], R14 ;  /* 0x001d780e01007387 */ /* 0x008fe80000100a00 */
[----:B--2---:R0:W-:Y:S04]  /*2d9b0*/  STL.64 [R1+0x1d70], R12 ;  /* 0x001d700c01007387 */ /* 0x0041e80000100a00 */
[----:B0-----:R-:W2:Y:S04]  /*2d9c0*/  LDL.LU R12, [R1+0x180] ;  /* 0x00018000010c7983 */ /* 0x001ea80000300800 */
[----:B------:R-:W2:Y:S04]  /*2d9d0*/  LDL.LU R13, [R1+0x184] ;  /* 0x00018400010d7983 */ /* 0x000ea80000300800 */
[----:B------:R-:W2:Y:S04]  /*2d9e0*/  LDL.LU R14, [R1+0x188] ;  /* 0x00018800010e7983 */ /* 0x000ea80000300800 */
[----:B------:R-:W2:Y:S04]  /*2d9f0*/  LDL.LU R15, [R1+0x18c] ;  /* 0x00018c00010f7983 */ /* 0x000ea80000300800 */
[----:B------:R-:W-:Y:S04]  /*2da00*/  STL.64 [R1+0x3b0], R4 ;  /* 0x0003b00401007387 */ /* 0x000fe80000100a00 */
[----:B------:R0:W-:Y:S04]  /*2da10*/  STL.64 [R1+0x3b8], R6 ;  /* 0x0003b80601007387 */ /* 0x0001e80000100a00 */
[----:B0-----:R-:W3:Y:S04]  /*2da20*/  LDL.LU.64 R6, [R1+0x1d98] ;  /* 0x001d980001067983 */ /* 0x001ee80000300a00 */
[----:B------:R-:W4:Y:S02]  /*2da30*/  LDL.LU.64 R4, [R1+0x1d90] ;  /* 0x001d900001047983 */ /* 0x000f240000300a00 */
[----:B----4-:R-:W-:Y:S02]  /*2da40*/  HMMA.16816.F32.BF16 R16, R16, R4, R20 ;  /* 0x000000041010723c */ /* 0x010fe40000041814 */
[----:B------:R-:W2:Y:S04]  /*2da50*/  LDL.LU.64 R22, [R1+0x1d88] ;  /* 0x001d880001167983 */ /* 0x000ea80000300a00 */
[----:B------:R-:W2:Y:S01]  /*2da60*/  LDL.LU.64 R20, [R1+0x1d80] ;  /* 0x001d800001147983 */ /* 0x000ea20000300a00 */
[----:B------:R-:W-:-:S02]  /*2da70*/  IMAD.MOV.U32 R9, RZ, RZ, R26 ;  /* 0x000000ffff097224 */ /* 0x000fc400078e001a */
[----:B------:R-:W-:-:S14]  /*2da80*/  IMAD.MOV.U32 R8, RZ, RZ, R27 ;  /* 0x000000ffff087224 */ /* 0x000fdc00078e001b */
[----:B------:R0:W-:Y:S04]  /*2da90*/  STL.64 [R1+0x290], R16 ;  /* 0x0002901001007387 */ /* 0x0001e80000100a00 */
[----:B------:R1:W-:Y:S04]  /*2daa0*/  STL.64 [R1+0x298], R18 ;  /* 0x0002981201007387 */ /* 0x0003e80000100a00 */
[----:B0-----:R-:W4:Y:S04]  /*2dab0*/  LDL.LU R16, [R1+0x170] ;  /* 0x0001700001107983 */ /* 0x001f280000300800 */
[----:B------:R-:W4:Y:S04]  /*2dac0*/  LDL.LU R17, [R1+0x174] ;  /* 0x0001740001117983 */ /* 0x000f280000300800 */
[----:B-1----:R-:W4:Y:S04]  /*2dad0*/  LDL.LU R18, [R1+0x178] ;  /* 0x0001780001127983 */ /* 0x002f280000300800 */
[----:B------:R-:W4:Y:S01]  /*2dae0*/  LDL.LU R19, [R1+0x17c] ;  /* 0x00017c0001137983 */ /* 0x000f220000300800 */
[----:B--2---:R-:W-:-:S15]  /*2daf0*/  HMMA.16816.F32.BF16 R12, R20, R26, R12 ;  /* 0x0000001a140c723c */ /* 0x004fde000004180c */
[----:B------:R-:W-:-:S08]  /*2db00*/  NOP ;  /* 0x0000000000007918 */ /* 0x000fd00000000000 */
[----:B------:R-:W-:Y:S04]  /*2db10*/  STL.64 [R1+0x3a0], R12 ;  /* 0x0003a00c01007387 */ /* 0x000fe80000100a00 */
[----:B------:R0:W-:Y:S04]  /*2db20*/  STL.64 [R1+0x3a8], R14 ;  /* 0x0003a80e01007387 */ /* 0x0001e80000100a00 */
[----:B0-----:R-:W2:Y:S04]  /*2db30*/  LDL.LU.64 R14, [R1+0x1d78] ;  /* 0x001d7800010e7983 */ /* 0x001ea80000300a00 */
[----:B------:R-:W2:Y:S04]  /*2db40*/  LDL.LU.64 R12, [R1+0x1d70] ;  /* 0x001d7000010c7983 */ /* 0x000ea80000300a00 */
[----:B------:R-:W4:Y:S02]  /*2db50*/  LDL.LU.64 R26, [R1+0x1d68] ;  /* 0x001d6800011a7983 */ /* 0x000f240000300a00 */
[----:B----4-:R-:W-:-:S15]  /*2db60*/  HMMA.16816.F32.BF16 R16, R20, R26, R16 ;  /* 0x0000001a1410723c */ /* 0x010fde0000041810 */
[----:B------:R-:W-:-:S08]  /*2db70*/  NOP ;  /* 0x0000000000007918 */ /* 0x000fd00000000000 */
[----:B------:R0:W-:Y:S04]  /*2db80*/  STL.64 [R1+0x390], R16 ;  /* 0x0003901001007387 */ /* 0x0001e80000100a00 */
[----:B------:R1:W-:Y:S01]  /*2db90*/  STL.64 [R1+0x398], R18 ;  /* 0x0003981201007387 */ /* 0x0003e20000100a00 */
[----:B0-----:R-:W-:Y:S02]  /*2dba0*/  IMAD.MOV.U32 R17, RZ, RZ, R26 ;  /* 0x000000ffff117224 */ /* 0x001fe400078e001a */
[----:B------:R-:W-:Y:S02]  /*2dbb0*/  IMAD.MOV.U32 R16, RZ, RZ, R27 ;  /* 0x000000ffff107224 */ /* 0x000fe400078e001b */
[----:B------:R-:W2:Y:S02]  /*2dbc0*/  LDL.LU.64 R26, [R1+0x1d60] ;  /* 0x001d6000011a7983 */ /* 0x000ea40000300a00 */
[----:B--2---:R-:W-:Y:S06]  /*2dbd0*/  HMMA.16816.F32.BF16 R12, R20, R26, R12 ;  /* 0x0000001a140c723c */ /* 0x004fec000004180c */
[----:B-1----:R-:W-:-:S02]  /*2dbe0*/  IMAD.MOV.U32 R19, RZ, RZ, R26 ;  /* 0x000000ffff137224 */ /* 0x002fc400078e001a */
        /* <DEDUP_REMOVED lines=23> */
[----:B------:R-:W-:Y:S01]  /*2dd60*/  STL.64 [R1+0x358], R26 ;  /* 0x0003581a01007387 */ /* 0x000fe20000100a00 */
[----:B0-----:R-:W-:Y:S02]  /*2dd70*/  IMAD.MOV.U32 R25, RZ, RZ, R14 ;  /* 0x000000ffff197224 */ /* 0x001fe400078e000e */
[----:B------:R-:W-:Y:S02]  /*2dd80*/  IMAD.MOV.U32 R24, RZ, RZ, R15 ;  /* 0x000000ffff187224 */ /* 0x000fe400078e000f */
[----:B------:R-:W2:Y:S04]  /*2dd90*/  LDL.LU.64 R14, [R1+0x1d10] ;  /* 0x001d1000010e7983 */ /* 0x000ea80000300a00 */
[----:B------:R-:W2:Y:S02]  /*2dda0*/  LDL.LU.64 R12, [R1+0x1d08] ;  /* 0x001d0800010c7983 */ /* 0x000ea40000300a00 */
[----:B--2---:R-:W-:-:S15]  /*2ddb0*/  HMMA.16816.F32.BF16 R12, R20, R10, R12 ;  /* 0x0000000a140c723c */ /* 0x004fde000004180c */
[----:B------:R-:W-:-:S08]  /*2ddc0*/  NOP ;  /* 0x0000000000007918 */ /* 0x000fd00000000000 */
[----:B------:R-:W-:Y:S04]  /*2ddd0*/  STL.64 [R1+0x340], R12 ;  /* 0x0003400c01007387 */ /* 0x000fe80000100a00 */
[----:B------:R0:W-:Y:S04]  /*2dde0*/  STL.64 [R1+0x348], R14 ;  /* 0x0003480e01007387 */ /* 0x0001e80000100a00 */
[----:B0-----:R-:W2:Y:S04]  /*2ddf0*/  LDL.LU.64 R14, [R1+0x1d00] ;  /* 0x001d0000010e7983 */ /* 0x001ea80000300a00 */
[----:B------:R-:W2:Y:S04]  /*2de00*/  LDL.LU.64 R12, [R1+0x1cf8] ;  /* 0x001cf800010c7983 */ /* 0x000ea80000300a00 */
[----:B------:R3:W-:Y:S02]  /*2de10*/  STL.64 [R1+0x1c48], R10 ;  /* 0x001c480a01007387 */ /* 0x0007e40000100a00 */
[----:B---3--:R-:W-:-:S02]  /*2de20*/  IMAD.MOV.U32 R11, RZ, RZ, R6 ;  /* 0x000000ffff0b7224 */ /* 0x008fc400078e0006 */
[----:B------:R-:W-:Y:S01]  /*2de30*/  IMAD.MOV.U32 R10, RZ, RZ, R7 ;  /* 0x000000ffff0a7224 */ /* 0x000fe200078e0007 */
[----:B--2---:R-:W-:Y:S07]  /*2de40*/  HMMA.16816.F32.BF16 R12, R20, R6, R12 ;  /* 0x00000006140c723c */ /* 0x004fee000004180c */
[----:B------:R-:W-:Y:S02]  /*2de50*/  IMAD.MOV.U32 R22, RZ, RZ, R11 ;  /* 0x000000ffff167224 */ /* 0x000fe400078e000b */
[----:B------:R-:W-:-:S02]  /*2de60*/  IMAD.MOV.U32 R23, RZ, RZ, R10 ;  /* 0x000000ffff177224 */ /* 0x000fc400078e000a */
[----:B------:R-:W-:Y:S02]  /*2de70*/  IMAD.MOV.U32 R10, RZ, RZ, R25 ;  /* 0x000000ffff0a7224 */ /* 0x000fe400078e0019 */
[----:B------:R-:W-:-:S10]  /*2de80*/  IMAD.MOV.U32 R11, RZ, RZ, R24 ;  /* 0x000000ffff0b7224 */ /* 0x000fd400078e0018 */
[----:B------:R0:W-:Y:S04]  /*2de90*/  STL.64 [R1+0x280], R12 ;  /* 0x0002800c01007387 */ /* 0x0001e80000100a00 */
[----:B------:R1:W-:Y:S04]  /*2dea0*/  STL.64 [R1+0x288], R14 ;  /* 0x0002880e01007387 */ /* 0x0003e80000100a00 */
[----:B------:R-:W2:Y:S04]  /*2deb0*/  LDL.LU.64 R6, [R1+0x1cf0] ;  /* 0x001cf00001067983 */ /* 0x000ea80000300a00 */
[----:B------:R-:W2:Y:S04]  /*2dec0*/  LDL.LU.64 R4, [R1+0x1ce8] ;  /* 0x001ce80001047983 */ /* 0x000ea80000300a00 */
[----:B0-----:R-:W3:Y:S04]  /*2ded0*/  LDL.LU R12, [R1+0x10] ;  /* 0x00001000010c7983 */ /* 0x001ee80000300800 */
[----:B------:R-:W3:Y:S04]  /*2dee0*/  LDL.LU R13, [R1+0x14] ;  /* 0x00001400010d7983 */ /* 0x000ee80000300800 */
[----:B-1----:R-:W4:Y:S01]  /*2def0*/  LDL.LU R14, [R1+0x18] ;  /* 0x00001800010e7983 */ /* 0x002f220000300800 */
[----:B------:R-:W-:-:S03]  /*2df00*/  IMAD.MOV.U32 R15, RZ, RZ, R29 ;  /* 0x000000ffff0f7224 */ /* 0x000fc600078e001d */
[----:B------:R-:W2:Y:S04]  /*2df10*/  LDL.LU R29, [R1+0x1ce4] ;  /* 0x001ce400011d7983 */ /* 0x000ea80000300800 */
[----:B------:R0:W-:Y:S04]  /*2df20*/  STL.64 [R1+0x1c60], R10 ;  /* 0x001c600a01007387 */ /* 0x0001e80000100a00 */
[----:B0-----:R-:W3:Y:S04]  /*2df30*/  LDL.LU.64 R10, [R1+0x88] ;  /* 0x00008800010a7983 */ /* 0x001ee80000300a00 */
[----:B---3--:R0:W-:Y:S04]  /*2df40*/  STL.64 [R1+0x1c68], R10 ;  /* 0x001c680a01007387 */ /* 0x0081e80000100a00 */
[----:B0-----:R-:W3:Y:S04]  /*2df50*/  LDL.64 R10, [R1+0x98] ;  /* 0x00009800010a7983 */ /* 0x001ee80000100a00 */
[----:B---3--:R0:W-:Y:S02]  /*2df60*/  STL.64 [R1+0x1c80], R10 ;  /* 0x001c800a01007387 */ /* 0x0081e40000100a00 */
[----:B0-----:R-:W-:-:S02]  /*2df70*/  IMAD.MOV.U32 R10, RZ, RZ, R19 ;  /* 0x000000ffff0a7224 */ /* 0x001fc400078e0013 */
[----:B------:R-:W-:-:S05]  /*2df80*/  IMAD.MOV.U32 R11, RZ, RZ, R18 ;  /* 0x000000ffff0b7224 */ /* 0x000fca00078e0012 */
[----:B------:R-:W-:Y:S04]  /*2df90*/  STL.64 [R1+0x1c98], R10 ;  /* 0x001c980a01007387 */ /* 0x000fe80000100a00 */
[----:B----4-:R-:W-:Y:S04]  /*2dfa0*/  STL.64 [R1+0x1c40], R14 ;  /* 0x001c400e01007387 */ /* 0x010fe80000100a00 */
[----:B------:R0:W-:Y:S04]  /*2dfb0*/  STL.64 [R1+0x1c38], R12 ;  /* 0x001c380c01007387 */ /* 0x0001e80000100a00 */
[----:B0-----:R-:W3:Y:S04]  /*2dfc0*/  LDL.LU R12, [R1+0x30] ;  /* 0x00003000010c7983 */ /* 0x001ee80000300800 */
[----:B------:R-:W3:Y:S01]  /*2dfd0*/  LDL.LU R13, [R1+0x34] ;  /* 0x00003400010d7983 */ /* 0x000ee20000300800 */
[----:B------:R-:W-:-:S02]  /*2dfe0*/  IMAD.MOV.U32 R10, RZ, RZ, R17 ;  /* 0x000000ffff0a7224 */ /* 0x000fc400078e0011 */
[----:B------:R-:W-:Y:S02]  /*2dff0*/  IMAD.MOV.U32 R11, RZ, RZ, R16 ;  /* 0x000000ffff0b7224 */ /* 0x000fe400078e0010 */
[----:B------:R-:W-:Y:S02]  /*2e000*/  IMAD.MOV.U32 R14, RZ, RZ, R0 ;  /* 0x000000ffff0e7224 */ /* 0x000fe400078e0000 */
[----:B------:R-:W-:Y:S01]  /*2e010*/  IMAD.MOV.U32 R15, RZ, RZ, R3 ;  /* 0x000000ffff0f7224 */ /* 0x000fe200078e0003 */
[----:B------:R-:W4:Y:S04]  /*2e020*/  LDL.LU R0, [R1+0x1ce0] ;  /* 0x001ce00001007983 */ /* 0x000f280000300800 */
[----:B------:R-:W4:Y:S04]  /*2e030*/  LDL.LU R3, [R1+0x1cdc] ;  /* 0x001cdc0001037983 */ /* 0x000f280000300800 */
[----:B------:R-:W-:Y:S04]  /*2e040*/  STL.64 [R1+0x1cb0], R10 ;  /* 0x001cb00a01007387 */ /* 0x000fe80000100a00 */
[----:B------:R-:W-:Y:S04]  /*2e050*/  STL.64 [R1+0x1c58], R14 ;  /* 0x001c580e01007387 */ /* 0x000fe80000100a00 */
[----:B---3--:R0:W-:Y:S04]  /*2e060*/  STL.64 [R1+0x1c50], R12 ;  /* 0x001c500c01007387 */ /* 0x0081e80000100a00 */
[----:B0-----:R-:W3:Y:S04]  /*2e070*/  LDL.LU R12, [R1+0x40] ;  /* 0x00004000010c7983 */ /* 0x001ee80000300800 */
[----:B------:R-:W3:Y:S04]  /*2e080*/  LDL.LU R13, [R1+0x44] ;  /* 0x00004400010d7983 */ /* 0x000ee80000300800 */
[----:B------:R-:W4:Y:S01]  /*2e090*/  LDL.LU R14, [R1+0x48] ;  /* 0x00004800010e7983 */ /* 0x000f220000300800 */
[----:B--2---:R-:W-:-:S03]  /*2e0a0*/  IMAD.MOV.U32 R15, RZ, RZ, R29 ;  /* 0x000000ffff0f7224 */ /* 0x004fc600078e001d */
[----:B------:R-:W2:Y:S04]  /*2e0b0*/  LDL.LU R29, [R1+0x1cd8] ;  /* 0x001cd800011d7983 */ /* 0x000ea80000300800 */
[----:B----4-:R-:W-:Y:S04]  /*2e0c0*/  STL.64 [R1+0x1c78], R14 ;  /* 0x001c780e01007387 */ /* 0x010fe80000100a00 */
[----:B---3--:R0:W-:Y:S04]  /*2e0d0*/  STL.64 [R1+0x1c70], R12 ;  /* 0x001c700c01007387 */ /* 0x0081e80000100a00 */
[----:B0-----:R-:W3:Y:S04]  /*2e0e0*/  LDL.LU R12, [R1+0x60] ;  /* 0x00006000010c7983 */ /* 0x001ee80000300800 */
[----:B------:R-:W3:Y:S04]  /*2e0f0*/  LDL.LU R13, [R1+0x64] ;  /* 0x00006400010d7983 */ /* 0x000ee80000300800 */
[----:B------:R-:W4:Y:S04]  /*2e100*/  LDL.LU R14, [R1+0x68] ;  /* 0x00006800010e7983 */ /* 0x000f280000300800 */
[----:B------:R-:W4:Y:S04]  /*2e110*/  LDL.LU R15, [R1+0x6c] ;  /* 0x00006c00010f7983 */ /* 0x000f280000300800 */
[----:B----4-:R-:W-:Y:S04]  /*2e120*/  STL.64 [R1+0x1c90], R14 ;  /* 0x001c900e01007387 */ /* 0x010fe80000100a00 */
        /* <DEDUP_REMOVED lines=12> */
[----:B----4-:R2:W-:Y:S04]  /*2e1f0*/  STL.64 [R1+0x1cc0], R14 ;  /* 0x001cc00e01007387 */ /* 0x0105e80000100a00 */
[----:B---3--:R0:W-:Y:S01]  /*2e200*/  STL.64 [R1+0x1cb8], R12 ;  /* 0x001cb80c01007387 */ /* 0x0081e20000100a00 */
[----:B--2---:R-:W-:-:S03]  /*2e210*/  IMAD.MOV.U32 R14, RZ, RZ, R29 ;  /* 0x000000ffff0e7224 */ /* 0x004fc600078e001d */
[----:B0-----:R-:W2:Y:S04]  /*2e220*/  LDL.LU R12, [R1+0xf0] ;  /* 0x0000f000010c7983 */ /* 0x001ea80000300800 */
[----:B------:R-:W2:Y:S04]  /*2e230*/  LDL.LU R13, [R1+0xf4] ;  /* 0x0000f400010d7983 */ /* 0x000ea80000300800 */
[----:B------:R-:W3:Y:S04]  /*2e240*/  LDL.LU R29, [R1+0x1cd0] ;  /* 0x001cd000011d7983 */ /* 0x000ee80000300800 */
[----:B------:R-:W2:Y:S01]  /*2e250*/  LDL.LU R15, [R1+0xfc] ;  /* 0x0000fc00010f7983 */ /* 0x000ea20000300800 */
[----:B------:R-:W-:-:S02]  /*2e260*/  IMAD.MOV.U32 R10, RZ, RZ, R9 ;  /* 0x000000ffff0a7224 */ /* 0x000fc400078e0009 */
[----:B------:R-:W-:Y:S02]  /*2e270*/  IMAD.MOV.U32 R11, RZ, RZ, R8 ;  /* 0x000000ffff0b7224 */ /* 0x000fe400078e0008 */
[----:B------:R-:W-:Y:S02]  /*2e280*/  IMAD.MOV.U32 R24, RZ, RZ, R28 ;  /* 0x000000ffff187224 */ /* 0x000fe400078e001c */
[----:B------:R-:W-:Y:S01]  /*2e290*/  IMAD.MOV.U32 R25, RZ, RZ, R2 ;  /* 0x000000ffff197224 */ /* 0x000fe200078e0002 */
[----:B------:R-:W4:Y:S04]  /*2e2a0*/  LDL.LU R28, [R1+0x1ccc] ;  /* 0x001ccc00011c7983 */ /* 0x000f280000300800 */
[----:B------:R-:W4:Y:S04]  /*2e2b0*/  LDL.LU R2, [R1+0x1cc8] ;  /* 0x001cc80001027983 */ /* 0x000f280000300800 */
[----:B------:R-:W4:Y:S04]  /*2e2c0*/  LDL.LU R26, [R1+0x8] ;  /* 0x00000800011a7983 */ /* 0x000f280000300800 */
[----:B------:R-:W4:Y:S04]  /*2e2d0*/  LDL.LU R27, [R1+0xc] ;  /* 0x00000c00011b7983 */ /* 0x000f280000300800 */
[----:B------:R-:W4:Y:S04]  /*2e2e0*/  LDL R21, [R1+0x3e8] ;  /* 0x0003e80001157983 */ /* 0x000f280000100800 */
[----:B---3--:R0:W1:Y:S01]  /*2e2f0*/  LDSM.16.MT88.4 R16, [R29+UR4+0x9800] ;  /* 0x009800041d10783b */ /* 0x0080620008004200 */
[----:B--2---:R-:W-:-:S15]  /*2e300*/  HMMA.16816.F32.BF16 R8, R4, R10, R12 ;  /* 0x0000000a0408723c */ /* 0x004fde000004180c */
[----:B------:R-:W-:-:S09]  /*2e310*/  NOP ;  /* 0x0000000000007918 */ /* 0x000fd20000000000 */
[----:B0-----:R-:W-:Y:S01]  /*2e320*/  IMAD.MOV.U32 R29, RZ, RZ, R11 ;  /* 0x000000ffff1d7224 */ /* 0x001fe200078e000b */
[----:B-1----:R-:W-:Y:S04]  /*2e330*/  STL.64 [R1+0x1bc0], R18 ;  /* 0x001bc01201007387 */ /* 0x002fe80000100a00 */
[----:B------:R-:W-:Y:S04]  /*2e340*/  STL.64 [R1+0x1bb8], R16 ;  /* 0x001bb81001007387 */ /* 0x000fe80000100a00 */
[----:B------:R-:W2:Y:S04]  /*2e350*/  LDL.LU.64 R14, [R1+0x1cc0] ;  /* 0x001cc000010e7983 */ /* 0x000ea80000300a00 */
[----:B------:R-:W2:Y:S04]  /*2e360*/  LDL.LU.64 R12, [R1+0x1cb8] ;  /* 0x001cb800010c7983 */ /* 0x000ea80000300a00 */
[----:B------:R-:W-:Y:S04]  /*2e370*/  STL.64 [R1+0x330], R8 ;  /* 0x0003300801007387 */ /* 0x000fe80000100a00 */
[----:B------:R0:W-:Y:S04]  /*2e380*/  STL [R1+0x338], R10 ;  /* 0x0003380a01007387 */ /* 0x0001e80000100800 */
[----:B0-----:R-:W2:Y:S04]  /*2e390*/  LDL.LU.64 R10, [R1+0x1cb0] ;  /* 0x001cb000010a7983 */ /* 0x001ea80000300a00 */
        /* <DEDUP_REMOVED lines=13> */
[----:B------:R0:W-:Y:S01]  /*2e470*/  STL [R1+0x318], R10 ;  /* 0x0003180a01007387 */ /* 0x0001e20000100800 */
[----:B------:R-:W-:-:S03]  /*2e480*/  IMAD.MOV.U32 R29, RZ, RZ, R11 ;  /* 0x000000ffff1d7224 */ /* 0x000fc600078e000b */
[----:B0-----:R-:W2:Y:S04]  /*2e490*/  LDL.LU.64 R10, [R1+0x1c80] ;  /* 0x001c8000010a7983 */ /* 0x001ea80000300a00 */
[----:B------:R-:W-:Y:S01]  /*2e4a0*/  STL [R1+0x1acc], R29 ;  /* 0x001acc1d01007387 */ /* 0x000fe20000100800 */
[----:B--2---:R-:W-:Y:S06]  /*2e4b0*/  HMMA.16816.F32.BF16 R12, R4, R10, R12 ;  /* 0x0000000a040c723c */ /* 0x004fec000004180c */
[----:B------:R-:W-:-:S15]  /*2e4c0*/  IMAD.MOV.U32 R20, RZ, RZ, R11 ;  /* 0x000000ffff147224 */ /* 0x000fde00078e000b */
[----:B------:R-:W-:-:S02]  /*2e4d0*/  NOP ;  /* 0x0000000000007918 */ /* 0x000fc40000000000 */
[----:B------:R-:W-:Y:S04]  /*2e4e0*/  STL.64 [R1+0x270], R12 ;  /* 0x0002700c01007387 */ /* 0x000fe80000100a00 */
[----:B------:R0:W-:Y:S04]  /*2e4f0*/  STL.64 [R1+0x278], R14 ;  /* 0x0002780e01007387 */ /* 0x0001e80000100a00 */
[----:B0-----:R-:W2:Y:S04]  /*2e500*/  LDL.LU.64 R14, [R1+0x1c78] ;  /* 0x001c7800010e7983 */ /* 0x001ea80000300a00 */
[----:B------:R-:W2:Y:S04]  /*2e510*/  LDL.LU.64 R12, [R1+0x1c70] ;  /* 0x001c7000010c7983 */ /* 0x000ea80000300a00 */
[----:B------:R-:W3:Y:S01]  /*2e520*/  LDL.LU.64 R10, [R1+0x1c68] ;  /* 0x001c6800010a7983 */ /* 0x000ee20000300a00 */
[----:B----4-:R-:W-:-:S02]  /*2e530*/  IMAD.MOV.U32 R16, RZ, RZ, R28 ;  /* 0x000000ffff107224 */ /* 0x010fc400078e001c */
[----:B------:R-:W-:Y:S02]  /*2e540*/  IMAD.MOV.U32 R17, RZ, RZ, R3 ;  /* 0x000000ffff117224 */ /* 0x000fe400078e0003 */
[----:B------:R-:W-:Y:S02]  /*2e550*/  IMAD.MOV.U32 R18, RZ, RZ, R2 ;  /* 0x000000ffff127224 */ /* 0x000fe400078e0002 */
[----:B------:R-:W-:-:S07]  /*2e560*/  IMAD.MOV.U32 R19, RZ, RZ, R0 ;  /* 0x000000ffff137224 */ /* 0x000fce00078e0000 */
[----:B---3--:R-:W-:-:S15]  /*2e570*/  HMMA.16816.F32.BF16 R16, R4, R10, R16 ;  /* 0x0000000a0410723c */ /* 0x008fde0000041810 */
[----:B------:R-:W-:-:S08]  /*2e580*/  NOP ;  /* 0x0000000000007918 */ /* 0x000fd00000000000 */
[----:B------:R0:W-:Y:S04]  /*2e590*/  STL.64 [R1+0x250], R16 ;  /* 0x0002501001007387 */ /* 0x0001e80000100a00 */
[----:B------:R1:W-:Y:S01]  /*2e5a0*/  STL.64 [R1+0x258], R18 ;  /* 0x0002581201007387 */ /* 0x0003e20000100a00 */
[----:B0-----:R-:W-:Y:S02]  /*2e5b0*/  IMAD.MOV.U32 R17, RZ, RZ, R10 ;  /* 0x000000ffff117224 */ /* 0x001fe400078e000a */
[----:B------:R-:W-:Y:S02]  /*2e5c0*/  IMAD.MOV.U32 R16, RZ, RZ, R11 ;  /* 0x000000ffff107224 */ /* 0x000fe400078e000b */
[----:B------:R-:W2:Y:S04]  /*2e5d0*/  LDL.LU.64 R10, [R1+0x1c60] ;  /* 0x001c6000010a7983 */ /* 0x000ea80000300a00 */
[----:B------:R-:W-:Y:S04]  /*2e5e0*/  STL.64 [R1+0x1c08], R16 ;  /* 0x001c081001007387 */ /* 0x000fe80000100a00 */
[----:B-1----:R-:W3:Y:S01]  /*2e5f0*/  LDL.LU.64 R18, [R1+0xb8] ;  /* 0x0000b80001127983 */ /* 0x002ee20000300a00 */
[----:B--2---:R-:W-:Y:S03]  /*2e600*/  HMMA.16816.F32.BF16 R8, R4, R10, R12 ;  /* 0x0000000a0408723c */ /* 0x004fe6000004180c */
[----:B---3--:R0:W-:Y:S04]  /*2e610*/  STL.64 [R1+0x1c20], R18 ;  /* 0x001c201201007387 */ /* 0x0081e80000100a00 */
[----:B0-----:R-:W2:Y:S04]  /*2e620*/  LDL.LU.64 R18, [R1+0xc8] ;  /* 0x0000c80001127983 */ /* 0x001ea80000300a00 */
[----:B------:R-:W3:Y:S04]  /*2e630*/  LDL.LU.64 R14, [R1+0x1c58] ;  /* 0x001c5800010e7983 */ /* 0x000ee80000300a00 */
[----:B------:R-:W3:Y:S08]  /*2e640*/  LDL.LU.64 R12, [R1+0x1c50] ;  /* 0x001c5000010c7983 */ /* 0x000ef00000300a00 */
[----:B------:R3:W-:Y:S01]  /*2e650*/  STL [R1+0x240], R8 ;  /* 0x0002400801007387 */ /* 0x0007e20000100800 */
[----:B------:R-:W-:-:S02]  /*2e660*/  IMAD.MOV.U32 R28, RZ, RZ, R10 ;  /* 0x000000ffff1c7224 */ /* 0x000fc400078e000a */
[----:B------:R-:W-:Y:S02]  /*2e670*/  IMAD.MOV.U32 R3, RZ, RZ, R11 ;  /* 0x000000ffff037224 */ /* 0x000fe400078e000b */
[----:B------:R-:W3:Y:S01]  /*2e680*/  LDL.LU.64 R10, [R1+0x1c48] ;  /* 0x001c4800010a7983 */ /* 0x000ee20000300a00 */
[----:B------:R-:W-:-:S03]  /*2e690*/  IMAD.MOV.U32 R29, RZ, RZ, R9 ;  /* 0x000000ffff1d7224 */ /* 0x000fc600078e0009 */
[----:B------:R-:W-:Y:S04]  /*2e6a0*/  STL [R1+0x1b24], R28 ;  /* 0x001b241c01007387 */ /* 0x000fe80000100800 */
[----:B------:R-:W-:Y:S01]  /*2e6b0*/  STL [R1+0x1b20], R29 ;  /* 0x001b201d01007387 */ /* 0x000fe20000100800 */
[----:B---3--:R-:W-:Y:S03]  /*2e6c0*/  HMMA.16816.F32.BF16 R8, R4, R10, R12 ;  /* 0x0000000a0408723c */ /* 0x008fe6000004180c */
[----:B------:R-:W3:Y:S04]  /*2e6d0*/  LDL.LU.64 R14, [R1+0x1c40] ;  /* 0x001c4000010e7983 */ /* 0x000ee80000300a00 */
[----:B------:R-:W3:-:S15]  /*2e6e0*/  LDL.LU.64 R12, [R1+0x1c38] ;  /* 0x001c3800010c7983 */ /* 0x000ede0000300a00 */
[----:B------:R-:W-:-:S01]  /*2e6f0*/  NOP ;  /* 0x0000000000007918 */ /* 0x000fc20000000000 */
[----:B------:R-:W-:Y:S04]  /*2e700*/  STL.64 [R1+0x230], R8 ;  /* 0x0002300801007387 */ /* 0x000fe80000100a00 */
[----:B------:R0:W-:Y:S04]  /*2e710*/  STL.64 [R1+0x238], R10 ;  /* 0x0002380a01007387 */ /* 0x0001e80000100a00 */
[----:B0-----:R-:W2:Y:S04]  /*2e720*/  LDL.LU.64 R10, [R1+0x1c30] ;  /* 0x001c3000010a7983 */ /* 0x001ea80000300a00 */
[----:B------:R-:W2:Y:S04]  /*2e730*/  LDL.LU.64 R8, [R1+0x1c28] ;  /* 0x001c280001087983 */ /* 0x000ea80000300a00 */
[----:B------:R-:W-:Y:S01]  /*2e740*/  STL.64 [R1+0x1bc8], R22 ;  /* 0x001bc81601007387 */ /* 0x000fe20000100a00 */
[----:B---3--:R-:W-:Y:S06]  /*2e750*/  HMMA.16816.F32.BF16 R4, R4, R22, R12 ;  /* 0x000000160404723c */ /* 0x008fec000004180c */
[----:B--2---:R-:W-:-:S15]  /*2e760*/  HMMA.16816.F32.BF16 R24, R8, R18, R24 ;  /* 0x000000120818723c */ /* 0x004fde0000041818 */
[----:B------:R-:W-:-:S02]  /*2e770*/  NOP ;  /* 0x0000000000007918 */ /* 0x000fc40000000000 */
[----:B------:R0:W-:Y:S04]  /*2e780*/  STL.64 [R1+0x210], R4 ;  /* 0x0002100401007387 */ /* 0x0001e80000100a00 */
[----:B------:R-:W-:Y:S01]  /*2e790*/  STL.64 [R1+0x218], R6 ;  /* 0x0002180601007387 */ /* 0x000fe20000100a00 */
[----:B0-----:R-:W-:Y:S02]  /*2e7a0*/  IMAD.MOV.U32 R5, RZ, RZ, R18 ;  /* 0x000000ffff057224 */ /* 0x001fe400078e0012 */
[----:B------:R-:W-:Y:S02]  /*2e7b0*/  IMAD.MOV.U32 R4, RZ, RZ, R19 ;  /* 0x000000ffff047224 */ /* 0x000fe400078e0013 */
[----:B------:R-:W2:Y:S04]  /*2e7c0*/  LDL.LU.64 R18, [R1+0x1c20] ;  /* 0x001c200001127983 */ /* 0x000ea80000300a00 */
[----:B------:R0:W-:Y:S01]  /*2e7d0*/  STL.64 [R1+0x200], R24 ;  /* 0x0002001801007387 */ /* 0x0001e20000100a00 */
[----:B------:R-:W-:-:S02]  /*2e7e0*/  IMAD.MOV.U32 R2, RZ, RZ, R26 ;  /* 0x000000ffff027224 */ /* 0x000fc400078e001a */
[----:B------:R-:W-:Y:S02]  /*2e7f0*/  IMAD.MOV.U32 R0, RZ, RZ, R27 ;  /* 0x000000ffff007224 */ /* 0x000fe400078e001b */
[----:B------:R-:W2:Y:S04]  /*2e800*/  LDL.LU.64 R26, [R1+0x1c18] ;  /* 0x001c1800011a7983 */ /* 0x000ea80000300a00 */
[----:B0-----:R-:W2:Y:S01]  /*2e810*/  LDL.LU.64 R24, [R1+0x1c10] ;  /* 0x001c100001187983 */ /* 0x001ea20000300a00 */
[----:B------:R-:W0:Y:S02]  /*2e820*/  S2R R15, SR_TID.X ;  /* 0x00000000000f7919 */ /* 0x000e240000002100 */
[C---:B0-----:R-:W-:Y:S01]  /*2e830*/  LOP3.LUT R13, R15.reuse, 0x7, RZ, 0xc0, !PT ;  /* 0x000000070f0d7812 */ /* 0x041fe200078ec0ff */
[----:B------:R-:W-:-:S02]  /*2e840*/  IMAD.SHL.U32 R14, R15, 0x40, RZ ;  /* 0x000000400f0e7824 */ /* 0x000fc400078e00ff */
[----:B------:R-:W-:Y:S02]  /*2e850*/  IMAD.SHL.U32 R15, R15, 0x2, RZ ;  /* 0x000000020f0f7824 */ /* 0x000fe400078e00ff */
[----:B------:R-:W-:-:S05]  /*2e860*/  IMAD R13, R13, 0x90, RZ ;  /* 0x000000900d0d7824 */ /* 0x000fca00078e02ff */
[----:B------:R-:W-:-:S04]  /*2e870*/  LOP3.LUT R15, R13, 0x10, R15, 0x78, !PT ;  /* 0x000000100d0f7812 */ /* 0x000fc800078e780f */
[----:B------:R-:W-:-:S06]  /*2e880*/  LOP3.LUT R15, R15, 0x400, R14, 0xf8, !PT ;  /* 0x000004000f0f7812 */ /* 0x000fcc00078ef80e */
[----:B------:R-:W0:Y:S04]  /*2e890*/  LDSM.16.MT88.4 R12, [R15+UR4+0xa000] ;  /* 0x00a000040f0c783b */ /* 0x000e280008004200 */
[----:B------:R-:W-:Y:S04]  /*2e8a0*/  STL [R1+0x19f4], R0 ;  /* 0x0019f40001007387 */ /* 0x000fe80000100800 */
[----:B------:R-:W-:Y:S01]  /*2e8b0*/  STL [R1+0x19f0], R2 ;  /* 0x0019f00201007387 */ /* 0x000fe20000100800 */
[----:B--2---:R-:W-:-:S15]  /*2e8c0*/  HMMA.16816.F32.BF16 R24, R8, R18, R24 ;  /* 0x000000120818723c */ /* 0x004fde0000041818 */
[----:B------:R-:W-:-:S08]  /*2e8d0*/  NOP ;  /* 0x0000000000007918 */ /* 0x000fd00000000000 */
[----:B------:R-:W-:Y:S04]  /*2e8e0*/  STL.64 [R1+0x1f0], R24 ;  /* 0x0001f01801007387 */ /* 0x000fe80000100a00 */
[----:B------:R1:W-:Y:S04]  /*2e8f0*/  STL.64 [R1+0x1f8], R26 ;  /* 0x0001f81a01007387 */ /* 0x0003e80000100a00 */
[----:B-1----:R-:W2:Y:S04]  /*2e900*/  LDL.LU.64 R26, [R1+0xa8] ;  /* 0x0000a800011a7983 */ /* 0x002ea80000300a00 */
[----:B0-----:R-:W-:Y:S04]  /*2e910*/  STL.64 [R1+0x1b30], R14 ;  /* 0x001b300e01007387 */ /* 0x001fe80000100a00 */
[----:B------:R0:W-:Y:S04]  /*2e920*/  STL.64 [R1+0x1b28], R12 ;  /* 0x001b280c01007387 */ /* 0x0001e80000100a00 */
[----:B0-----:R-:W2:Y:S04]  /*2e930*/  LDL.LU R12, [R1+0x1a0] ;  /* 0x0001a000010c7983 */ /* 0x001ea80000300800 */
[----:B------:R-:W2:Y:S04]  /*2e940*/  LDL.LU R13, [R1+0x1a4] ;  /* 0x0001a400010d7983 */ /* 0x000ea80000300800 */
[----:B------:R-:W2:Y:S04]  /*2e950*/  LDL.LU R14, [R1+0x1a8] ;  /* 0x0001a800010e7983 */ /* 0x000ea80000300800 */
[----:B------:R-:W2:Y:S01]  /*2e960*/  LDL.LU R15, [R1+0x1ac] ;  /* 0x0001ac00010f7983 */ /* 0x000ea20000300800 */
[----:B------:R-:W-:-:S02]  /*2e970*/  IMAD.MOV.U32 R2, RZ, RZ, R18 ;  /* 0x000000ffff027224 */ /* 0x000fc400078e0012 */
[----:B------:R-:W-:Y:S02]  /*2e980*/  IMAD.MOV.U32 R0, RZ, RZ, R19 ;  /* 0x000000ffff007224 */ /* 0x000fe400078e0013 */
[----:B------:R-:W0:Y:S04]  /*2e990*/  LDSM.16.M88.4 R16, [R21+UR4+0x80] ;  /* 0x000080041510783b */ /* 0x000e280008000200 */
[----:B0-----:R-:W-:Y:S04]  /*2e9a0*/  STL.64 [R1+0x110], R16 ;  /* 0x0001101001007387 */ /* 0x001fe80000100a00 */
[----:B------:R-:W-:Y:S04]  /*2e9b0*/  STL.64 [R1+0x118], R18 ;  /* 0x0001181201007387 */ /* 0x000fe80000100a00 */
[----:B------:R-:W0:Y:S04]  /*2e9c0*/  LDSM.16.M88.4 R16, [R21+UR4+0x1080] ;  /* 0x001080041510783b */ /* 0x000e280008000200 */
[----:B0-----:R0:W-:Y:S04]  /*2e9d0*/  STL.64 [R1+0x100], R16 ;  /* 0x0001001001007387 */ /* 0x0011e80000100a00 */
[----:B------:R-:W-:Y:S04]  /*2e9e0*/  STL.64 [R1+0x108], R18 ;  /* 0x0001081201007387 */ /* 0x000fe80000100a00 */
[----:B0-----:R-:W3:Y:S01]  /*2e9f0*/  LDL.LU.64 R16, [R1+0x1c08] ;  /* 0x001c080001107983 */ /* 0x001ee20000300a00 */
[----:B--2---:R-:W-:Y:S06]  /*2ea00*/  HMMA.16816.F32.BF16 R12, R8, R26, R12 ;  /* 0x0000001a080c723c */ /* 0x004fec000004180c */
[----:B------:R-:W-:-:S02]  /*2ea10*/  IMAD.MOV.U32 R7, RZ, RZ, R26 ;  /* 0x000000ffff077224 */ /* 0x000fc400078e001a */
[----:B------:R-:W-:Y:S02]  /*2ea20*/  IMAD.MOV.U32 R6, RZ, RZ, R27 ;  /* 0x000000ffff067224 */ /* 0x000fe400078e001b */
[----:B------:R-:W-:-:S13]  /*2ea30*/  LDSM.16.M88.4 R24, [R21+UR4+0x5080] ;  /* 0x005080041518783b */ /* 0x000fda0008000200 */
[----:B------:R-:W-:Y:S04]  /*2ea40*/  STL.64 [R1+0x1e0], R12 ;  /* 0x0001e00c01007387 */ /* 0x000fe80000100a00 */
[----:B------:R-:W-:Y:S04]  /*2ea50*/  STL.64 [R1+0x1e8], R14 ;  /* 0x0001e80e01007387 */ /* 0x000fe80000100a00 */
[----:B------:R-:W0:Y:S04]  /*2ea60*/  LDSM.16.M88.4 R12, [R21+UR4+0x2080] ;  /* 0x00208004150c783b */ /* 0x000e280008000200 */
[----:B------:R-:W-:Y:S04]  /*2ea70*/  STL.64 [R1+0x1c00], R10 ;  /* 0x001c000a01007387 */ /* 0x000fe80000100a00 */
[----:B------:R-:W-:Y:S04]  /*2ea80*/  STL.64 [R1+0x1bf8], R8 ;  /* 0x001bf80801007387 */ /* 0x000fe80000100a00 */
[----:B------:R-:W-:Y:S04]  /*2ea90*/  STL.64 [R1+0x1bf0], R6 ;  /* 0x001bf00601007387 */ /* 0x000fe80000100a00 */
[----:B------:R-:W1:Y:S04]  /*2eaa0*/  LDSM.16.M88.4 R8, [R21+UR4+0x3080] ;  /* 0x003080041508783b */ /* 0x000e680008000200 */
[----:B------:R-:W-:Y:S04]  /*2eab0*/  STL.64 [R1+0x1be8], R4 ;  /* 0x001be80401007387 */ /* 0x000fe80000100a00 */
[----:B------:R-:W2:Y:S04]  /*2eac0*/  LDSM.16.M88.4 R4, [R21+UR4+0x4080] ;  /* 0x004080041504783b */ /* 0x000ea80008000200 */
[----:B0-----:R0:W-:Y:S04]  /*2ead0*/  STL.64 [R1+0xf0], R12 ;  /* 0x0000f00c01007387 */ /* 0x0011e80000100a00 */
[----:B------:R4:W-:Y:S04]  /*2eae0*/  STL.64 [R1+0xf8], R14 ;  /* 0x0000f80e01007387 */ /* 0x0009e80000100a00 */
[----:B0-----:R-:W3:Y:S04]  /*2eaf0*/  LDL.LU R12, [R1+0x2a0] ;  /* 0x0002a000010c7983 */ /* 0x001ee80000300800 */
[----:B-1----:R-:W-:Y:S04]  /*2eb00*/  STL.64 [R1+0xe0], R8 ;  /* 0x0000e00801007387 */ /* 0x002fe80000100a00 */
[----:B------:R-:W-:Y:S04]  /*2eb10*/  STL.64 [R1+0xe8], R10 ;  /* 0x0000e80a01007387 */ /* 0x000fe80000100a00 */
[----:B--2---:R0:W-:Y:S04]  /*2eb20*/  STL.64 [R1+0xd0], R4 ;  /* 0x0000d00401007387 */ /* 0x0041e80000100a00 */
[----:B------:R1:W-:Y:S04]  /*2eb30*/  STL.64 [R1+0xd8], R6 ;  /* 0x0000d80601007387 */ /* 0x0003e80000100a00 */
[----:B------:R-:W3:Y:S04]  /*2eb40*/  LDL.LU R13, [R1+0x2a4] ;  /* 0x0002a400010d7983 */ /* 0x000ee80000300800 */
[----:B----4-:R-:W2:Y:S04]  /*2eb50*/  LDL.LU R14, [R1+0x2a8] ;  /* 0x0002a800010e7983 */ /* 0x010ea80000300800 */
[----:B------:R-:W2:Y:S04]  /*2eb60*/  LDL.LU R15, [R1+0x2ac] ;  /* 0x0002ac00010f7983 */ /* 0x000ea80000300800 */
[----:B------:R-:W4:Y:S04]  /*2eb70*/  LDSM.16.M88.4 R8, [R21+UR4+0x6080] ;  /* 0x006080041508783b */ /* 0x000f280008000200 */
[----:B0-----:R-:W4:Y:S04]  /*2eb80*/  LDL.LU R4, [R1+0x220] ;  /* 0x0002200001047983 */ /* 0x001f280000300800 */
[----:B------:R-:W4:Y:S04]  /*2eb90*/  LDL.LU R5, [R1+0x224] ;  /* 0x0002240001057983 */ /* 0x000f280000300800 */
[----:B-1----:R-:W4:Y:S04]  /*2eba0*/  LDL.LU R6, [R1+0x228] ;  /* 0x0002280001067983 */ /* 0x002f280000300800 */
[----:B------:R-:W4:Y:S04]  /*2ebb0*/  LDL.LU R7, [R1+0x22c] ;  /* 0x00022c0001077983 */ /* 0x000f280000300800 */
[----:B--2---:R0:W-:Y:S04]  /*2ebc0*/  STL.64 [R1+0x1b40], R14 ;  /* 0x001b400e01007387 */ /* 0x0041e80000100a00 */
[----:B---3--:R-:W-:Y:S01]  /*2ebd0*/  STL.64 [R1+0x1b38], R12 ;  /* 0x001b380c01007387 */ /* 0x008fe20000100a00 */
[----:B0-----:R-:W-:-:S02]  /*2ebe0*/  IMAD.MOV.U32 R15, RZ, RZ, R16 ;  /* 0x000000ffff0f7224 */ /* 0x001fc400078e0010 */
[----:B------:R-:W-:Y:S01]  /*2ebf0*/  IMAD.MOV.U32 R14, RZ, RZ, R17 ;  /* 0x000000ffff0e7224 */ /* 0x000fe200078e0011 */
[----:B------:R-:W2:Y:S04]  /*2ec00*/  LDL.LU R16, [R1+0x260] ;  /* 0x0002600001107983 */ /* 0x000ea80000300800 */
[----:B------:R-:W2:Y:S04]  /*2ec10*/  LDL.LU R17, [R1+0x264] ;  /* 0x0002640001117983 */ /* 0x000ea80000300800 */
[----:B------:R-:W2:Y:S04]  /*2ec20*/  LDL.LU R18, [R1+0x268] ;  /* 0x0002680001127983 */ /* 0x000ea80000300800 */
[----:B------:R-:W2:Y:S04]  /*2ec30*/  LDL.LU R19, [R1+0x26c] ;  /* 0x00026c0001137983 */ /* 0x000ea80000300800 */
[----:B------:R0:W-:Y:S04]  /*2ec40*/  STL [R1+0x1ad4], R24 ;  /* 0x001ad41801007387 */ /* 0x0001e80000100800 */
[----:B------:R1:W-:Y:S04]  /*2ec50*/  STL [R1+0x1ad0], R25 ;  /* 0x001ad01901007387 */ /* 0x0003e80000100800 */
[----:B------:R3:W-:Y:S04]  /*2ec60*/  STL [R1+0x188c], R26 ;  /* 0x00188c1a01007387 */ /* 0x0007e80000100800 */
[----:B------:R4:W-:Y:S04]  /*2ec70*/  STL [R1+0x1888], R27 ;  /* 0x0018881b01007387 */ /* 0x0009e80000100800 */
[----:B0-----:R-:W2:Y:S04]  /*2ec80*/  LDL.LU R24, [R1+0x290] ;  /* 0x0002900001187983 */ /* 0x001ea80000300800 */
[----:B-1----:R-:W2:Y:S04]  /*2ec90*/  LDL.LU R25, [R1+0x294] ;  /* 0x0002940001197983 */ /* 0x002ea80000300800 */
[----:B---3--:R-:W3:Y:S04]  /*2eca0*/  LDL.LU R26, [R1+0x298] ;  /* 0x00029800011a7983 */ /* 0x008ee80000300800 */
[----:B----4-:R-:W3:Y:S04]  /*2ecb0*/  LDL.LU R27, [R1+0x29c] ;  /* 0x00029c00011b7983 */ /* 0x010ee80000300800 */
[----:B---3--:R-:W-:Y:S04]  /*2ecc0*/  STL.64 [R1+0x1b50], R26 ;  /* 0x001b501a01007387 */ /* 0x008fe80000100a00 */
[----:B--2---:R0:W-:Y:S04]  /*2ecd0*/  STL.64 [R1+0x1b48], R24 ;  /* 0x001b481801007387 */ /* 0x0041e80000100a00 */
[----:B0-----:R-:W2:Y:S04]  /*2ece0*/  LDL.LU R24, [R1+0x2b0] ;  /* 0x0002b00001187983 */ /* 0x001ea80000300800 */
[----:B------:R-:W2:Y:S04]  /*2ecf0*/  LDL.LU R25, [R1+0x2b4] ;  /* 0x0002b40001197983 */ /* 0x000ea80000300800 */
[----:B------:R-:W3:Y:S04]  /*2ed00*/  LDL.LU R26, [R1+0x2b8] ;  /* 0x0002b800011a7983 */ /* 0x000ee80000300800 */
[----:B------:R-:W3:Y:S01]  /*2ed10*/  LDL.LU R27, [R1+0x2bc] ;  /* 0x0002bc00011b7983 */ /* 0x000ee20000300800 */
[----:B------:R-:W-:-:S02]  /*2ed20*/  IMAD.MOV.U32 R28, RZ, RZ, R8 ;  /* 0x000000ffff1c7224 */ /* 0x000fc400078e0008 */
[----:B------:R-:W-:Y:S01]  /*2ed30*/  IMAD.MOV.U32 R29, RZ, RZ, R9 ;  /* 0x000000ffff1d7224 */ /* 0x000fe200078e0009 */
[----:B---3--:R0:W-:Y:S04]  /*2ed40*/  STL.64 [R1+0x1b60], R26 ;  /* 0x001b601a01007387 */ /* 0x0081e80000100a00 */
[----:B--2---:R-:W-:Y:S04]  /*2ed50*/  STL.64 [R1+0x1b58], R24 ;  /* 0x001b581801007387 */ /* 0x004fe80000100a00 */
[----:B0-----:R-:W2:Y:S04]  /*2ed60*/  LDL.LU R26, [R1+0x98] ;  /* 0x00009800011a7983 */ /* 0x001ea80000300800 */
[----:B------:R0:W-:Y:S04]  /*2ed70*/  STL.64 [R1+0x158], R10 ;  /* 0x0001580a01007387 */ /* 0x0001e80000100a00 */
[----:B0-----:R-:W2:Y:S04]  /*2ed80*/  LDL.LU.64 R10, [R1+0x1c00] ;  /* 0x001c0000010a7983 */ /* 0x001ea80000300a00 */
[----:B------:R-:W2:Y:S01]  /*2ed90*/  LDL.LU.64 R8, [R1+0x1bf8] ;  /* 0x001bf80001087983 */ /* 0x000ea20000300a00 */
[----:B------:R-:W-:-:S03]  /*2eda0*/  IMAD.MOV.U32 R27, RZ, RZ, R20 ;  /* 0x000000ffff1b7224 */ /* 0x000fc600078e0014 */
[----:B------:R-:W0:Y:S04]  /*2edb0*/  LDSM.16.M88.4 R20, [R21+UR4+0x7080] ;  /* 0x007080041514783b */ /* 0x000e280008000200 */
[----:B--2---:R-:W-:-:S15]  /*2edc0*/  HMMA.16816.F32.BF16 R4, R8, R26, R4 ;  /* 0x0000001a0804723c */ /* 0x004fde0000041804 */
[----:B------:R-:W-:-:S08]  /*2edd0*/  NOP ;  /* 0x0000000000007918 */ /* 0x000fd00000000000 */
[----:B------:R-:W-:Y:S04]  /*2ede0*/  STL.64 [R1+0x1d0], R4 ;  /* 0x0001d00401007387 */ /* 0x000fe80000100a00 */
[----:B------:R1:W-:Y:S04]  /*2edf0*/  STL.64 [R1+0x1d8], R6 ;  /* 0x0001d80601007387 */ /* 0x0003e80000100a00 */
[----:B-1----:R-:W2:Y:S04]  /*2ee00*/  LDL.LU.64 R6, [R1+0x1bf0] ;  /* 0x001bf00001067983 */ /* 0x002ea80000300a00 */
[----:B------:R-:W3:Y:S04]  /*2ee10*/  LDL.LU.64 R4, [R1+0x1be8] ;  /* 0x001be80001047983 */ /* 0x000ee80000300a00 */
[----:B------:R2:W-:Y:S02]  /*2ee20*/  STL.64 [R1+0x1b70], R26 ;  /* 0x001b701a01007387 */ /* 0x0005e40000100a00 */
[----:B--2---:R-:W-:-:S02]  /*2ee30*/  IMAD.MOV.U32 R26, RZ, RZ, R7 ;  /* 0x000000ffff1a7224 */ /* 0x004fc400078e0007 */
[----:B------:R-:W-:-:S05]  /*2ee40*/  IMAD.MOV.U32 R27, RZ, RZ, R6 ;  /* 0x000000ffff1b7224 */ /* 0x000fca00078e0006 */
[----:B------:R1:W-:Y:S02]  /*2ee50*/  STL.64 [R1+0x1b88], R26 ;  /* 0x001b881a01007387 */ /* 0x0003e40000100a00 */
[----:B-1----:R-:W-:Y:S02]  /*2ee60*/  IMAD.MOV.U32 R26, RZ, RZ, R2 ;  /* 0x000000ffff1a7224 */ /* 0x002fe400078e0002 */
[----:B------:R-:W-:-:S05]  /*2ee70*/  IMAD.MOV.U32 R27, RZ, RZ, R0 ;  /* 0x000000ffff1b7224 */ /* 0x000fca00078e0000 */
[----:B------:R3:W-:Y:S02]  /*2ee80*/  STL.64 [R1+0x1ba0], R26 ;  /* 0x001ba01a01007387 */ /* 0x0007e40000100a00 */
[----:B---3--:R-:W-:Y:S02]  /*2ee90*/  IMAD.MOV.U32 R26, RZ, RZ, R5 ;  /* 0x000000ffff1a7224 */ /* 0x008fe400078e0005 */
[----:B------:R-:W-:Y:S02]  /*2eea0*/  IMAD.MOV.U32 R27, RZ, RZ, R4 ;  /* 0x000000ffff1b7224 */ /* 0x000fe400078e0004 */
[----:B------:R-:W-:Y:S01]  /*2eeb0*/  HMMA.16816.F32.BF16 R4, R8, R14, R16 ;  /* 0x0000000e0804723c */ /* 0x000fe20000041810 */
[----:B0-----:R0:W-:Y:S04]  /*2eec0*/  STL.64 [R1+0x140], R20 ;  /* 0x0001401401007387 */ /* 0x0011e80000100a00 */
[----:B------:R1:W-:Y:S04]  /*2eed0*/  STL.64 [R1+0x148], R22 ;  /* 0x0001481601007387 */ /* 0x0003e80000100a00 */
[----:B------:R-:W-:-:S14]  /*2eee0*/  STL.64 [R1+0x1bd0], R26 ;  /* 0x001bd01a01007387 */ /* 0x000fdc0000100a00 */
[----:B------:R-:W-:Y:S04]  /*2eef0*/  STL.64 [R1+0x1c0], R4 ;  /* 0x0001c00401007387 */ /* 0x000fe80000100a00 */
[----:B------:R-:W2:Y:S04]  /*2ef00*/  LDL.LU R16, [R1+0x300] ;  /* 0x0003000001107983 */ /* 0x000ea80000300800 */
[----:B------:R-:W2:Y:S04]  /*2ef10*/  LDL.LU R17, [R1+0x304] ;  /* 0x0003040001117983 */ /* 0x000ea80000300800 */
[----:B------:R-:W3:Y:S04]  /*2ef20*/  LDL.LU R18, [R1+0x308] ;  /* 0x0003080001127983 */ /* 0x000ee80000300800 */
[----:B------:R-:W3:Y:S04]  /*2ef30*/  LDL.LU R19, [R1+0x30c] ;  /* 0x00030c0001137983 */ /* 0x000ee80000300800 */
[----:B---3--:R-:W-:Y:S04]  /*2ef40*/  STL.64 [R1+0x1be0], R18 ;  /* 0x001be01201007387 */ /* 0x008fe80000100a00 */
[----:B--2---:R2:W-:Y:S04]  /*2ef50*/  STL.64 [R1+0x1bd8], R16 ;  /* 0x001bd81001007387 */ /* 0x0045e80000100a00 */
[----:B0-----:R-:W3:Y:S04]  /*2ef60*/  LDL.LU R20, [R1+0x3c0] ;  /* 0x0003c00001147983 */ /* 0x001ee80000300800 */
[----:B------:R-:W3:Y:S04]  /*2ef70*/  LDL.LU R21, [R1+0x3c4] ;  /* 0x0003c40001157983 */ /* 0x000ee80000300800 */
[----:B-1----:R-:W3:Y:S04]  /*2ef80*/  LDL.LU R22, [R1+0x3c8] ;  /* 0x0003c80001167983 */ /* 0x002ee80000300800 */
[----:B------:R-:W3:Y:S04]  /*2ef90*/  LDL.LU R23, [R1+0x3cc] ;  /* 0x0003cc0001177983 */ /* 0x000ee80000300800 */
[----:B--2---:R-:W2:Y:S04]  /*2efa0*/  LDL.LU R16, [R1+0x3d0] ;  /* 0x0003d00001107983 */ /* 0x004ea80000300800 */
[----:B------:R-:W2:Y:S04]  /*2efb0*/  LDL.LU R17, [R1+0x3d4] ;  /* 0x0003d40001117983 */ /* 0x000ea80000300800 */
[----:B------:R-:W2:Y:S04]  /*2efc0*/  LDL.LU R18, [R1+0x3d8] ;  /* 0x0003d80001127983 */ /* 0x000ea80000300800 */
[----:B------:R-:W2:Y:S04]  /*2efd0*/  LDL.LU R19, [R1+0x3dc] ;  /* 0x0003dc0001137983 */ /* 0x000ea80000300800 */
[----:B------:R-:W2:Y:S04]  /*2efe0*/  LDL.LU.64 R26, [R1+0x78] ;  /* 0x00007800011a7983 */ /* 0x000ea80000300a00 */
[----:B------:R0:W-:Y:S04]  /*2eff0*/  STL.64 [R1+0x1b68], R14 ;  /* 0x001b680e01007387 */ /* 0x0001e80000100a00 */
[----:B------:R-:W4:Y:S04]  /*2f000*/  LDL.LU R12, [R1+0x2c0] ;  /* 0x0002c000010c7983 */ /* 0x000f280000300800 */
[----:B------:R-:W4:Y:S04]  /*2f010*/  LDL.LU R13, [R1+0x2c4] ;  /* 0x0002c400010d7983 */ /* 0x000f280000300800 */
[----:B0-----:R-:W3:Y:S04]  /*2f020*/  LDL.LU R14, [R1+0x2c8] ;  /* 0x0002c800010e7983 */ /* 0x001ee80000300800 */
[----:B------:R-:W3:Y:S04]  /*2f030*/  LDL.LU R15, [R1+0x2cc] ;  /* 0x0002cc00010f7983 */ /* 0x000ee80000300800 */
[----:B---3--:R-:W-:Y:S04]  /*2f040*/  STL.64 [R1+0x1b80], R14 ;  /* 0x001b800e01007387 */ /* 0x008fe80000100a00 */
[----:B----4-:R0:W-:Y:S04]  /*2f050*/  STL.64 [R1+0x1b78], R12 ;  /* 0x001b780c01007387 */ /* 0x0101e80000100a00 */
[----:B0-----:R-:W3:Y:S04]  /*2f060*/  LDL.LU R12, [R1+0x2d0] ;  /* 0x0002d000010c7983 */ /* 0x001ee80000300800 */
[----:B------:R-:W3:Y:S04]  /*2f070*/  LDL.LU R13, [R1+0x2d4] ;  /* 0x0002d400010d7983 */ /* 0x000ee80000300800 */
[----:B------:R-:W4:Y:S04]  /*2f080*/  LDL.LU R14, [R1+0x2d8] ;  /* 0x0002d800010e7983 */ /* 0x000f280000300800 */
[----:B------:R-:W4:Y:S01]  /*2f090*/  LDL.LU R15, [R1+0x2dc] ;  /* 0x0002dc00010f7983 */ /* 0x000f220000300800 */
[----:B------:R-:W-:-:S02]  /*2f0a0*/  IMAD.MOV.U32 R2, RZ, RZ, R7 ;  /* 0x000000ffff027224 */ /* 0x000fc400078e0007 */
[----:B------:R-:W0:Y:S01]  /*2f0b0*/  S2R R7, SR_TID.X ;  /* 0x0000000000077919 */ /* 0x000e220000002100 */
[----:B------:R-:W-:Y:S01]  /*2f0c0*/  IMAD.MOV.U32 R0, RZ, RZ, R6 ;  /* 0x000000ffff007224 */ /* 0x000fe200078e0006 */
        /* <DEDUP_REMOVED lines=12> */
[----:B------:R-:W-:-:S06]  /*2f190*/  LOP3.LUT R7, R7, 0x20, RZ, 0x3c, !PT ;  /* 0x0000002007077812 */ /* 0x000fcc00078e3cff */
[----:B------:R-:W0:Y:S04]  /*2f1a0*/  LDSM.16.MT88.4 R4, [R7+UR4+0xa000] ;  /* 0x00a000040704783b */ /* 0x000e280008004200 */
[----:B----4-:R-:W-:Y:S04]  /*2f1b0*/  STL.64 [R1+0x1bb0], R14 ;  /* 0x001bb00e01007387 */ /* 0x010fe80000100a00 */
[----:B---3--:R1:W-:Y:S04]  /*2f1c0*/  STL.64 [R1+0x1ba8], R12 ;  /* 0x001ba80c01007387 */ /* 0x0083e80000100a00 */
[----:B-1----:R-:W3:Y:S04]  /*2f1d0*/  LDL.LU R12, [R1+0x2f0] ;  /* 0x0002f000010c7983 */ /* 0x002ee80000300800 */
[----:B------:R-:W3:Y:S04]  /*2f1e0*/  LDL.LU R13, [R1+0x2f4] ;  /* 0x0002f400010d7983 */ /* 0x000ee80000300800 */
[----:B------:R-:W3:Y:S04]  /*2f1f0*/  LDL.LU R14, [R1+0x2f8] ;  /* 0x0002f800010e7983 */ /* 0x000ee80000300800 */
[----:B------:R-:W3:Y:S04]  /*2f200*/  LDL.LU R15, [R1+0x2fc] ;  /* 0x0002fc00010f7983 */ /* 0x000ee80000300800 */
[----:B------:R-:W-:Y:S04]  /*2f210*/  STL [R1+0x19fc], R2 ;  /* 0x0019fc0201007387 */ /* 0x000fe80000100800 */
[----:B------:R-:W-:Y:S04]  /*2f220*/  STL [R1+0x19f8], R0 ;  /* 0x0019f80001007387 */ /* 0x000fe80000100800 */
[----:B0-----:R0:W-:Y:S04]  /*2f230*/  STL.64 [R1+0x1a98], R6 ;  /* 0x001a980601007387 */ /* 0x0011e80000100a00 */
[----:B------:R-:W-:Y:S04]  /*2f240*/  STL.64 [R1+0x1a90], R4 ;  /* 0x001a900401007387 */ /* 0x000fe80000100a00 */
[----:B0-----:R-:W4:Y:S04]  /*2f250*/  LDL.LU R6, [R1+0x138] ;  /* 0x0001380001067983 */ /* 0x001f280000300800 */
[----:B------:R-:W4:Y:S01]  /*2f260*/  LDL.LU R7, [R1+0x13c] ;  /* 0x00013c0001077983 */ /* 0x000f220000300800 */
[----:B--2---:R-:W-:Y:S06]  /*2f270*/  HMMA.16816.F32.BF16 R16, R8, R26, R16 ;  /* 0x0000001a0810723c */ /* 0x004fec0000041810 */
[----:B------:R-:W-:-:S02]  /*2f280*/  IMAD.MOV.U32 R2, RZ, RZ, R26 ;  /* 0x000000ffff027224 */ /* 0x000fc400078e001a */
[----:B------:R-:W-:-:S15]  /*2f290*/  IMAD.MOV.U32 R0, RZ, RZ, R27 ;  /* 0x000000ffff007224 */ /* 0x000fde00078e001b */
[----:B------:R-:W-:Y:S04]  /*2f2a0*/  STL.64 [R1+0x1b0], R16 ;  /* 0x0001b01001007387 */ /* 0x000fe80000100a00 */
[----:B------:R0:W-:Y:S04]  /*2f2b0*/  STL.64 [R1+0x1b8], R18 ;  /* 0x0001b81201007387 */ /* 0x0001e80000100a00 */
[----:B0-----:R-:W2:Y:S04]  /*2f2c0*/  LDL.LU.64 R18, [R1+0x1be0] ;  /* 0x001be00001127983 */ /* 0x001ea80000300a00 */
[----:B------:R-:W2:Y:S04]  /*2f2d0*/  LDL.LU.64 R16, [R1+0x1bd8] ;  /* 0x001bd80001107983 */ /* 0x000ea80000300a00 */
[----:B------:R-:W3:Y:S01]  /*2f2e0*/  LDL.LU.64 R26, [R1+0x1bd0] ;  /* 0x001bd000011a7983 */ /* 0x000ee20000300a00 */
[----:B----4-:R-:W-:-:S15]  /*2f2f0*/  HMMA.16816.F32.BF16 R20, R8, R6, R20 ;  /* 0x000000060814723c */ /* 0x010fde0000041814 */
[----:B------:R-:W-:-:S08]  /*2f300*/  NOP ;  /* 0x0000000000007918 */ /* 0x000fd00000000000 */
[----:B------:R-:W-:Y:S04]  /*2f310*/  STL.64 [R1+0x1a0], R20 ;  /* 0x0001a01401007387 */ /* 0x000fe80000100a00 */
[----:B------:R0:W-:Y:S04]  /*2f320*/  STL.64 [R1+0x1a8], R22 ;  /* 0x0001a81601007387 */ /* 0x0001e80000100a00 */
[----:B0-----:R-:W2:Y:S02]  /*2f330*/  LDL.LU.64 R22, [R1+0x1bc8] ;  /* 0x001bc80001167983 */ /* 0x001ea40000300a00 */
[----:B--2---:R-:W-:Y:S02]  /*2f340*/  HMMA.16816.F32.BF16 R8, R8, R22, R16 ;  /* 0x000000160808723c */ /* 0x004fe40000041810 */
[----:B------:R-:W3:Y:S04]  /*2f350*/  LDL.LU.64 R18, [R1+0x1bc0] ;  /* 0x001bc00001127983 */ /* 0x000ee80000300a00 */
[----:B------:R-:W3:-:S15]  /*2f360*/  LDL.LU.64 R16, [R1+0x1bb8] ;  /* 0x001bb80001107983 */ /* 0x000ede0000300a00 */
[----:B------:R-:W-:-:S02]  /*2f370*/  NOP ;  /* 0x0000000000007918 */ /* 0x000fc40000000000 */
[----:B------:R-:W-:Y:S04]  /*2f380*/  STL.64 [R1+0x190], R8 ;  /* 0x0001900801007387 */ /* 0x000fe80000100a00 */
[----:B------:R-:W-:Y:S01]  /*2f390*/  STL.64 [R1+0x198], R10 ;  /* 0x0001980a01007387 */ /* 0x000fe20000100a00 */
[----:B---3--:R-:W-:Y:S03]  /*2f3a0*/  HMMA.16816.F32.BF16 R24, R16, R26, R12 ;  /* 0x0000001a1018723c */ /* 0x008fe6000004180c */
        /* <DEDUP_REMOVED lines=26> */
[----:B------:R-:W2:Y:S01]  /*2f550*/  LDL.LU.64 R24, [R1+0x1b58] ;  /* 0x001b580001187983 */ /* 0x000ea20000300a00 */
[----:B------:R-:W0:Y:S01]  /*2f560*/  S2R R21, SR_TID.X ;  /* 0x0000000000157919 */ /* 0x000e220000002100 */
[----:B--2---:R-:W-:Y:S02]  /*2f570*/  HMMA.16816.F32.BF16 R12, R16, R14, R24 ;  /* 0x0000000e100c723c */ /* 0x004fe40000041818 */
[----:B------:R-:W2:Y:S04]  /*2f580*/  LDL.LU.64 R26, [R1+0x1b50] ;  /* 0x001b5000011a7983 */ /* 0x000ea80000300a00 */
[----:B------:R-:W2:-:S15]  /*2f590*/  LDL.LU.64 R24, [R1+0x1b48] ;  /* 0x001b480001187983 */ /* 0x000e9e0000300a00 */
[----:B------:R-:W-:-:S02]  /*2f5a0*/  NOP ;  /* 0x0000000000007918 */ /* 0x000fc40000000000 */
[----:B------:R-:W-:Y:S04]  /*2f5b0*/  STL.64 [R1+0xb0], R12 ;  /* 0x0000b00c01007387 */ /* 0x000fe80000100a00 */
[----:B------:R1:W-:Y:S04]  /*2f5c0*/  STL.64 [R1+0xb8], R14 ;  /* 0x0000b80e01007387 */ /* 0x0003e80000100a00 */
[----:B-1----:R-:W3:Y:S04]  /*2f5d0*/  LDL.LU.64 R14, [R1+0x1b40] ;  /* 0x001b4000010e7983 */ /* 0x002ee80000300a00 */
[----:B------:R-:W3:Y:S01]  /*2f5e0*/  LDL.LU.64 R12, [R1+0x1b38] ;  /* 0x001b3800010c7983 */ /* 0x000ee20000300a00 */
[----:B------:R-:W-:-:S02]  /*2f5f0*/  IMAD.MOV.U32 R10, RZ, RZ, R2 ;  /* 0x000000ffff0a7224 */ /* 0x000fc400078e0002 */
        /* <DEDUP_REMOVED lines=8> */
[----:B---3--:R-:W-:Y:S01]  /*2f680*/  HMMA.16816.F32.BF16 R8, R16, R10, R12 ;  /* 0x0000000a1008723c */ /* 0x008fe2000004180c */
[----:B------:R-:W3:Y:S04]  /*2f690*/  LDL.LU.64 R14, [R1+0x1b30] ;  /* 0x001b3000010e7983 */ /* 0x000ee80000300a00 */
[----:B------:R-:W3:-:S15]  /*2f6a0*/  LDL.LU.64 R12, [R1+0x1b28] ;  /* 0x001b2800010c7983 */ /* 0x000ede0000300a00 */
[----:B------:R-:W-:-:S03]  /*2f6b0*/  NOP ;  /* 0x0000000000007918 */ /* 0x000fc60000000000 */
[----:B------:R-:W-:Y:S01]  /*2f6c0*/  STL.64 [R1+0xa0], R8 ;  /* 0x0000a00801007387 */ /* 0x000fe20000100a00 */
[----:B------:R-:W-:Y:S02]  /*2f6d0*/  IMAD.MOV.U32 R2, RZ, RZ, R10 ;  /* 0x000000ffff027224 */ /* 0x000fe400078e000a */
[----:B------:R-:W-:Y:S02]  /*2f6e0*/  IMAD.MOV.U32 R0, RZ, RZ, R11 ;  /* 0x000000ffff007224 */ /* 0x000fe400078e000b */
[----:B------:R-:W0:Y:S04]  /*2f6f0*/  LDSM.16.MT88.4 R8, [R21+UR4+0xa000] ;  /* 0x00a000041508783b */ /* 0x000e280008004200 */
[----:B------:R-:W-:Y:S04]  /*2f700*/  STL [R1+0x1ad8], R2 ;  /* 0x001ad80201007387 */ /* 0x000fe80000100800 */
[----:B0-----:R-:W-:Y:S04]  /*2f710*/  STL.64 [R1+0x1a08], R10 ;  /* 0x001a080a01007387 */ /* 0x001fe80000100a00 */
[----:B------:R0:W-:Y:S04]  /*2f720*/  STL.64 [R1+0x1a00], R8 ;  /* 0x001a000801007387 */ /* 0x0001e80000100a00 */
[----:B0-----:R-:W4:Y:S04]  /*2f730*/  LDL.LU R8, [R1+0x3b0] ;  /* 0x0003b00001087983 */ /* 0x001f280000300800 */
[----:B------:R-:W4:Y:S04]  /*2f740*/  LDL.LU R9, [R1+0x3b4] ;  /* 0x0003b40001097983 */ /* 0x000f280000300800 */
[----:B------:R-:W4:Y:S04]  /*2f750*/  LDL.LU R10, [R1+0x3b8] ;  /* 0x0003b800010a7983 */ /* 0x000f280000300800 */
[----:B------:R-:W4:Y:S02]  /*2f760*/  LDL.LU R11, [R1+0x3bc] ;  /* 0x0003bc00010b7983 */ /* 0x000f240000300800 */
[----:B----4-:R-:W-:Y:S02]  /*2f770*/  HMMA.16816.F32.BF16 R4, R16, R6, R8 ;  /* 0x000000061004723c */ /* 0x010fe40000041808 */
[----:B------:R-:W4:-:S15]  /*2f780*/  LDL.LU R8, [R1+0x370] ;  /* 0x0003700001087983 */ /* 0x000f1e0000300800 */
[----:B------:R-:W-:-:S06]  /*2f790*/  NOP ;  /* 0x0000000000007918 */ /* 0x000fcc0000000000 */
[----:B------:R0:W-:Y:S04]  /*2f7a0*/  STL.64 [R1+0x90], R4 ;  /* 0x0000900401007387 */ /* 0x0001e80000100a00 */
[----:B------:R1:W-:Y:S04]  /*2f7b0*/  STL.64 [R1+0x98], R6 ;  /* 0x0000980601007387 */ /* 0x0003e80000100a00 */
[----:B------:R-:W4:Y:S04]  /*2f7c0*/  LDL.LU R9, [R1+0x374] ;  /* 0x0003740001097983 */ /* 0x000f280000300800 */
[----:B------:R-:W3:Y:S04]  /*2f7d0*/  LDL.LU R10, [R1+0x378] ;  /* 0x00037800010a7983 */ /* 0x000ee80000300800 */
[----:B------:R-:W3:Y:S04]  /*2f7e0*/  LDL.LU R11, [R1+0x37c] ;  /* 0x00037c00010b7983 */ /* 0x000ee80000300800 */
[----:B0-----:R-:W4:Y:S04]  /*2f7f0*/  LDL.LU R4, [R1+0x390] ;  /* 0x0003900001047983 */ /* 0x001f280000300800 */
[----:B------:R-:W4:Y:S04]  /*2f800*/  LDL.LU R5, [R1+0x394] ;  /* 0x0003940001057983 */ /* 0x000f280000300800 */
[----:B-1----:R-:W3:Y:S04]  /*2f810*/  LDL.LU R6, [R1+0x398] ;  /* 0x0003980001067983 */ /* 0x002ee80000300800 */
[----:B------:R-:W3:Y:S01]  /*2f820*/  LDL.LU R7, [R1+0x39c] ;  /* 0x00039c0001077983 */ /* 0x000ee20000300800 */
[----:B--2---:R-:W-:Y:S01]  /*2f830*/  HMMA.16816.F32.BF16 R20, R16, R22, R24 ;  /* 0x000000161014723c */ /* 0x004fe20000041818 */
[----:B------:R-:W0:Y:S06]  /*2f840*/  S2R R2, SR_TID.X ;  /* 0x0000000000027919 */ /* 0x000e2c0000002100 */
[C---:B0-----:R-:W-:Y:S01]  /*2f850*/  LOP3.LUT R18, R2.reuse, 0x7, RZ, 0xc0, !PT ;  /* 0x0000000702127812 */ /* 0x041fe200078ec0ff */
[----:B------:R-:W-:-:S02]  /*2f860*/  IMAD.SHL.U32 R19, R2, 0x40, RZ ;  /* 0x0000004002137824 */ /* 0x000fc400078e00ff */
[----:B------:R-:W-:Y:S01]  /*2f870*/  IMAD.SHL.U32 R2, R2, 0x2, RZ ;  /* 0x0000000202027824 */ /* 0x000fe200078e00ff */
[----:B---3--:R-:W-:Y:S04]  /*2f880*/  STL.64 [R1+0x1b18], R6 ;  /* 0x001b180601007387 */ /* 0x008fe80000100a00 */
[----:B----4-:R0:W-:Y:S04]  /*2f890*/  STL.64 [R1+0x1b10], R4 ;  /* 0x001b100401007387 */ /* 0x0101e80000100a00 */
[----:B0-----:R-:W2:Y:S04]  /*2f8a0*/  LDL.LU R4, [R1+0x3a0] ;  /* 0x0003a00001047983 */ /* 0x001ea80000300800 */
[----:B------:R-:W2:Y:S04]  /*2f8b0*/  LDL.LU R5, [R1+0x3a4] ;  /* 0x0003a40001057983 */ /* 0x000ea80000300800 */
[----:B------:R-:W2:Y:S04]  /*2f8c0*/  LDL.LU R6, [R1+0x3a8] ;  /* 0x0003a80001067983 */ /* 0x000ea80000300800 */
[----:B------:R-:W2:Y:S04]  /*2f8d0*/  LDL.LU R7, [R1+0x3ac] ;  /* 0x0003ac0001077983 */ /* 0x000ea80000300800 */
[----:B------:R-:W3:Y:S04]  /*2f8e0*/  LDL.LU R24, [R1+0x380] ;  /* 0x0003800001187983 */ /* 0x000ee80000300800 */
[----:B------:R-:W3:Y:S04]  /*2f8f0*/  LDL.LU R25, [R1+0x384] ;  /* 0x0003840001197983 */ /* 0x000ee80000300800 */
[----:B------:R-:W4:Y:S04]  /*2f900*/  LDL.LU R26, [R1+0x388] ;  /* 0x00038800011a7983 */ /* 0x000f280000300800 */
[----:B------:R-:W4:Y:S01]  /*2f910*/  LDL.LU R27, [R1+0x38c] ;  /* 0x00038c00011b7983 */ /* 0x000f220000300800 */
[----:B------:R-:W-:-:S05]  /*2f920*/  IMAD R18, R18, 0x90, RZ ;  /* 0x0000009012127824 */ /* 0x000fca00078e02ff */
[----:B------:R-:W-:-:S04]  /*2f930*/  LOP3.LUT R2, R18, 0x10, R2, 0x78, !PT ;  /* 0x0000001012027812 */ /* 0x000fc800078e7802 */
[----:B------:R-:W-:-:S04]  /*2f940*/  LOP3.LUT R2, R2, 0x400, R19, 0xf8, !PT ;  /* 0x0000040002027812 */ /* 0x000fc800078ef813 */
[----:B------:R-:W-:-:S05]  /*2f950*/  LOP3.LUT R2, R2, 0x60, RZ, 0x3c, !PT ;  /* 0x0000006002027812 */ /* 0x000fca00078e3cff */
[----:B------:R-:W0:Y:S04]  /*2f960*/  LDSM.16.MT88.4 R16, [R2+UR4+0xa000] ;  /* 0x00a000040210783b */ /* 0x000e280008004200 */
[----:B----4-:R-:W-:Y:S04]  /*2f970*/  STL.64 [R1+0x1b08], R26 ;  /* 0x001b081a01007387 */ /* 0x010fe80000100a00 */
[----:B---3--:R1:W-:Y:S04]  /*2f980*/  STL.64 [R1+0x1b00], R24 ;  /* 0x001b001801007387 */ /* 0x0083e80000100a00 */
[----:B-1----:R-:W3:Y:S04]  /*2f990*/  LDL.64 R24, [R1+0x100] ;  /* 0x0001000001187983 */ /* 0x002ee80000100a00 */
[----:B------:R-:W-:Y:S04]  /*2f9a0*/  STL.64 [R1+0x1af8], R10 ;  /* 0x001af80a01007387 */ /* 0x000fe80000100a00 */
[----:B------:R1:W-:Y:S04]  /*2f9b0*/  STL.64 [R1+0x1af0], R8 ;  /* 0x001af00801007387 */ /* 0x0003e80000100a00 */
[----:B-1----:R-:W4:Y:S04]  /*2f9c0*/  LDL.64 R8, [R1+0xf0] ;  /* 0x0000f00001087983 */ /* 0x002f280000100a00 */
[----:B------:R-:W-:Y:S04]  /*2f9d0*/  STL.64 [R1+0x18c8], R22 ;  /* 0x0018c81601007387 */ /* 0x000fe80000100a00 */
[----:B------:R1:W-:Y:S02]  /*2f9e0*/  STL.64 [R1+0x18c0], R20 ;  /* 0x0018c01401007387 */ /* 0x0003e40000100a00 */
[----:B-1----:R-:W-:-:S02]  /*2f9f0*/  IMAD.MOV.U32 R20, RZ, RZ, R28 ;  /* 0x000000ffff147224 */ /* 0x002fc400078e001c */
[----:B------:R-:W-:Y:S01]  /*2fa00*/  IMAD.MOV.U32 R21, RZ, RZ, R29 ;  /* 0x000000ffff157224 */ /* 0x000fe200078e001d */
[----:B------:R-:W3:Y:S04]  /*2fa10*/  LDL.LU R28, [R1+0x1b24] ;  /* 0x001b2400011c7983 */ /* 0x000ee80000300800 */
[----:B------:R-:W4:Y:S04]  /*2fa20*/  LDL.LU R29, [R1+0x1b20] ;  /* 0x001b2000011d7983 */ /* 0x000f280000300800 */
[----:B0-----:R-:W-:Y:S04]  /*2fa30*/  STL.64 [R1+0x1970], R18 ;  /* 0x0019701201007387 */ /* 0x001fe80000100a00 */
[----:B------:R0:W-:Y:S04]  /*2fa40*/  STL.64 [R1+0x1968], R16 ;  /* 0x0019681001007387 */ /* 0x0001e80000100a00 */
[----:B0-----:R-:W2:Y:S02]  /*2fa50*/  LDL.64 R16, [R1+0x110] ;  /* 0x0001100001107983 */ /* 0x001ea40000100a00 */
[----:B--2---:R-:W-:Y:S06]  /*2fa60*/  HMMA.16816.F32.BF16 R4, R12, R16, R4 ;  /* 0x000000100c04723c */ /* 0x004fec0000041804 */
[----:B------:R-:W-:-:S02]  /*2fa70*/  IMAD.MOV.U32 R23, RZ, RZ, R16 ;  /* 0x000000ffff177224 */ /* 0x000fc400078e0010 */
[----:B------:R-:W-:-:S15]  /*2fa80*/  IMAD.MOV.U32 R22, RZ, RZ, R17 ;  /* 0x000000ffff167224 */ /* 0x000fde00078e0011 */
[----:B------:R-:W-:Y:S04]  /*2fa90*/  STL.64 [R1+0x40], R4 ;  /* 0x0000400401007387 */ /* 0x000fe80000100a00 */
[----:B------:R0:W-:Y:S04]  /*2faa0*/  STL.64 [R1+0x48], R6 ;  /* 0x0000480601007387 */ /* 0x0001e80000100a00 */
[----:B0-----:R-:W2:Y:S04]  /*2fab0*/  LDL.LU.64 R6, [R1+0x1b18] ;  /* 0x001b180001067983 */ /* 0x001ea80000300a00 */
[----:B------:R-:W2:Y:S04]  /*2fac0*/  LDL.LU.64 R4, [R1+0x1b10] ;  /* 0x001b100001047983 */ /* 0x000ea80000300a00 */
[----:B------:R-:W-:Y:S04]  /*2fad0*/  STL.64 [R1+0x1ae8], R22 ;  /* 0x001ae81601007387 */ /* 0x000fe80000100a00 */
[----:B------:R0:W-:Y:S04]  /*2fae0*/  STL.64 [R1+0x1ae0], R20 ;  /* 0x001ae01401007387 */ /* 0x0001e80000100a00 */
[----:B0-----:R-:W2:Y:S04]  /*2faf0*/  LDL.64 R20, [R1+0xe0] ;  /* 0x0000e00001147983 */ /* 0x001ea80000100a00 */
[----:B------:R-:W2:Y:S01]  /*2fb00*/  LDL.LU R16, [R1+0x240] ;  /* 0x0002400001107983 */ /* 0x000ea20000300800 */
[----:B---3--:R-:W-:-:S02]  /*2fb10*/  IMAD.MOV.U32 R18, RZ, RZ, R28 ;  /* 0x000000ffff127224 */ /* 0x008fc400078e001c */
[----:B------:R-:W-:Y:S02]  /*2fb20*/  IMAD.MOV.U32 R19, RZ, RZ, R3 ;  /* 0x000000ffff137224 */ /* 0x000fe400078e0003 */
[----:B----4-:R-:W-:-:S03]  /*2fb30*/  IMAD.MOV.U32 R17, RZ, RZ, R29 ;  /* 0x000000ffff117224 */ /* 0x010fc600078e001d */
[----:B------:R0:W-:Y:S02]  /*2fb40*/  STL.64 [R1+0x1a18], R18 ;  /* 0x001a181201007387 */ /* 0x0001e40000100a00 */
[----:B0-----:R-:W-:Y:S02]  /*2fb50*/  IMAD.MOV.U32 R19, RZ, RZ, R24 ;  /* 0x000000ffff137224 */ /* 0x001fe400078e0018 */
[----:B------:R-:W-:Y:S01]  /*2fb60*/  IMAD.MOV.U32 R18, RZ, RZ, R25 ;  /* 0x000000ffff127224 */ /* 0x000fe200078e0019 */
[----:B--2---:R-:W-:Y:S01]  /*2fb70*/  HMMA.16816.F32.BF16 R4, R12, R24, R4 ;  /* 0x000000180c04723c */ /* 0x004fe20000041804 */
[----:B------:R0:W-:Y:S04]  /*2fb80*/  STL.64 [R1+0x1a10], R16 ;  /* 0x001a101001007387 */ /* 0x0001e80000100a00 */
[----:B0-----:R-:W2:Y:S04]  /*2fb90*/  LDL.LU.64 R16, [R1+0xd0] ;  /* 0x0000d00001107983 */ /* 0x001ea80000300a00 */
[----:B------:R-:W3:Y:S04]  /*2fba0*/  LDL.LU.64 R26, [R1+0x1b08] ;  /* 0x001b0800011a7983 */ /* 0x000ee80000300a00 */
[----:B------:R-:W3:Y:S10]  /*2fbb0*/  LDL.LU.64 R24, [R1+0x1b00] ;  /* 0x001b000001187983 */ /* 0x000ef40000300a00 */
[----:B------:R0:W-:Y:S01]  /*2fbc0*/  STL.64 [R1+0x30], R4 ;  /* 0x0000300401007387 */ /* 0x0001e20000100a00 */
[----:B------:R-:W-:-:S02]  /*2fbd0*/  IMAD.MOV.U32 R28, RZ, RZ, R6 ;  /* 0x000000ffff1c7224 */ /* 0x000fc400078e0006 */
[----:B------:R-:W-:Y:S02]  /*2fbe0*/  IMAD.MOV.U32 R3, RZ, RZ, R7 ;  /* 0x000000ffff037224 */ /* 0x000fe400078e0007 */
[----:B------:R-:W-:Y:S01]  /*2fbf0*/  IMAD.MOV.U32 R29, RZ, RZ, R9 ;  /* 0x000000ffff1d7224 */ /* 0x000fe200078e0009 */
[----:B0-----:R-:W2:Y:S04]  /*2fc00*/  LDL.LU R4, [R1+0x360] ;  /* 0x0003600001047983 */ /* 0x001ea80000300800 */
[----:B------:R-:W2:Y:S04]  /*2fc10*/  LDL.LU R5, [R1+0x364] ;  /* 0x0003640001057983 */ /* 0x000ea80000300800 */
[----:B------:R-:W2:Y:S04]  /*2fc20*/  LDL.LU R6, [R1+0x368] ;  /* 0x0003680001067983 */ /* 0x000ea80000300800 */
[----:B------:R-:W2:Y:S01]  /*2fc30*/  LDL.LU R7, [R1+0x36c] ;  /* 0x00036c0001077983 */ /* 0x000ea20000300800 */
[----:B---3--:R-:W-:-:S15]  /*2fc40*/  HMMA.16816.F32.BF16 R24, R12, R8, R24 ;  /* 0x000000080c18723c */ /* 0x008fde0000041818 */
[----:B------:R-:W-:-:S08]  /*2fc50*/  NOP ;  /* 0x0000000000007918 */ /* 0x000fd00000000000 */
[----:B------:R0:W-:Y:S04]  /*2fc60*/  STL.64 [R1+0x20], R24 ;  /* 0x0000201801007387 */ /* 0x0001e80000100a00 */
[----:B------:R1:W-:Y:S04]  /*2fc70*/  STL.64 [R1+0x28], R26 ;  /* 0x0000281a01007387 */ /* 0x0003e80000100a00 */
[----:B------:R-:W3:Y:S01]  /*2fc80*/  LDL.LU.64 R10, [R1+0x1af8] ;  /* 0x001af800010a7983 */ /* 0x000ee20000300a00 */
[----:B0-----:R-:W-:-:S03]  /*2fc90*/  IMAD.MOV.U32 R25, RZ, RZ, R8 ;  /* 0x000000ffff197224 */ /* 0x001fc600078e0008 */
[----:B------:R-:W3:Y:S01]  /*2fca0*/  LDL.LU.64 R8, [R1+0x1af0] ;  /* 0x001af00001087983 */ /* 0x000ee20000300a00 */
[----:B------:R-:W-:Y:S02]  /*2fcb0*/  IMAD.MOV.U32 R2, RZ, RZ, R20 ;  /* 0x000000ffff027224 */ /* 0x000fe400078e0014 */
[----:B------:R-:W-:Y:S01]  /*2fcc0*/  IMAD.MOV.U32 R24, RZ, RZ, R21 ;  /* 0x000000ffff187224 */ /* 0x000fe200078e0015 */
[----:B------:R-:W4:Y:S01]  /*2fcd0*/  LDL.LU.64 R22, [R1+0x1ae8] ;  /* 0x001ae80001167983 */ /* 0x000f220000300a00 */
[----:B---3--:R-:W-:Y:S03]  /*2fce0*/  HMMA.16816.F32.BF16 R8, R12, R20, R8 ;  /* 0x000000140c08723c */ /* 0x008fe60000041808 */
[----:B------:R-:W3:-:S15]  /*2fcf0*/  LDL.LU.64 R20, [R1+0x1ae0] ;  /* 0x001ae00001147983 */ /* 0x000ede0000300a00 */
[----:B------:R-:W-:-:S05]  /*2fd00*/  NOP ;  /* 0x0000000000007918 */ /* 0x000fca0000000000 */
[----:B------:R0:W-:Y:S01]  /*2fd10*/  STL.64 [R1+0x80], R8 ;  /* 0x0000800801007387 */ /* 0x0001e20000100a00 */
[----:B-1----:R-:W-:Y:S02]  /*2fd20*/  IMAD.MOV.U32 R26, RZ, RZ, R10 ;  /* 0x000000ffff1a7224 */ /* 0x002fe400078e000a */
[----:B------:R-:W-:Y:S01]  /*2fd30*/  IMAD.MOV.U32 R27, RZ, RZ, R11 ;  /* 0x000000ffff1b7224 */ /* 0x000fe200078e000b */
        /* <DEDUP_REMOVED lines=12> */
[----:B--2---:R0:W-:Y:S02]  /*2fe00*/  STL.64 [R1+0x1a30], R8 ;  /* 0x001a300801007387 */ /* 0x0041e40000100a00 */
[----:B0-----:R-:W-:-:S02]  /*2fe10*/  IMAD.MOV.U32 R8, RZ, RZ, R2 ;  /* 0x000000ffff087224 */ /* 0x001fc400078e0002 */
[----:B------:R-:W-:Y:S01]  /*2fe20*/  IMAD.MOV.U32 R9, RZ, RZ, R24 ;  /* 0x000000ffff097224 */ /* 0x000fe200078e0018 */
[----:B------:R-:W2:Y:S04]  /*2fe30*/  LDL.LU R2, [R1+0x1ad8] ;  /* 0x001ad80001027983 */ /* 0x000ea80000300800 */
[----:B------:R-:W4:Y:S04]  /*2fe40*/  LDL.LU R24, [R1+0x1ad4] ;  /* 0x001ad40001187983 */ /* 0x000f280000300800 */
[----:B------:R0:W-:Y:S02]  /*2fe50*/  STL.64 [R1+0x1a48], R8 ;  /* 0x001a480801007387 */ /* 0x0001e40000100a00 */
[----:B0-----:R-:W-:-:S02]  /*2fe60*/  IMAD.MOV.U32 R8, RZ, RZ, R25 ;  /* 0x000000ffff087224 */ /* 0x001fc400078e0019 */
[----:B------:R-:W-:Y:S01]  /*2fe70*/  IMAD.MOV.U32 R9, RZ, RZ, R29 ;  /* 0x000000ffff097224 */ /* 0x000fe200078e001d */
[----:B------:R-:W4:Y:S04]  /*2fe80*/  LDL.LU R25, [R1+0x1ad0] ;  /* 0x001ad00001197983 */ /* 0x000f280000300800 */
[----:B------:R-:W3:Y:S04]  /*2fe90*/  LDL.LU R29, [R1+0x1acc] ;  /* 0x001acc00011d7983 */ /* 0x000ee80000300800 */
[----:B------:R0:W-:Y:S02]  /*2fea0*/  STL.64 [R1+0x1a60], R8 ;  /* 0x001a600801007387 */ /* 0x0001e40000100a00 */
[----:B0-----:R-:W-:-:S02]  /*2feb0*/  IMAD.MOV.U32 R8, RZ, RZ, R19 ;  /* 0x000000ffff087224 */ /* 0x001fc400078e0013 */
[----:B------:R-:W-:-:S05]  /*2fec0*/  IMAD.MOV.U32 R9, RZ, RZ, R18 ;  /* 0x000000ffff097224 */ /* 0x000fca00078e0012 */
[----:B------:R0:W-:Y:S02]  /*2fed0*/  STL.64 [R1+0x1a78], R8 ;  /* 0x001a780801007387 */ /* 0x0001e40000100a00 */
[----:B0-----:R-:W-:Y:S02]  /*2fee0*/  IMAD.MOV.U32 R8, RZ, RZ, R23 ;  /* 0x000000ffff087224 */ /* 0x001fe400078e0017 */
[----:B------:R-:W-:-:S05]  /*2fef0*/  IMAD.MOV.U32 R9, RZ, RZ, R22 ;  /* 0x000000ffff097224 */ /* 0x000fca00078e0016 */
[----:B------:R0:W-:Y:S04]  /*2ff00*/  STL.64 [R1+0x1aa0], R8 ;  /* 0x001aa00801007387 */ /* 0x0001e80000100a00 */
[----:B------:R-:W-:Y:S04]  /*2ff10*/  STL [R1+0x1894], R27 ;  /* 0x0018941b01007387 */ /* 0x000fe80000100800 */
[----:B------:R-:W-:Y:S04]  /*2ff20*/  STL [R1+0x1890], R26 ;  /* 0x0018901a01007387 */ /* 0x000fe80000100800 */
[----:B0-----:R-:W2:Y:S04]  /*2ff30*/  LDL.LU R8, [R1+0x280] ;  /* 0x0002800001087983 */ /* 0x001ea80000300800 */
[----:B------:R-:W-:Y:S04]  /*2ff40*/  STL.64 [R1+0x70], R4 ;  /* 0x0000700401007387 */ /* 0x000fe80000100a00 */
[----:B------:R-:W-:Y:S04]  /*2ff50*/  STL.64 [R1+0x78], R6 ;  /* 0x0000780601007387 */ /* 0x000fe80000100a00 */
        /* <DEDUP_REMOVED lines=15> */
[----:B------:R-:W4:Y:S04]  /*30050*/  LDL.64 R4, [R1+0x140] ;  /* 0x0001400001047983 */ /* 0x000f280000100a00 */
[----:B------:R0:W-:Y:S04]  /*30060*/  STL.64 [R1+0x1a40], R16 ;  /* 0x001a401001007387 */ /* 0x0001e80000100a00 */
        /* <DEDUP_REMOVED lines=8> */
[----:B------:R-:W3:Y:S01]  /*300f0*/  LDL.LU R18, [R1+0x318] ;  /* 0x0003180001127983 */ /* 0x000ee20000300800 */
[----:B------:R-:W-:-:S03]  /*30100*/  IMAD.MOV.U32 R19, RZ, RZ, R29 ;  /* 0x000000ffff137224 */ /* 0x000fc600078e001d */
[----:B------:R-:W4:Y:S01]  /*30110*/  LDL.LU R29, [R1+0x1ac8] ;  /* 0x001ac800011d7983 */ /* 0x000f220000300800 */
[----:B------:R-:W-:Y:S03]  /*30120*/  HMMA.16816.F32.BF16 R8, R12, R24, R8 ;  /* 0x000000180c08723c */ /* 0x000fe60000041808 */
        /* <DEDUP_REMOVED lines=8> */
[----:B---3--:R-:W-:Y:S04]  /*301b0*/  STL.64 [R1+0x1a88], R18 ;  /* 0x001a881201007387 */ /* 0x008fe80000100a00 */
[----:B--2---:R0:W-:Y:S04]  /*301c0*/  STL.64 [R1+0x1a80], R16 ;  /* 0x001a801001007387 */ /* 0x0041e80000100a00 */
[----:B0-----:R-:W2:Y:S04]  /*301d0*/  LDL.LU R16, [R1+0x330] ;  /* 0x0003300001107983 */ /* 0x001ea80000300800 */
[----:B------:R-:W2:Y:S04]  /*301e0*/  LDL.LU R17, [R1+0x334] ;  /* 0x0003340001117983 */ /* 0x000ea80000300800 */
[----:B------:R-:W2:Y:S04]  /*301f0*/  LDL.LU R18, [R1+0x338] ;  /* 0x0003380001127983 */ /* 0x000ea80000300800 */
[----:B------:R0:W-:Y:S04]  /*30200*/  STL.64 [R1+0x60], R8 ;  /* 0x0000600801007387 */ /* 0x0001e80000100a00 */
[----:B------:R-:W3:Y:S04]  /*30210*/  LDL.LU.64 R10, [R1+0x1ac0] ;  /* 0x001ac000010a7983 */ /* 0x000ee80000300a00 */
[----:B0-----:R-:W3:Y:S01]  /*30220*/  LDL.LU.64 R8, [R1+0x1ab8] ;  /* 0x001ab80001087983 */ /* 0x001ee20000300a00 */
[----:B----4-:R-:W-:Y:S01]  /*30230*/  IMAD.MOV.U32 R19, RZ, RZ, R29 ;  /* 0x000000ffff137224 */ /* 0x010fe200078e001d */
[----:B---3--:R-:W-:-:S15]  /*30240*/  HMMA.16816.F32.BF16 R8, R12, R20, R8 ;  /* 0x000000140c08723c */ /* 0x008fde0000041808 */
[----:B------:R-:W-:-:S08]  /*30250*/  NOP ;  /* 0x0000000000007918 */ /* 0x000fd00000000000 */
[----:B------:R-:W-:Y:S04]  /*30260*/  STL.64 [R1+0x50], R8 ;  /* 0x0000500801007387 */ /* 0x000fe80000100a00 */
[----:B------:R0:W-:Y:S01]  /*30270*/  STL [R1+0x58], R10 ;  /* 0x0000580a01007387 */ /* 0x0001e20000100800 */
[----:B------:R-:W-:-:S03]  /*30280*/  IMAD.MOV.U32 R29, RZ, RZ, R11 ;  /* 0x000000ffff1d7224 */ /* 0x000fc600078e000b */
[----:B0-----:R-:W3:Y:S04]  /*30290*/  LDL.LU.64 R10, [R1+0x1ab0] ;  /* 0x001ab000010a7983 */ /* 0x001ee80000300a00 */
[----:B------:R-:W3:Y:S01]  /*302a0*/  LDL.LU.64 R8, [R1+0x1aa8] ;  /* 0x001aa80001087983 */ /* 0x000ee20000300a00 */
[----:B------:R-:W0:Y:S02]  /*302b0*/  S2R R23, SR_TID.X ;  /* 0x0000000000177919 */ /* 0x000e240000002100 */
[C---:B0-----:R-:W-:Y:S01]  /*302c0*/  LOP3.LUT R6, R23.reuse, 0x7, RZ, 0xc0, !PT ;  /* 0x0000000717067812 */ /* 0x041fe200078ec0ff */
[C---:B------:R-:W-:Y:S02]  /*302d0*/  IMAD.SHL.U32 R7, R23.reuse, 0x40, RZ ;  /* 0x0000004017077824 */ /* 0x040fe400078e00ff */
[----:B------:R-:W-:-:S02]  /*302e0*/  IMAD.SHL.U32 R23, R23, 0x2, RZ ;  /* 0x0000000217177824 */ /* 0x000fc400078e00ff */
[----:B------:R-:W-:-:S05]  /*302f0*/  IMAD R6, R6, 0x90, RZ ;  /* 0x0000009006067824 */ /* 0x000fca00078e02ff */
[----:B------:R-:W-:-:S04]  /*30300*/  LOP3.LUT R23, R6, 0x10, R23, 0x78, !PT ;  /* 0x0000001006177812 */ /* 0x000fc800078e7817 */
[----:B------:R-:W-:Y:S01]  /*30310*/  LOP3.LUT R23, R23, 0x400, R7, 0xf8, !PT ;  /* 0x0000040017177812 */ /* 0x000fe200078ef807 */
[----:B---3--:R-:W-:Y:S01]  /*30320*/  HMMA.16816.F32.BF16 R12, R12, R4, R8 ;  /* 0x000000040c0c723c */ /* 0x008fe20000041808 */
[----:B------:R-:W2:Y:S06]  /*30330*/  LDL.LU.64 R8, [R1+0x1aa0] ;  /* 0x001aa00001087983 */ /* 0x000eac0000300a00 */
[----:B------:R-:W-:Y:S02]  /*30340*/  IMAD.MOV.U32 R11, RZ, RZ, R4 ;  /* 0x000000ffff0b7224 */ /* 0x000fe400078e0004 */
[----:B------:R-:W-:-:S14]  /*30350*/  IMAD.MOV.U32 R10, RZ, RZ, R5 ;  /* 0x000000ffff0a7224 */ /* 0x000fdc00078e0005 */
[----:B------:R-:W-:Y:S04]  /*30360*/  STL.64 [R1+0x10], R12 ;  /* 0x0000100c01007387 */ /* 0x000fe80000100a00 */
[----:B------:R-:W-:Y:S04]  /*30370*/  STL.64 [R1+0x18], R14 ;  /* 0x0000180e01007387 */ /* 0x000fe80000100a00 */
[----:B------:R-:W2:Y:S04]  /*30380*/  LDL.LU.64 R6, [R1+0x1a98] ;  /* 0x001a980001067983 */ /* 0x000ea80000300a00 */
[----:B------:R-:W2:Y:S04]  /*30390*/  LDL.LU.64 R4, [R1+0x1a90] ;  /* 0x001a900001047983 */ /* 0x000ea80000300a00 */
[----:B------:R-:W0:Y:S04]  /*303a0*/  LDSM.16.MT88.4 R12, [R23+UR4+0xa800] ;  /* 0x00a80004170c783b */ /* 0x000e280008004200 */
[----:B0-----:R-:W-:Y:S04]  /*303b0*/  STL.64 [R1+0x18d8], R14 ;  /* 0x0018d80e01007387 */ /* 0x001fe80000100a00 */
[----:B------:R0:W-:Y:S02]  /*303c0*/  STL.64 [R1+0x18d0], R12 ;  /* 0x0018d00c01007387 */ /* 0x0001e40000100a00 */
[----:B0-----:R-:W-:-:S02]  /*303d0*/  IMAD.MOV.U32 R12, RZ, RZ, R11 ;  /* 0x000000ffff0c7224 */ /* 0x001fc400078e000b */
[----:B------:R-:W-:Y:S02]  /*303e0*/  IMAD.MOV.U32 R13, RZ, RZ, R10 ;  /* 0x000000ffff0d7224 */ /* 0x000fe400078e000a */
[----:B--2---:R-:W-:Y:S01]  /*303f0*/  HMMA.16816.F32.BF16 R8, R4, R8, R16 ;  /* 0x000000080408723c */ /* 0x004fe20000041810 */
[----:B------:R-:W2:Y:S04]  /*30400*/  LDL.LU.64 R18, [R1+0x1a88] ;  /* 0x001a880001127983 */ /* 0x000ea80000300a00 */
[----:B------:R-:W2:-:S15]  /*30410*/  LDL.LU.64 R16, [R1+0x1a80] ;  /* 0x001a800001107983 */ /* 0x000e9e0000300a00 */
[----:B------:R-:W-:-:S03]  /*30420*/  NOP ;  /* 0x0000000000007918 */ /* 0x000fc60000000000 */
[----:B------:R0:W-:Y:S04]  /*30430*/  STL.64 [R1], R8 ;  /* 0x0000000801007387 */ /* 0x0001e80000100a00 */
        /* <DEDUP_REMOVED lines=21> */
[----:B0-----:R-:W3:Y:S04]  /*30590*/  LDL.LU.64 R10, [R1+0x1a38] ;  /* 0x001a3800010a7983 */ /* 0x001ee80000300a00 */
[----:B------:R-:W3:Y:S01]  /*305a0*/  LDL.LU.64 R8, [R1+0x1a30] ;  /* 0x001a300001087983 */ /* 0x000ee20000300a00 */
[----:B--2---:R-:W-:-:S02]  /*305b0*/  IMAD.MOV.U32 R23, RZ, RZ, R16 ;  /* 0x000000ffff177224 */ /* 0x004fc400078e0010 */
[----:B------:R-:W-:Y:S01]  /*305c0*/  IMAD.MOV.U32 R22, RZ, RZ, R17 ;  /* 0x000000ffff167224 */ /* 0x000fe200078e0011 */
[----:B---3--:R-:W-:-:S15]  /*305d0*/  HMMA.16816.F32.BF16 R8, R4, R16, R8 ;  /* 0x000000100408723c */ /* 0x008fde0000041808 */
[----:B------:R-:W-:-:S08]  /*305e0*/  NOP ;  /* 0x0000000000007918 */ /* 0x000fd00000000000 */
[----:B------:R-:W-:Y:S04]  /*305f0*/  STL.64 [R1+0x330], R8 ;  /* 0x0003300801007387 */ /* 0x000fe80000100a00 */
[----:B------:R0:W-:Y:S04]  /*30600*/  STL.64 [R1+0x338], R10 ;  /* 0x0003380a01007387 */ /* 0x0001e80000100a00 */
[----:B0-----:R-:W2:Y:S04]  /*30610*/  LDL.LU.64 R10, [R1+0x1a28] ;  /* 0x001a2800010a7983 */ /* 0x001ea80000300a00 */
[----:B------:R-:W2:Y:S04]  /*30620*/  LDL.LU.64 R8, [R1+0x1a20] ;  /* 0x001a200001087983 */ /* 0x000ea80000300a00 */
[----:B------:R-:W3:Y:S04]  /*30630*/  LDL.LU.64 R18, [R1+0x1a18] ;  /* 0x001a180001127983 */ /* 0x000ee80000300a00 */
[----:B------:R-:W3:Y:S04]  /*30640*/  LDL.LU.64 R16, [R1+0x1a10] ;  /* 0x001a100001107983 */ /* 0x000ee80000300a00 */
[----:B------:R-:W-:Y:S04]  /*30650*/  STL.64 [R1+0x19a0], R26 ;  /* 0x0019a01a01007387 */ /* 0x000fe80000100a00 */
[----:B------:R0:W-:Y:S01]  /*30660*/  STL.64 [R1+0x1998], R24 ;  /* 0x0019981801007387 */ /* 0x0001e20000100a00 */
[----:B---3--:R-:W-:-:S15]  /*30670*/  HMMA.16816.F32.BF16 R16, R4, R24, R16 ;  /* 0x000000180410723c */ /* 0x008fde0000041810 */
[----:B------:R-:W-:-:S08]  /*30680*/  NOP ;  /* 0x0000000000007918 */ /* 0x000fd00000000000 */
[----:B------:R-:W-:Y:S04]  /*30690*/  STL.64 [R1+0x320], R16 ;  /* 0x0003201001007387 */ /* 0x000fe80000100a00 */
[----:B------:R-:W-:Y:S04]  /*306a0*/  STL.64 [R1+0x328], R18 ;  /* 0x0003281201007387 */ /* 0x000fe80000100a00 */
[----:B0-----:R-:W3:Y:S04]  /*306b0*/  LDL.LU R24, [R1+0x210] ;  /* 0x0002100001187983 */ /* 0x001ee80000300800 */
[----:B------:R-:W3:Y:S04]  /*306c0*/  LDL.LU R25, [R1+0x214] ;  /* 0x0002140001197983 */ /* 0x000ee80000300800 */
[----:B------:R-:W3:Y:S04]  /*306d0*/  LDL.LU R26, [R1+0x218] ;  /* 0x00021800011a7983 */ /* 0x000ee80000300800 */
[----:B------:R-:W3:Y:S01]  /*306e0*/  LDL.LU R27, [R1+0x21c] ;  /* 0x00021c00011b7983 */ /* 0x000ee20000300800 */
[----:B--2---:R-:W-:-:S15]  /*306f0*/  HMMA.16816.F32.BF16 R8, R4, R20, R8 ;  /* 0x000000140408723c */ /* 0x004fde0000041808 */
[----:B------:R-:W-:-:S08]  /*30700*/  NOP ;  /* 0x0000000000007918 */ /* 0x000fd00000000000 */
[----:B------:R-:W-:Y:S04]  /*30710*/  STL.64 [R1+0x310], R8 ;  /* 0x0003100801007387 */ /* 0x000fe80000100a00 */
[----:B------:R0:W-:Y:S04]  /*30720*/  STL.64 [R1+0x318], R10 ;  /* 0x0003180a01007387 */ /* 0x0001e80000100a00 */
[----:B0-----:R-:W2:Y:S04]  /*30730*/  LDL.LU.64 R10, [R1+0x1a08] ;  /* 0x001a0800010a7983 */ /* 0x001ea80000300a00 */
[----:B------:R-:W2:Y:S04]  /*30740*/  LDL.LU.64 R8, [R1+0x1a00] ;  /* 0x001a000001087983 */ /* 0x000ea80000300a00 */
[----:B------:R-:W-:Y:S01]  /*30750*/  STL.64 [R1+0x19c0], R20 ;  /* 0x0019c01401007387 */ /* 0x000fe20000100a00 */
[----:B---3--:R-:W-:Y:S03]  /*30760*/  HMMA.16816.F32.BF16 R24, R4, R12, R24 ;  /* 0x0000000c0418723c */ /* 0x008fe60000041818 */
[----:B------:R-:W3:-:S15]  /*30770*/  LDL.LU R12, [R1+0x90] ;  /* 0x00009000010c7983 */ /* 0x000ede0000300800 */
[----:B------:R-:W-:-:S05]  /*30780*/  NOP ;  /* 0x0000000000007918 */ /* 0x000fca0000000000 */
[----:B------:R-:W-:Y:S04]  /*30790*/  STL.64 [R1+0x2f0], R24 ;  /* 0x0002f01801007387 */ /* 0x000fe80000100a00 */
[----:B------:R-:W-:Y:S04]  /*307a0*/  STL.64 [R1+0x2f8], R26 ;  /* 0x0002f81a01007387 */ /* 0x000fe80000100a00 */
[----:B------:R-:W3:Y:S04]  /*307b0*/  LDL.LU R13, [R1+0x94] ;  /* 0x00009400010d7983 */ /* 0x000ee80000300800 */
[----:B------:R-:W4:Y:S04]  /*307c0*/  LDL.LU R14, [R1+0x98] ;  /* 0x00009800010e7983 */ /* 0x000f280000300800 */
[----:B------:R-:W4:Y:S01]  /*307d0*/  LDL.LU R15, [R1+0x9c] ;  /* 0x00009c00010f7983 */ /* 0x000f220000300800 */
[----:B------:R-:W0:Y:S02]  /*307e0*/  S2R R19, SR_TID.X ;  /* 0x0000000000137919 */ /* 0x000e240000002100 */
[C---:B0-----:R-:W-:Y:S01]  /*307f0*/  LOP3.LUT R17, R19.reuse, 0x7, RZ, 0xc0, !PT ;  /* 0x0000000713117812 */ /* 0x041fe200078ec0ff */
[----:B------:R-:W-:-:S02]  /*30800*/  IMAD.SHL.U32 R18, R19, 0x40, RZ ;  /* 0x0000004013127824 */ /* 0x000fc400078e00ff */
[----:B------:R-:W-:Y:S02]  /*30810*/  IMAD.SHL.U32 R19, R19, 0x2, RZ ;  /* 0x0000000213137824 */ /* 0x000fe400078e00ff */
[----:B------:R-:W-:-:S05]  /*30820*/  IMAD R17, R17, 0x90, RZ ;  /* 0x0000009011117824 */ /* 0x000fca00078e02ff */
[----:B------:R-:W-:-:S04]  /*30830*/  LOP3.LUT R19, R17, 0x10, R19, 0x78, !PT ;  /* 0x0000001011137812 */ /* 0x000fc800078e7813 */
[----:B------:R-:W-:-:S04]  /*30840*/  LOP3.LUT R19, R19, 0x400, R18, 0xf8, !PT ;  /* 0x0000040013137812 */ /* 0x000fc800078ef812 */
[----:B------:R-:W-:-:S05]  /*30850*/  LOP3.LUT R19, R19, 0x20, RZ, 0x3c, !PT ;  /* 0x0000002013137812 */ /* 0x000fca00078e3cff */
[----:B------:R-:W0:Y:S04]  /*30860*/  LDSM.16.MT88.4 R4, [R19+UR4+0xa800] ;  /* 0x00a800041304783b */ /* 0x000e280008004200 */
[----:B----4-:R1:W-:Y:S04]  /*30870*/  STL.64 [R1+0x18e8], R14 ;  /* 0x0018e80e01007387 */ /* 0x0103e80000100a00 */
[----:B---3--:R3:W-:Y:S01]  /*30880*/  STL.64 [R1+0x18e0], R12 ;  /* 0x0018e00c01007387 */ /* 0x0087e20000100a00 */
[----:B-1----:R-:W-:-:S03]  /*30890*/  IMAD.MOV.U32 R14, RZ, RZ, R2 ;  /* 0x000000ffff0e7224 */ /* 0x002fc600078e0002 */
[----:B---3--:R-:W3:Y:S04]  /*308a0*/  LDL.LU R12, [R1+0xa0] ;  /* 0x0000a000010c7983 */ /* 0x008ee80000300800 */
[----:B------:R-:W3:Y:S04]  /*308b0*/  LDL.LU R13, [R1+0xa4] ;  /* 0x0000a400010d7983 */ /* 0x000ee80000300800 */
[----:B------:R-:W4:Y:S01]  /*308c0*/  LDL.LU R2, [R1+0x19fc] ;  /* 0x0019fc0001027983 */ /* 0x000f220000300800 */
[----:B------:R-:W-:-:S03]  /*308d0*/  IMAD.MOV.U32 R15, RZ, RZ, R0 ;  /* 0x000000ffff0f7224 */ /* 0x000fc600078e0000 */
[----:B------:R-:W2:Y:S04]  /*308e0*/  LDL.LU R0, [R1+0x19f8] ;  /* 0x0019f80001007983 */ /* 0x000ea80000300800 */
[----:B------:R-:W3:Y:S04]  /*308f0*/  LDL.LU R16, [R1+0x1e0] ;  /* 0x0001e00001107983 */ /* 0x000ee80000300800 */
[----:B------:R-:W3:Y:S04]  /*30900*/  LDL.LU R17, [R1+0x1e4] ;  /* 0x0001e40001117983 */ /* 0x000ee80000300800 */
[----:B------:R-:W4:Y:S04]  /*30910*/  LDL.LU R18, [R1+0x1e8] ;  /* 0x0001e80001127983 */ /* 0x000f280000300800 */
[----:B------:R-:W4:Y:S04]  /*30920*/  LDL.LU R19, [R1+0x1ec] ;  /* 0x0001ec0001137983 */ /* 0x000f280000300800 */
[----:B----4-:R-:W-:Y:S04]  /*30930*/  STL.64 [R1+0x19d0], R18 ;  /* 0x0019d01201007387 */ /* 0x010fe80000100a00 */
[----:B---3--:R1:W-:Y:S04]  /*30940*/  STL.64 [R1+0x19c8], R16 ;  /* 0x0019c81001007387 */ /* 0x0083e80000100a00 */
[----:B-1----:R-:W3:Y:S04]  /*30950*/  LDL.LU R16, [R1+0x1f0] ;  /* 0x0001f00001107983 */ /* 0x002ee80000300800 */
[----:B------:R-:W3:Y:S04]  /*30960*/  LDL.LU R17, [R1+0x1f4] ;  /* 0x0001f40001117983 */ /* 0x000ee80000300800 */
[----:B------:R-:W4:Y:S04]  /*30970*/  LDL.LU R18, [R1+0x1f8] ;  /* 0x0001f80001127983 */ /* 0x000f280000300800 */
[----:B------:R-:W4:Y:S04]  /*30980*/  LDL.LU R19, [R1+0x1fc] ;  /* 0x0001fc0001137983 */ /* 0x000f280000300800 */
[----:B----4-:R-:W-:Y:S04]  /*30990*/  STL.64 [R1+0x19e8], R18 ;  /* 0x0019e81201007387 */ /* 0x010fe80000100a00 */
[----:B---3--:R1:W-:Y:S04]  /*309a0*/  STL.64 [R1+0x19e0], R16 ;  /* 0x0019e01001007387 */ /* 0x0083e80000100a00 */
[----:B-1----:R-:W3:Y:S04]  /*309b0*/  LDL.LU.64 R16, [R1+0x110] ;  /* 0x0001100001107983 */ /* 0x002ee80000300a00 */
[----:B------:R-:W4:Y:S04]  /*309c0*/  LDL.LU.64 R20, [R1+0xf0] ;  /* 0x0000f00001147983 */ /* 0x000f280000300a00 */
[----:B----4-:R1:W-:Y:S04]  /*309d0*/  STL.64 [R1+0x19d8], R20 ;  /* 0x0019d81401007387 */ /* 0x0103e80000100a00 */
[----:B-1----:R-:W4:Y:S04]  /*309e0*/  LDL.LU.64 R20, [R1+0x100] ;  /* 0x0001000001147983 */ /* 0x002f280000300a00 */
[----:B------:R-:W-:Y:S04]  /*309f0*/  STL.64 [R1+0x18f8], R14 ;  /* 0x0018f80e01007387 */ /* 0x000fe80000100a00 */
[----:B------:R1:W-:Y:S02]  /*30a00*/  STL.64 [R1+0x18f0], R12 ;  /* 0x0018f00c01007387 */ /* 0x0003e40000100a00 */
[----:B-1----:R-:W-:-:S02]  /*30a10*/  IMAD.MOV.U32 R12, RZ, RZ, R23 ;  /* 0x000000ffff0c7224 */ /* 0x002fc400078e0017 */
[----:B------:R-:W-:-:S05]  /*30a20*/  IMAD.MOV.U32 R13, RZ, RZ, R22 ;  /* 0x000000ffff0d7224 */ /* 0x000fca00078e0016 */
[----:B------:R1:W-:Y:S04]  /*30a30*/  STL.64 [R1+0x19a8], R12 ;  /* 0x0019a80c01007387 */ /* 0x0003e80000100a00 */
[----:B-1----:R-:W4:Y:S04]  /*30a40*/  LDL.LU R12, [R1+0x1d0] ;  /* 0x0001d000010c7983 */ /* 0x002f280000300800 */
[----:B------:R-:W4:Y:S04]  /*30a50*/  LDL.LU R13, [R1+0x1d4] ;  /* 0x0001d400010d7983 */ /* 0x000f280000300800 */
[----:B------:R-:W4:Y:S04]  /*30a60*/  LDL.LU R14, [R1+0x1d8] ;  /* 0x0001d800010e7983 */ /* 0x000f280000300800 */
[----:B------:R-:W4:Y:S04]  /*30a70*/  LDL.LU R15, [R1+0x1dc] ;  /* 0x0001dc00010f7983 */ /* 0x000f280000300800 */
[----:B------:R-:W3:Y:S04]  /*30a80*/  LDL.LU R24, [R1+0x1c0] ;  /* 0x0001c00001187983 */ /* 0x000ee80000300800 */
[----:B------:R-:W3:Y:S01]  /*30a90*/  LDL.LU R25, [R1+0x1c4] ;  /* 0x0001c40001197983 */ /* 0x000ee20000300800 */
[----:B--2---:R-:W-:-:S02]  /*30aa0*/  IMAD.MOV.U32 R26, RZ, RZ, R0 ;  /* 0x000000ffff1a7224 */ /* 0x004fc400078e0000 */
[----:B------:R-:W-:Y:S01]  /*30ab0*/  IMAD.MOV.U32 R27, RZ, RZ, R2 ;  /* 0x000000ffff1b7224 */ /* 0x000fe200078e0002 */
[----:B------:R-:W2:Y:S04]  /*30ac0*/  LDL.LU R0, [R1+0x19f4] ;  /* 0x0019f40001007983 */ /* 0x000ea80000300800 */
[----:B------:R-:W4:Y:S04]  /*30ad0*/  LDL.LU R2, [R1+0x19f0] ;  /* 0x0019f00001027983 */ /* 0x000f280000300800 */
[----:B------:R-:W-:Y:S04]  /*30ae0*/  STL.64 [R1+0x19b8], R26 ;  /* 0x0019b81a01007387 */ /* 0x000fe80000100a00 */
[----:B---3--:R1:W-:Y:S04]  /*30af0*/  STL.64 [R1+0x19b0], R24 ;  /* 0x0019b01801007387 */ /* 0x0083e80000100a00 */
[----:B-1----:R-:W3:Y:S04]  /*30b00*/  LDL.LU.64 R24, [R1+0xe0] ;  /* 0x0000e00001187983 */ /* 0x002ee80000300a00 */
[----:B0-----:R-:W-:Y:S04]  /*30b10*/  STL.64 [R1+0x1850], R6 ;  /* 0x0018500601007387 */ /* 0x001fe80000100a00 */
[----:B------:R0:W-:Y:S04]  /*30b20*/  STL.64 [R1+0x1848], R4 ;  /* 0x0018480401007387 */ /* 0x0001e80000100a00 */
[----:B0-----:R-:W2:Y:S04]  /*30b30*/  LDL.LU.64 R4, [R1+0x140] ;  /* 0x0001400001047983 */ /* 0x001ea80000300a00 */
[----:B------:R-:W4:Y:S04]  /*30b40*/  LDL.LU.64 R6, [R1+0x148] ;  /* 0x0001480001067983 */ /* 0x000f280000300a00 */
[----:B----4-:R-:W-:Y:S04]  /*30b50*/  STL.64 [R1+0x1980], R6 ;  /* 0x0019800601007387 */ /* 0x010fe80000100a00 */
[----:B--2---:R0:W-:Y:S04]  /*30b60*/  STL.64 [R1+0x1978], R4 ;  /* 0x0019780401007387 */ /* 0x0041e80000100a00 */
[----:B0-----:R-:W2:Y:S04]  /*30b70*/  LDL.LU R4, [R1+0x200] ;  /* 0x0002000001047983 */ /* 0x001ea80000300800 */
[----:B------:R-:W2:Y:S01]  /*30b80*/  LDL.LU R5, [R1+0x204] ;  /* 0x0002040001057983 */ /* 0x000ea20000300800 */
[----:B------:R-:W-:-:S02]  /*30b90*/  IMAD.MOV.U32 R6, RZ, RZ, R2 ;  /* 0x000000ffff067224 */ /* 0x000fc400078e0002 */
[----:B------:R-:W-:-:S07]  /*30ba0*/  IMAD.MOV.U32 R7, RZ, RZ, R0 ;  /* 0x000000ffff077224 */ /* 0x000fce00078e0000 */
[----:B--2---:R-:W-:-:S15]  /*30bb0*/  HMMA.16816.F32.BF16 R4, R8, R16, R4 ;  /* 0x000000100804723c */ /* 0x004fde0000041804 */
[----:B------:R-:W-:-:S08]  /*30bc0*/  NOP ;  /* 0x0000000000007918 */ /* 0x000fd00000000000 */
[----:B------:R0:W-:Y:S04]  /*30bd0*/  STL.64 [R1+0x2e0], R4 ;  /* 0x0002e00401007387 */ /* 0x0001e80000100a00 */
[----:B------:R1:W-:Y:S04]  /*30be0*/  STL.64 [R1+0x2e8], R6 ;  /* 0x0002e80601007387 */ /* 0x0003e80000100a00 */
[----:B------:R-:W2:Y:S01]  /*30bf0*/  LDL.LU.64 R18, [R1+0x19e8] ;  /* 0x0019e80001127983 */ /* 0x000ea20000300a00 */
[----:B0-----:R-:W-:Y:S02]  /*30c00*/  IMAD.MOV.U32 R5, RZ, RZ, R16 ;  /* 0x000000ffff057224 */ /* 0x001fe400078e0010 */
[----:B------:R-:W-:-:S02]  /*30c10*/  IMAD.MOV.U32 R4, RZ, RZ, R17 ;  /* 0x000000ffff047224 */ /* 0x000fc400078e0011 */
[----:B------:R-:W2:Y:S01]  /*30c20*/  LDL.LU.64 R16, [R1+0x19e0] ;  /* 0x0019e00001107983 */ /* 0x000ea20000300a00 */
[----:B-1----:R-:W-:Y:S02]  /*30c30*/  IMAD.MOV.U32 R7, RZ, RZ, R20 ;  /* 0x000000ffff077224 */ /* 0x002fe400078e0014 */
[----:B------:R-:W-:Y:S01]  /*30c40*/  IMAD.MOV.U32 R6, RZ, RZ, R21 ;  /* 0x000000ffff067224 */ /* 0x000fe200078e0015 */
[----:B--2---:R-:W-:Y:S01]  /*30c50*/  HMMA.16816.F32.BF16 R16, R8, R20, R16 ;  /* 0x000000140810723c */ /* 0x004fe20000041810 */
[----:B------:R-:W2:-:S15]  /*30c60*/  LDL.LU.64 R20, [R1+0x19d8] ;  /* 0x0019d80001147983 */ /* 0x000e9e0000300a00 */
[----:B------:R-:W-:-:S07]  /*30c70*/  NOP ;  /* 0x0000000000007918 */ /* 0x000fce0000000000 */
[----:B------:R0:W-:Y:S01]  /*30c80*/  STL.64 [R1+0x2d0], R16 ;  /* 0x0002d01001007387 */ /* 0x0001e20000100a00 */
[----:B------:R-:W-:Y:S02]  /*30c90*/  IMAD.MOV.U32 R2, RZ, RZ, R18 ;  /* 0x000000ffff027224 */ /* 0x000fe400078e0012 */
[----:B------:R-:W-:Y:S02]  /*30ca0*/  IMAD.MOV.U32 R0, RZ, RZ, R19 ;  /* 0x000000ffff007224 */ /* 0x000fe400078e0013 */
[----:B------:R-:W2:Y:S04]  /*30cb0*/  LDL.LU.64 R18, [R1+0x19d0] ;  /* 0x0019d00001127983 */ /* 0x000ea80000300a00 */
[----:B0-----:R-:W2:Y:S01]  /*30cc0*/  LDL.LU.64 R16, [R1+0x19c8] ;  /* 0x0019c80001107983 */ /* 0x001ea20000300a00 */
[----:B---3--:R-:W-:Y:S03]  /*30cd0*/  HMMA.16816.F32.BF16 R12, R8, R24, R12 ;  /* 0x00000018080c723c */ /* 0x008fe6000004180c */
[----:B------:R-:W-:Y:S04]  /*30ce0*/  STL [R1+0x17ec], R0 ;  /* 0x0017ec0001007387 */ /* 0x000fe80000100800 */
[----:B------:R-:W-:Y:S01]  /*30cf0*/  STL [R1+0x17e8], R2 ;  /* 0x0017e80201007387 */ /* 0x000fe20000100800 */
[----:B------:R-:W-:-:S02]  /*30d00*/  IMAD.MOV.U32 R23, RZ, RZ, R24 ;  /* 0x000000ffff177224 */ /* 0x000fc400078e0018 */
[----:B------:R-:W-:Y:S01]  /*30d10*/  IMAD.MOV.U32 R22, RZ, RZ, R25 ;  /* 0x000000ffff167224 */ /* 0x000fe200078e0019 */
[----:B--2---:R-:W-:-:S15]  /*30d20*/  HMMA.16816.F32.BF16 R16, R8, R20, R16 ;  /* 0x000000140810723c */ /* 0x004fde0000041810 */
[----:B------:R-:W-:-:S08]  /*30d30*/  NOP ;  /* 0x0000000000007918 */ /* 0x000fd00000000000 */
[----:B------:R0:W-:Y:S04]  /*30d40*/  STL.64 [R1+0x2c0], R16 ;  /* 0x0002c01001007387 */ /* 0x0001e80000100a00 */
[----:B------:R-:W-:Y:S01]  /*30d50*/  STL.64 [R1+0x2c8], R18 ;  /* 0x0002c81201007387 */ /* 0x000fe20000100a00 */
[----:B0-----:R-:W-:Y:S02]  /*30d60*/  IMAD.MOV.U32 R17, RZ, RZ, R20 ;  /* 0x000000ffff117224 */ /* 0x001fe400078e0014 */
[----:B------:R-:W-:Y:S02]  /*30d70*/  IMAD.MOV.U32 R16, RZ, RZ, R21 ;  /* 0x000000ffff107224 */ /* 0x000fe400078e0015 */
[----:B------:R-:W2:Y:S04]  /*30d80*/  LDL.LU.64 R20, [R1+0x19c0] ;  /* 0x0019c00001147983 */ /* 0x000ea80000300a00 */
[----:B------:R-:W3:Y:S04]  /*30d90*/  LDL.LU.64 R26, [R1+0x19b8] ;  /* 0x0019b800011a7983 */ /* 0x000ee80000300a00 */
[----:B------:R-:W3:Y:S04]  /*30da0*/  LDL.LU.64 R24, [R1+0x19b0] ;  /* 0x0019b00001187983 */ /* 0x000ee80000300a00 */
[----:B------:R0:W-:Y:S04]  /*30db0*/  STL.64 [R1+0x2b0], R12 ;  /* 0x0002b00c01007387 */ /* 0x0001e80000100a00 */
[----:B0-----:R-:W3:Y:S04]  /*30dc0*/  LDL.LU.64 R12, [R1+0x19a8] ;  /* 0x0019a800010c7983 */ /* 0x001ee80000300a00 */
[----:B------:R-:W-:Y:S01]  /*30dd0*/  STL.64 [R1+0x1990], R22 ;  /* 0x0019901601007387 */ /* 0x000fe20000100a00 */
[----:B------:R-:W-:-:S02]  /*30de0*/  IMAD.MOV.U32 R2, RZ, RZ, R15 ;  /* 0x000000ffff027224 */ /* 0x000fc400078e000f */
[----:B------:R-:W-:Y:S01]  /*30df0*/  IMAD.MOV.U32 R0, RZ, RZ, R14 ;  /* 0x000000ffff007224 */ /* 0x000fe200078e000e */
[C---:B---3--:R-:W-:Y:S01]  /*30e00*/  HMMA.16816.F32.BF16 R24, R8.reuse, R12, R24 ;  /* 0x0000000c0818723c */ /* 0x048fe20000041818 */
[----:B--2---:R0:W-:Y:S04]  /*30e10*/  STL.64 [R1+0x1988], R20 ;  /* 0x0019881401007387 */ /* 0x0041e80000100a00 */
[----:B0-----:R-:W2:Y:S04]  /*30e20*/  LDL.LU R20, [R1+0x1b0] ;  /* 0x0001b00001147983 */ /* 0x001ea80000300800 */
[----:B------:R-:W2:Y:S04]  /*30e30*/  LDL.LU R21, [R1+0x1b4] ;  /* 0x0001b40001157983 */ /* 0x000ea80000300800 */
[----:B------:R-:W2:Y:S04]  /*30e40*/  LDL.LU R22, [R1+0x1b8] ;  /* 0x0001b80001167983 */ /* 0x000ea80000300800 */
[----:B------:R-:W2:Y:S04]  /*30e50*/  LDL.LU R23, [R1+0x1bc] ;  /* 0x0001bc0001177983 */ /* 0x000ea80000300800 */
[----:B------:R-:W-:Y:S04]  /*30e60*/  STL [R1+0x17f4], R2 ;  /* 0x0017f40201007387 */ /* 0x000fe80000100800 */
[----:B------:R-:W-:Y:S04]  /*30e70*/  STL [R1+0x17f0], R0 ;  /* 0x0017f00001007387 */ /* 0x000fe80000100800 */
[----:B------:R-:W-:Y:S04]  /*30e80*/  STL.64 [R1+0x2a0], R24 ;  /* 0x0002a01801007387 */ /* 0x000fe80000100a00 */
[----:B------:R0:W-:Y:S04]  /*30e90*/  STL.64 [R1+0x2a8], R26 ;  /* 0x0002a81a01007387 */ /* 0x0001e80000100a00 */
[----:B0-----:R-:W3:Y:S04]  /*30ea0*/  LDL.LU.64 R26, [R1+0x19a0] ;  /* 0x0019a000011a7983 */ /* 0x001ee80000300a00 */
[----:B------:R-:W2:Y:S04]  /*30eb0*/  LDL.LU.64 R24, [R1+0x1998] ;  /* 0x0019980001187983 */ /* 0x000ea80000300a00 */
[----:B------:R0:W-:Y:S04]  /*30ec0*/  STL.64 [R1+0x1910], R12 ;  /* 0x0019100c01007387 */ /* 0x0001e80000100a00 */
[----:B0-----:R-:W4:Y:S04]  /*30ed0*/  LDL.LU R12, [R1+0xc0] ;  /* 0x0000c000010c7983 */ /* 0x001f280000300800 */
[----:B------:R-:W4:Y:S04]  /*30ee0*/  LDL.LU R13, [R1+0xc4] ;  /* 0x0000c400010d7983 */ /* 0x000f280000300800 */
[----:B------:R-:W3:Y:S04]  /*30ef0*/  LDL.LU R14, [R1+0xc8] ;  /* 0x0000c800010e7983 */ /* 0x000ee80000300800 */
[----:B------:R-:W3:Y:S01]  /*30f00*/  LDL.LU R15, [R1+0xcc] ;  /* 0x0000cc00010f7983 */ /* 0x000ee20000300800 */
[----:B--2---:R-:W-:Y:S03]  /*30f10*/  HMMA.16816.F32.BF16 R20, R8, R24, R20 ;  /* 0x000000180814723c */ /* 0x004fe60000041814 */
[----:B---3--:R-:W-:Y:S04]  /*30f20*/  STL.64 [R1+0x1920], R14 ;  /* 0x0019200e01007387 */ /* 0x008fe80000100a00 */
[----:B----4-:R0:W-:Y:S02]  /*30f30*/  STL.64 [R1+0x1918], R12 ;  /* 0x0019180c01007387 */ /* 0x0101e40000100a00 */
[----:B0-----:R-:W-:-:S02]  /*30f40*/  IMAD.MOV.U32 R12, RZ, RZ, R17 ;  /* 0x000000ffff0c7224 */ /* 0x001fc400078e0011 */
[----:B------:R-:W-:-:S05]  /*30f50*/  IMAD.MOV.U32 R13, RZ, RZ, R16 ;  /* 0x000000ffff0d7224 */ /* 0x000fca00078e0010 */
[----:B------:R0:W-:Y:S02]  /*30f60*/  STL.64 [R1+0x1938], R12 ;  /* 0x0019380c01007387 */ /* 0x0001e40000100a00 */
[----:B0-----:R-:W-:Y:S02]  /*30f70*/  IMAD.MOV.U32 R12, RZ, RZ, R7 ;  /* 0x000000ffff0c7224 */ /* 0x001fe400078e0007 */
[----:B------:R-:W-:-:S05]  /*30f80*/  IMAD.MOV.U32 R13, RZ, RZ, R6 ;  /* 0x000000ffff0d7224 */ /* 0x000fca00078e0006 */
[----:B------:R0:W-:Y:S01]  /*30f90*/  STL.64 [R1+0x1950], R12 ;  /* 0x0019500c01007387 */ /* 0x0001e20000100a00 */
[----:B------:R-:W-:Y:S02]  /*30fa0*/  IMAD.MOV.U32 R2, RZ, RZ, R22 ;  /* 0x000000ffff027224 */ /* 0x000fe400078e0016 */
[----:B------:R-:W-:Y:S02]  /*30fb0*/  IMAD.MOV.U32 R0, RZ, RZ, R23 ;  /* 0x000000ffff007224 */ /* 0x000fe400078e0017 */
[----:B0-----:R-:W-:Y:S02]  /*30fc0*/  IMAD.MOV.U32 R13, RZ, RZ, R4 ;  /* 0x000000ffff0d7224 */ /* 0x001fe400078e0004 */
[----:B------:R-:W-:Y:S01]  /*30fd0*/  IMAD.MOV.U32 R12, RZ, RZ, R5 ;  /* 0x000000ffff0c7224 */ /* 0x000fe200078e0005 */
[----:B------:R-:W2:Y:S04]  /*30fe0*/  LDL.LU R4, [R1+0x1a0] ;  /* 0x0001a00001047983 */ /* 0x000ea80000300800 */
[----:B------:R-:W2:Y:S04]  /*30ff0*/  LDL.LU R5, [R1+0x1a4] ;  /* 0x0001a40001057983 */ /* 0x000ea80000300800 */
[----:B------:R-:W2:Y:S04]  /*31000*/  LDL.LU R6, [R1+0x1a8] ;  /* 0x0001a80001067983 */ /* 0x000ea80000300800 */
[----:B------:R-:W2:Y:S04]  /*31010*/  LDL.LU R7, [R1+0x1ac] ;  /* 0x0001ac0001077983 */ /* 0x000ea80000300800 */
[----:B------:R-:W3:Y:S04]  /*31020*/  LDL.LU R16, [R1+0x190] ;  /* 0x0001900001107983 */ /* 0x000ee80000300800 */
[----:B------:R-:W3:Y:S04]  /*31030*/  LDL.LU R17, [R1+0x194] ;  /* 0x0001940001117983 */ /* 0x000ee80000300800 */
[----:B------:R-:W3:Y:S04]  /*31040*/  LDL.LU R18, [R1+0x198] ;  /* 0x0001980001127983 */ /* 0x000ee80000300800 */
[----:B------:R-:W3:Y:S04]  /*31050*/  LDL.LU R19, [R1+0x19c] ;  /* 0x00019c0001137983 */ /* 0x000ee80000300800 */
[----:B------:R0:W-:Y:S04]  /*31060*/  STL.64 [R1+0x290], R20 ;  /* 0x0002901401007387 */ /* 0x0001e80000100a00 */
[----:B------:R-:W4:Y:S04]  /*31070*/  LDL.LU.64 R22, [R1+0x1990] ;  /* 0x0019900001167983 */ /* 0x000f280000300a00 */
[----:B0-----:R-:W2:Y:S04]  /*31080*/  LDL.LU.64 R20, [R1+0x1988] ;  /* 0x0019880001147983 */ /* 0x001ea80000300a00 */
[----:B------:R-:W-:Y:S04]  /*31090*/  STL.64 [R1+0x1908], R26 ;  /* 0x0019081a01007387 */ /* 0x000fe80000100a00 */
[----:B------:R0:W-:Y:S04]  /*310a0*/  STL.64 [R1+0x1900], R24 ;  /* 0x0019001801007387 */ /* 0x0001e80000100a00 */
        /* <DEDUP_REMOVED lines=10> */
[C---:B--2---:R-:W-:Y:S03]  /*31150*/  HMMA.16816.F32.BF16 R4, R8.reuse, R20, R4 ;  /* 0x000000140804723c */ /* 0x044fe60000041804 */
[----:B----4-:R-:W-:Y:S04]  /*31160*/  STL.64 [R1+0x1948], R26 ;  /* 0x0019481a01007387 */ /* 0x010fe80000100a00 */
[----:B---3--:R0:W-:Y:S04]  /*31170*/  STL.64 [R1+0x1940], R24 ;  /* 0x0019401801007387 */ /* 0x0081e80000100a00 */
        /* <DEDUP_REMOVED lines=15> */
[----:B------:R-:W4:Y:S02]  /*31270*/  LDL.LU.64 R4, [R1+0x1978] ;  /* 0x0019780001047983 */ /* 0x000f240000300a00 */
[----:B----4-:R-:W-:Y:S02]  /*31280*/  HMMA.16816.F32.BF16 R8, R8, R4, R16 ;  /* 0x000000040808723c */ /* 0x010fe40000041810 */
[----:B------:R-:W2:Y:S04]  /*31290*/  LDL.LU.64 R18, [R1+0x1970] ;  /* 0x0019700001127983 */ /* 0x000ea80000300a00 */
[----:B------:R-:W2:-:S15]  /*312a0*/  LDL.LU.64 R16, [R1+0x1968] ;  /* 0x0019680001107983 */ /* 0x000e9e0000300a00 */
[----:B------:R-:W-:-:S02]  /*312b0*/  NOP ;  /* 0x0000000000007918 */ /* 0x000fc40000000000 */
[----:B------:R-:W-:Y:S01]  /*312c0*/  STL.64 [R1+0x270], R8 ;  /* 0x0002700801007387 */ /* 0x000fe20000100a00 */
        /* <DEDUP_REMOVED lines=20> */
[----:B0-----:R-:W4:Y:S04]  /*31410*/  LDL.LU.64 R14, [R1+0x1920] ;  /* 0x00192000010e7983 */ /* 0x001f280000300a00 */
[----:B------:R-:W4:Y:S01]  /*31420*/  LDL.LU.64 R12, [R1+0x1918] ;  /* 0x00191800010c7983 */ /* 0x000f220000300a00 */
[----:B------:R-:W-:-:S02]  /*31430*/  IMAD.MOV.U32 R8, RZ, RZ, R23 ;  /* 0x000000ffff087224 */ /* 0x000fc400078e0017 */
[----:B------:R-:W-:Y:S02]  /*31440*/  IMAD.MOV.U32 R9, RZ, RZ, R22 ;  /* 0x000000ffff097224 */ /* 0x000fe400078e0016 */
[----:B------:R-:W-:Y:S02]  /*31450*/  IMAD.MOV.U32 R0, RZ, RZ, R10 ;  /* 0x000000ffff007224 */ /* 0x000fe400078e000a */
[----:B------:R-:W-:-:S03]  /*31460*/  IMAD.MOV.U32 R2, RZ, RZ, R11 ;  /* 0x000000ffff027224 */ /* 0x000fc600078e000b */
[----:B----4-:R-:W-:Y:S01]  /*31470*/  HMMA.16816.F32.BF16 R8, R16, R8, R12 ;  /* 0x000000081008723c */ /* 0x010fe2000004180c */
[----:B------:R-:W2:-:S15]  /*31480*/  LDL.LU.64 R12, [R1+0x1910] ;  /* 0x00191000010c7983 */ /* 0x000e9e0000300a00 */
[----:B------:R-:W-:-:S07]  /*31490*/  NOP ;  /* 0x0000000000007918 */ /* 0x000fce0000000000 */
[----:B------:R-:W-:Y:S04]  /*314a0*/  STL.64 [R1+0x230], R8 ;  /* 0x0002300801007387 */ /* 0x000fe80000100a00 */
[----:B------:R-:W-:Y:S01]  /*314b0*/  STL.64 [R1+0x238], R10 ;  /* 0x0002380a01007387 */ /* 0x000fe20000100a00 */
[----:B--2---:R-:W-:Y:S03]  /*314c0*/  HMMA.16816.F32.BF16 R12, R16, R12, R24 ;  /* 0x0000000c100c723c */ /* 0x004fe60000041818 */
[----:B------:R-:W2:Y:S04]  /*314d0*/  LDL.LU.64 R26, [R1+0x1908] ;  /* 0x00190800011a7983 */ /* 0x000ea80000300a00 */
[----:B------:R-:W4:-:S15]  /*314e0*/  LDL.LU.64 R24, [R1+0x1900] ;  /* 0x0019000001187983 */ /* 0x000f1e0000300a00 */
[----:B------:R-:W-:-:S01]  /*314f0*/  NOP ;  /* 0x0000000000007918 */ /* 0x000fc20000000000 */
[----:B------:R-:W-:Y:S04]  /*31500*/  STL.64 [R1+0x220], R12 ;  /* 0x0002200c01007387 */ /* 0x000fe80000100a00 */
[----:B------:R0:W-:Y:S04]  /*31510*/  STL.64 [R1+0x228], R14 ;  /* 0x0002280e01007387 */ /* 0x0001e80000100a00 */
[----:B0-----:R-:W4:Y:S04]  /*31520*/  LDL.LU.64 R14, [R1+0x18f8] ;  /* 0x0018f800010e7983 */ /* 0x001f280000300a00 */
[----:B------:R-:W4:Y:S02]  /*31530*/  LDL.LU.64 R12, [R1+0x18f0] ;  /* 0x0018f000010c7983 */ /* 0x000f240000300a00 */
[----:B----4-:R-:W-:-:S15]  /*31540*/  HMMA.16816.F32.BF16 R12, R16, R24, R12 ;  /* 0x00000018100c723c */ /* 0x010fde000004180c */
[----:B------:R-:W-:-:S08]  /*31550*/  NOP ;  /* 0x0000000000007918 */ /* 0x000fd00000000000 */
[----:B------:R-:W-:Y:S04]  /*31560*/  STL.64 [R1+0x210], R12 ;  /* 0x0002100c01007387 */ /* 0x000fe80000100a00 */
[----:B------:R0:W-:Y:S04]  /*31570*/  STL.64 [R1+0x218], R14 ;  /* 0x0002180e01007387 */ /* 0x0001e80000100a00 */
[----:B0-----:R-:W4:Y:S04]  /*31580*/  LDL.LU.64 R14, [R1+0x18e8] ;  /* 0x0018e800010e7983 */ /* 0x001f280000300a00 */
[----:B------:R-:W4:Y:S02]  /*31590*/  LDL.LU.64 R12, [R1+0x18e0] ;  /* 0x0018e000010c7983 */ /* 0x000f240000300a00 */
[----:B----4-:R-:W-:Y:S02]  /*315a0*/  HMMA.16816.F32.BF16 R20, R16, R20, R12 ;  /* 0x000000141014723c */ /* 0x010fe4000004180c */
[----:B------:R-:W4:Y:S04]  /*315b0*/  LDL.LU.64 R14, [R1+0x18d8] ;  /* 0x0018d800010e7983 */ /* 0x000f280000300a00 */
[----:B------:R-:W4:-:S15]  /*315c0*/  LDL.LU.64 R12, [R1+0x18d0] ;  /* 0x0018d000010c7983 */ /* 0x000f1e0000300a00 */
[----:B------:R-:W-:-:S02]  /*315d0*/  NOP ;  /* 0x0000000000007918 */ /* 0x000fc40000000000 */
        /* <DEDUP_REMOVED lines=10> */
[----:B------:R-:W-:-:S04]  /*31680*/  LOP3.LUT R11, R11, 0x400, R10, 0xf8, !PT ;  /* 0x000004000b0b7812 */ /* 0x000fc800078ef80a */
[----:B------:R-:W-:Y:S01]  /*31690*/  LOP3.LUT R11, R11, 0x40, RZ, 0x3c, !PT ;  /* 0x000000400b0b7812 */ /* 0x000fe200078e3cff */
[----:B---3--:R-:W-:Y:S04]  /*316a0*/  HMMA.16816.F32.BF16 R16, R16, R4, R20 ;  /* 0x000000041010723c */ /* 0x008fe80000041814 */
[----:B------:R-:W0:-:S15]  /*316b0*/  LDSM.16.MT88.4 R20, [R11+UR4+0xa800] ;  /* 0x00a800040b14783b */ /* 0x000e1e0008004200 */
[----:B------:R-:W-:-:S04]  /*316c0*/  NOP ;  /* 0x0000000000007918 */ /* 0x000fc80000000000 */
[----:B------:R-:W-:Y:S04]  /*316d0*/  STL.64 [R1+0x1f0], R16 ;  /* 0x0001f01001007387 */ /* 0x000fe80000100a00 */
[----:B------:R1:W-:Y:S04]  /*316e0*/  STL.64 [R1+0x1f8], R18 ;  /* 0x0001f81201007387 */ /* 0x0003e80000100a00 */
[----:B------:R-:W-:Y:S04]  /*316f0*/  STL.64 [R1+0x1858], R6 ;  /* 0x0018580601007387 */ /* 0x000fe80000100a00 */
[----:B-1----:R-:W3:Y:S04]  /*31700*/  LDL R18, [R1+0xf8] ;  /* 0x0000f80001127983 */ /* 0x002ee80000100800 */
[----:B------:R-:W3:Y:S04]  /*31710*/  LDL R19, [R1+0xfc] ;  /* 0x0000fc0001137983 */ /* 0x000ee80000100800 */
[----:B------:R-:W2:Y:S04]  /*31720*/  LDL.LU R8, [R1+0x20] ;  /* 0x0000200001087983 */ /* 0x000ea80000300800 */
[----:B------:R-:W2:Y:S04]  /*31730*/  LDL.LU R9, [R1+0x24] ;  /* 0x0000240001097983 */ /* 0x000ea80000300800 */
[----:B------:R-:W4:Y:S04]  /*31740*/  LDL.LU R10, [R1+0x28] ;  /* 0x00002800010a7983 */ /* 0x000f280000300800 */
[----:B------:R-:W4:Y:S04]  /*31750*/  LDL.LU R11, [R1+0x2c] ;  /* 0x00002c00010b7983 */ /* 0x000f280000300800 */
[----:B----4-:R1:W-:Y:S04]  /*31760*/  STL.64 [R1+0x18a0], R10 ;  /* 0x0018a00a01007387 */ /* 0x0103e80000100a00 */
[----:B--2---:R-:W-:Y:S04]  /*31770*/  STL.64 [R1+0x1898], R8 ;  /* 0x0018980801007387 */ /* 0x004fe80000100a00 */
[----:B-1----:R-:W2:Y:S04]  /*31780*/  LDL.64 R10, [R1+0x108] ;  /* 0x00010800010a7983 */ /* 0x002ea80000100a00 */
[----:B--2---:R1:W-:Y:S04]  /*31790*/  STL.64 [R1+0x18b0], R10 ;  /* 0x0018b00a01007387 */ /* 0x0043e80000100a00 */
[----:B------:R-:W2:Y:S04]  /*317a0*/  LDL.64 R6, [R1+0x158] ;  /* 0x0001580001067983 */ /* 0x000ea80000100a00 */
[----:B-1----:R-:W4:Y:S04]  /*317b0*/  LDL.64 R10, [R1+0x118] ;  /* 0x00011800010a7983 */ /* 0x002f280000100a00 */
[----:B--2---:R1:W-:Y:S04]  /*317c0*/  STL.64 [R1+0x18b8], R6 ;  /* 0x0018b80601007387 */ /* 0x0043e80000100a00 */
[----:B------:R-:W4:Y:S04]  /*317d0*/  LDL.LU R4, [R1+0x40] ;  /* 0x0000400001047983 */ /* 0x000f280000300800 */
[----:B------:R-:W4:Y:S04]  /*317e0*/  LDL.LU R5, [R1+0x44] ;  /* 0x0000440001057983 */ /* 0x000f280000300800 */
[----:B-1----:R-:W4:Y:S04]  /*317f0*/  LDL.LU R6, [R1+0x48] ;  /* 0x0000480001067983 */ /* 0x002f280000300800 */
[----:B------:R-:W4:Y:S04]  /*31800*/  LDL.LU R7, [R1+0x4c] ;  /* 0x00004c0001077983 */ /* 0x000f280000300800 */
[----:B0-----:R0:W-:Y:S04]  /*31810*/  STL.64 [R1+0x17b8], R22 ;  /* 0x0017b81601007387 */ /* 0x0011e80000100a00 */
[----:B------:R-:W-:Y:S04]  /*31820*/  STL.64 [R1+0x17b0], R20 ;  /* 0x0017b01401007387 */ /* 0x000fe80000100a00 */
[----:B0-----:R-:W2:Y:S04]  /*31830*/  LDL R22, [R1+0xd8] ;  /* 0x0000d80001167983 */ /* 0x001ea80000100800 */
[----:B------:R-:W2:Y:S04]  /*31840*/  LDL R23, [R1+0xdc] ;  /* 0x0000dc0001177983 */ /* 0x000ea80000100800 */
[----:B--2---:R0:W-:Y:S04]  /*31850*/  STL.64 [R1+0x1880], R22 ;  /* 0x0018801601007387 */ /* 0x0041e80000100a00 */
[----:B0-----:R-:W2:Y:S01]  /*31860*/  LDL.64 R22, [R1+0xe8] ;  /* 0x0000e80001167983 */ /* 0x001ea20000100a00 */
[----:B----4-:R-:W-:Y:S03]  /*31870*/  HMMA.16816.F32.BF16 R4, R12, R10, R4 ;  /* 0x0000000a0c04723c */ /* 0x010fe60000041804 */
[----:B--2---:R0:W-:Y:S04]  /*31880*/  STL.64 [R1+0x18a8], R22 ;  /* 0x0018a81601007387 */ /* 0x0041e80000100a00 */
[----:B------:R-:W2:Y:S04]  /*31890*/  LDL.LU R20, [R1+0x30] ;  /* 0x0000300001147983 */ /* 0x000ea80000300800 */
[----:B------:R-:W2:-:S12]  /*318a0*/  LDL.LU R21, [R1+0x34] ;  /* 0x0000340001157983 */ /* 0x000e980000300800 */
[----:B------:R1:W-:Y:S04]  /*318b0*/  STL.64 [R1+0x1e0], R4 ;  /* 0x0001e00401007387 */ /* 0x0003e80000100a00 */
[----:B------:R4:W-:Y:S01]  /*318c0*/  STL.64 [R1+0x1e8], R6 ;  /* 0x0001e80601007387 */ /* 0x0009e20000100a00 */
[----:B0-----:R-:W-:Y:S02]  /*318d0*/  IMAD.MOV.U32 R23, RZ, RZ, R3 ;  /* 0x000000ffff177224 */ /* 0x001fe400078e0003 */
[----:B------:R-:W-:Y:S02]  /*318e0*/  IMAD.MOV.U32 R3, RZ, RZ, R11 ;  /* 0x000000ffff037224 */ /* 0x000fe400078e000b */
[----:B-1----:R-:W-:Y:S01]  /*318f0*/  IMAD.MOV.U32 R4, RZ, RZ, R10 ;  /* 0x000000ffff047224 */ /* 0x002fe200078e000a */
[----:B----4-:R-:W4:Y:S04]  /*31900*/  LDL.LU.64 R6, [R1+0x18b8] ;  /* 0x0018b80001067983 */ /* 0x010f280000300a00 */
[----:B------:R-:W2:Y:S01]  /*31910*/  LDL.LU.64 R10, [R1+0x18b0] ;  /* 0x0018b000010a7983 */ /* 0x000ea20000300a00 */
[----:B------:R-:W-:Y:S01]  /*31920*/  IMAD.MOV.U32 R22, RZ, RZ, R28 ;  /* 0x000000ffff167224 */ /* 0x000fe200078e001c */
[----:B------:R-:W0:Y:S06]  /*31930*/  S2R R24, SR_TID.X ;  /* 0x0000000000187919 */ /* 0x000e2c0000002100 */
[----:B--2---:R-:W-:Y:S06]  /*31940*/  HMMA.16816.F32.BF16 R20, R12, R10, R20 ;  /* 0x0000000a0c14723c */ /* 0x004fec0000041814 */
[----:B------:R-:W-:-:S02]  /*31950*/  IMAD.MOV.U32 R28, RZ, RZ, R10 ;  /* 0x000000ffff1c7224 */ /* 0x000fc400078e000a */
[----:B------:R-:W-:-:S15]  /*31960*/  IMAD.MOV.U32 R5, RZ, RZ, R11 ;  /* 0x000000ffff057224 */ /* 0x000fde00078e000b */
[----:B------:R-:W-:Y:S04]  /*31970*/  STL.64 [R1+0x1d0], R20 ;  /* 0x0001d01401007387 */ /* 0x000fe80000100a00 */
[----:B------:R1:W-:Y:S04]  /*31980*/  STL.64 [R1+0x1d8], R22 ;  /* 0x0001d81601007387 */ /* 0x0003e80000100a00 */
[----:B-1----:R-:W2:Y:S04]  /*31990*/  LDL.LU.64 R22, [R1+0x18a8] ;  /* 0x0018a80001167983 */ /* 0x002ea80000300a00 */
[----:B------:R-:W3:Y:S04]  /*319a0*/  LDL.LU.64 R10, [R1+0x18a0] ;  /* 0x0018a000010a7983 */ /* 0x000ee80000300a00 */
[----:B------:R-:W3:Y:S04]  /*319b0*/  LDL.LU.64 R8, [R1+0x1898] ;  /* 0x0018980001087983 */ /* 0x000ee80000300a00 */
[----:B----4-:R-:W-:Y:S04]  /*319c0*/  STL.64 [R1+0x1868], R6 ;  /* 0x0018680601007387 */ /* 0x010fe80000100a00 */
[----:B------:R1:W-:Y:S04]  /*319d0*/  STL.64 [R1+0x1860], R4 ;  /* 0x0018600401007387 */ /* 0x0003e80000100a00 */
[----:B-1----:R-:W4:Y:S04]  /*319e0*/  LDL.LU R4, [R1+0x60] ;  /* 0x0000600001047983 */ /* 0x002f280000300800 */
[----:B------:R-:W4:Y:S01]  /*319f0*/  LDL.LU R5, [R1+0x64] ;  /* 0x0000640001057983 */ /* 0x000f220000300800 */
[C---:B0-----:R-:W-:Y:S01]  /*31a00*/  LOP3.LUT R16, R24.reuse, 0x7, RZ, 0xc0, !PT ;  /* 0x0000000718107812 */ /* 0x041fe200078ec0ff */
[----:B------:R-:W-:-:S02]  /*31a10*/  IMAD.SHL.U32 R25, R24, 0x2, RZ ;  /* 0x0000000218197824 */ /* 0x000fc400078e00ff */
[----:B------:R-:W-:Y:S02]  /*31a20*/  IMAD.MOV.U32 R6, RZ, RZ, R27 ;  /* 0x000000ffff067224 */ /* 0x000fe400078e001b */
[----:B------:R-:W-:Y:S02]  /*31a30*/  IMAD.MOV.U32 R7, RZ, RZ, R26 ;  /* 0x000000ffff077224 */ /* 0x000fe400078e001a */
[----:B------:R-:W-:Y:S02]  /*31a40*/  IMAD.SHL.U32 R17, R24, 0x40, RZ ;  /* 0x0000004018117824 */ /* 0x000fe400078e00ff */
[----:B------:R-:W-:Y:S01]  /*31a50*/  IMAD R16, R16, 0x90, RZ ;  /* 0x0000009010107824 */ /* 0x000fe200078e02ff */
[----:B------:R-:W2:Y:S04]  /*31a60*/  LDL.LU R27, [R1+0x1894] ;  /* 0x00189400011b7983 */ /* 0x000ea80000300800 */
[----:B------:R-:W2:Y:S01]  /*31a70*/  LDL.LU R26, [R1+0x1890] ;  /* 0x00189000011a7983 */ /* 0x000ea20000300800 */
[----:B------:R-:W-:-:S03]  /*31a80*/  LOP3.LUT R25, R16, 0x10, R25, 0x78, !PT ;  /* 0x0000001010197812 */ /* 0x000fc600078e7819 */
[----:B------:R-:W-:Y:S01]  /*31a90*/  STL.64 [R1+0x1878], R6 ;  /* 0x0018780601007387 */ /* 0x000fe20000100a00 */
[----:B------:R-:W-:-:S04]  /*31aa0*/  LOP3.LUT R25, R25, 0x400, R17, 0xf8, !PT ;  /* 0x0000040019197812 */ /* 0x000fc800078ef811 */
[----:B------:R-:W-:Y:S01]  /*31ab0*/  LOP3.LUT R25, R25, 0x60, RZ, 0x3c, !PT ;  /* 0x0000006019197812 */ /* 0x000fe200078e3cff */
[----:B---3--:R-:W-:Y:S01]  /*31ac0*/  HMMA.16816.F32.BF16 R8, R12, R18, R8 ;  /* 0x000000120c08723c */ /* 0x008fe20000041808 */
[----:B----4-:R0:W-:Y:S04]  /*31ad0*/  STL.64 [R1+0x1870], R4 ;  /* 0x0018700401007387 */ /* 0x0101e80000100a00 */
[----:B0-----:R-:W3:Y:S04]  /*31ae0*/  LDL.LU R4, [R1+0x70] ;  /* 0x0000700001047983 */ /* 0x001ee80000300800 */
[----:B------:R-:W3:Y:S04]  /*31af0*/  LDL.LU R5, [R1+0x74] ;  /* 0x0000740001057983 */ /* 0x000ee80000300800 */
[----:B------:R-:W3:Y:S04]  /*31b00*/  LDL.LU R6, [R1+0x78] ;  /* 0x0000780001067983 */ /* 0x000ee80000300800 */
[----:B------:R-:W3:Y:S04]  /*31b10*/  LDL.LU R7, [R1+0x7c] ;  /* 0x00007c0001077983 */ /* 0x000ee80000300800 */
[----:B------:R0:W-:Y:S04]  /*31b20*/  STL.64 [R1+0x1820], R18 ;  /* 0x0018201201007387 */ /* 0x0001e80000100a00 */
[----:B0-----:R-:W4:Y:S04]  /*31b30*/  LDL R19, [R1+0x10dc] ;  /* 0x0010dc0001137983 */ /* 0x001f280000100800 */
[----:B------:R-:W-:Y:S04]  /*31b40*/  STL.64 [R1+0x1c0], R8 ;  /* 0x0001c00801007387 */ /* 0x000fe80000100a00 */
[----:B------:R-:W-:Y:S04]  /*31b50*/  STL.64 [R1+0x1c8], R10 ;  /* 0x0001c80a01007387 */ /* 0x000fe80000100a00 */
[----:B------:R-:W0:Y:S04]  /*31b60*/  LDSM.16.MT88.4 R8, [R25+UR4+0xa800] ;  /* 0x00a800041908783b */ /* 0x000e280008004200 */
[----:B------:R-:W-:Y:S04]  /*31b70*/  STL.64 [R1+0x1818], R16 ;  /* 0x0018181001007387 */ /* 0x000fe80000100a00 */
[----:B0-----:R0:W-:Y:S04]  /*31b80*/  STL [R1+0x1714], R8 ;  /* 0x0017140801007387 */ /* 0x0011e80000100800 */
[----:B------:R1:W-:Y:S04]  /*31b90*/  STL [R1+0x1710], R9 ;  /* 0x0017100901007387 */ /* 0x0003e80000100800 */
[----:B------:R2:W-:Y:S04]  /*31ba0*/  STL [R1+0x170c], R10 ;  /* 0x00170c0a01007387 */ /* 0x0005e80000100800 */
[----:B------:R2:W-:Y:S04]  /*31bb0*/  STL [R1+0x1708], R11 ;  /* 0x0017080b01007387 */ /* 0x0005e80000100800 */
[----:B0-----:R-:W3:Y:S04]  /*31bc0*/  LDL.LU R8, [R1+0x80] ;  /* 0x0000800001087983 */ /* 0x001ee80000300800 */
[----:B-1----:R-:W3:Y:S01]  /*31bd0*/  LDL.LU R9, [R1+0x84] ;  /* 0x0000840001097983 */ /* 0x002ee20000300800 */
[----:B--2---:R-:W-:-:S02]  /*31be0*/  IMAD.MOV.U32 R10, RZ, RZ, R26 ;  /* 0x000000ffff0a7224 */ /* 0x004fc400078e001a */
[----:B------:R-:W-:Y:S01]  /*31bf0*/  IMAD.MOV.U32 R11, RZ, RZ, R27 ;  /* 0x000000ffff0b7224 */ /* 0x000fe200078e001b */
[----:B------:R-:W2:Y:S04]  /*31c00*/  LDL.LU R26, [R1+0x188c] ;  /* 0x00188c00011a7983 */ /* 0x000ea80000300800 */
[----:B------:R-:W2:Y:S04]  /*31c10*/  LDL.LU R27, [R1+0x1888] ;  /* 0x00188800011b7983 */ /* 0x000ea80000300800 */
[----:B------:R-:W-:Y:S01]  /*31c20*/  STL [R1+0x15a0], R25 ;  /* 0x0015a01901007387 */ /* 0x000fe20000100800 */
[----:B---3--:R-:W-:-:S15]  /*31c30*/  HMMA.16816.F32.BF16 R8, R12, R22, R8 ;  /* 0x000000160c08723c */ /* 0x008fde0000041808 */
[----:B------:R-:W-:-:S08]  /*31c40*/  NOP ;  /* 0x0000000000007918 */ /* 0x000fd00000000000 */
[----:B------:R-:W-:Y:S04]  /*31c50*/  STL.64 [R1+0x1b0], R8 ;  /* 0x0001b00801007387 */ /* 0x000fe80000100a00 */
[----:B------:R0:W-:Y:S02]  /*31c60*/  STL.64 [R1+0x1b8], R10 ;  /* 0x0001b80a01007387 */ /* 0x0001e40000100a00 */
[----:B0-----:R-:W-:Y:S02]  /*31c70*/  IMAD.MOV.U32 R11, RZ, RZ, R22 ;  /* 0x000000ffff0b7224 */ /* 0x001fe400078e0016 */
[----:B------:R-:W-:Y:S02]  /*31c80*/  IMAD.MOV.U32 R10, RZ, RZ, R23 ;  /* 0x000000ffff0a7224 */ /* 0x000fe400078e0017 */
[----:B------:R-:W3:Y:S02]  /*31c90*/  LDL.LU.64 R22, [R1+0x1880] ;  /* 0x0018800001167983 */ /* 0x000ee40000300a00 */
[----:B---3--:R-:W-:-:S15]  /*31ca0*/  HMMA.16816.F32.BF16 R4, R12, R22, R4 ;  /* 0x000000160c04723c */ /* 0x008fde0000041804 */
[----:B------:R-:W-:-:S08]  /*31cb0*/  NOP ;  /* 0x0000000000007918 */ /* 0x000fd00000000000 */
[----:B------:R-:W-:Y:S04]  /*31cc0*/  STL.64 [R1+0x1a0], R4 ;  /* 0x0001a00401007387 */ /* 0x000fe80000100a00 */
[----:B------:R0:W-:Y:S04]  /*31cd0*/  STL.64 [R1+0x1a8], R6 ;  /* 0x0001a80601007387 */ /* 0x0001e80000100a00 */
[----:B0-----:R-:W2:Y:S04]  /*31ce0*/  LDL.LU.64 R6, [R1+0x1878] ;  /* 0x0018780001067983 */ /* 0x001ea80000300a00 */
[----:B------:R-:W2:Y:S04]  /*31cf0*/  LDL.LU.64 R4, [R1+0x1870] ;  /* 0x0018700001047983 */ /* 0x000ea80000300a00 */
[----:B------:R0:W-:Y:S04]  /*31d00*/  STL.64 [R1+0x1800], R22 ;  /* 0x0018001601007387 */ /* 0x0001e80000100a00 */
[----:B------:R-:W3:Y:S04]  /*31d10*/  LDL.LU R20, [R1+0x50] ;  /* 0x0000500001147983 */ /* 0x000ee80000300800 */
[----:B------:R-:W3:Y:S04]  /*31d20*/  LDL.LU R21, [R1+0x54] ;  /* 0x0000540001157983 */ /* 0x000ee80000300800 */
[----:B0-----:R-:W3:Y:S01]  /*31d30*/  LDL.LU R22, [R1+0x58] ;  /* 0x0000580001167983 */ /* 0x001ee20000300800 */
[----:B--2---:R-:W-:-:S15]  /*31d40*/  HMMA.16816.F32.BF16 R4, R12, R26, R4 ;  /* 0x0000001a0c04723c */ /* 0x004fde0000041804 */
[----:B------:R-:W-:-:S08]  /*31d50*/  NOP ;  /* 0x0000000000007918 */ /* 0x000fd00000000000 */
[----:B------:R-:W-:Y:S04]  /*31d60*/  STL.64 [R1+0x190], R4 ;  /* 0x0001900401007387 */ /* 0x000fe80000100a00 */
[----:B------:R0:W-:Y:S04]  /*31d70*/  STL.64 [R1+0x198], R6 ;  /* 0x0001980601007387 */ /* 0x0001e80000100a00 */
[----:B0-----:R-:W3:Y:S04]  /*31d80*/  LDL.LU.64 R6, [R1+0x1868] ;  /* 0x0018680001067983 */ /* 0x001ee80000300a00 */
[----:B------:R-:W2:Y:S01]  /*31d90*/  LDL.LU.64 R4, [R1+0x1860] ;  /* 0x0018600001047983 */ /* 0x000ea20000300a00 */
[----:B------:R-:W-:-:S03]  /*31da0*/  IMAD.MOV.U32 R23, RZ, RZ, R29 ;  /* 0x000000ffff177224 */ /* 0x000fc600078e001d */
[----:B------:R0:W-:Y:S04]  /*31db0*/  STL.64 [R1+0x1830], R26 ;  /* 0x0018301a01007387 */ /* 0x0001e80000100a00 */
[----:B------:R-:W-:Y:S01]  /*31dc0*/  STL [R1+0x1828], R24 ;  /* 0x0018281801007387 */ /* 0x000fe20000100800 */
[----:B0-----:R-:W-:Y:S01]  /*31dd0*/  IMAD.MOV.U32 R26, RZ, RZ, R28 ;  /* 0x000000ffff1a7224 */ /* 0x001fe200078e001c */
[----:B---3--:R-:W-:Y:S01]  /*31de0*/  HMMA.16816.F32.BF16 R20, R12, R6, R20 ;  /* 0x000000060c14723c */ /* 0x008fe20000041814 */
[----:B--2---:R-:W-:-:S05]  /*31df0*/  IMAD.MOV.U32 R27, RZ, RZ, R5 ;  /* 0x000000ffff1b7224 */ /* 0x004fca00078e0005 */
[----:B------:R-:W-:Y:S02]  /*31e00*/  IMAD.MOV.U32 R9, RZ, RZ, R6 ;  /* 0x000000ffff097224 */ /* 0x000fe400078e0006 */
[----:B------:R-:W-:Y:S01]  /*31e10*/  IMAD.MOV.U32 R8, RZ, RZ, R7 ;  /* 0x000000ffff087224 */ /* 0x000fe200078e0007 */
[----:B------:R-:W-:Y:S04]  /*31e20*/  STL.64 [R1+0x1840], R26 ;  /* 0x0018401a01007387 */ /* 0x000fe80000100a00 */
[----:B------:R-:W2:Y:S10]  /*31e30*/  LDL.LU.64 R6, [R1+0x1858] ;  /* 0x0018580001067983 */ /* 0x000eb40000300a00 */
[----:B------:R-:W-:Y:S04]  /*31e40*/  STL [R1+0x180], R20 ;  /* 0x0001801401007387 */ /* 0x000fe80000100800 */
[----:B------:R-:W-:Y:S04]  /*31e50*/  STL.64 [R1+0x1810], R10 ;  /* 0x0018100a01007387 */ /* 0x000fe80000100a00 */
[----:B------:R0:W-:Y:S04]  /*31e60*/  STL.64 [R1+0x1808], R8 ;  /* 0x0018080801007387 */ /* 0x0001e80000100a00 */
[----:B0-----:R-:W3:Y:S04]  /*31e70*/  LDL.LU R8, [R1+0x10] ;  /* 0x0000100001087983 */ /* 0x001ee80000300800 */
[----:B------:R-:W3:Y:S04]  /*31e80*/  LDL.LU R9, [R1+0x14] ;  /* 0x0000140001097983 */ /* 0x000ee80000300800 */
[----:B------:R-:W3:Y:S04]  /*31e90*/  LDL.LU R10, [R1+0x18] ;  /* 0x00001800010a7983 */ /* 0x000ee80000300800 */
[----:B------:R-:W3:Y:S01]  /*31ea0*/  LDL.LU R11, [R1+0x1c] ;  /* 0x00001c00010b7983 */ /* 0x000ee20000300800 */
[----:B------:R-:W-:-:S02]  /*31eb0*/  IMAD.MOV.U32 R29, RZ, RZ, R21 ;  /* 0x000000ffff1d7224 */ /* 0x000fc400078e0015 */
[----:B------:R-:W0:Y:S01]  /*31ec0*/  S2R R21, SR_TID.X ;  /* 0x0000000000157919 */ /* 0x000e220000002100 */
[----:B------:R-:W-:Y:S02]  /*31ed0*/  IMAD.MOV.U32 R26, RZ, RZ, R4 ;  /* 0x000000ffff1a7224 */ /* 0x000fe400078e0004 */
[----:B------:R-:W-:Y:S02]  /*31ee0*/  IMAD.MOV.U32 R28, RZ, RZ, R22 ;  /* 0x000000ffff1c7224 */ /* 0x000fe400078e0016 */
[----:B------:R-:W-:Y:S02]  /*31ef0*/  IMAD.MOV.U32 R27, RZ, RZ, R3 ;  /* 0x000000ffff1b7224 */ /* 0x000fe400078e0003 */
[----:B------:R-:W-:Y:S01]  /*31f00*/  IMAD.MOV.U32 R3, RZ, RZ, R23 ;  /* 0x000000ffff037224 */ /* 0x000fe200078e0017 */
[----:B------:R-:W-:Y:S04]  /*31f10*/  STL [R1+0x1658], R28 ;  /* 0x0016581c01007387 */ /* 0x000fe80000100800 */
[----:B------:R-:W-:Y:S04]  /*31f20*/  STL [R1+0x1654], R29 ;  /* 0x0016541d01007387 */ /* 0x000fe80000100800 */
[----:B------:R2:W-:Y:S01]  /*31f30*/  STL [R1+0x1650], R3 ;  /* 0x0016500301007387 */ /* 0x0005e20000100800 */
[C---:B0-----:R-:W-:Y:S01]  /*31f40*/  LOP3.LUT R4, R21.reuse, 0x7, RZ, 0xc0, !PT ;  /* 0x0000000715047812 */ /* 0x041fe200078ec0ff */
[----:B------:R-:W-:-:S02]  /*31f50*/  IMAD.SHL.U32 R5, R21, 0x40, RZ ;  /* 0x0000004015057824 */ /* 0x000fc400078e00ff */
[----:B------:R-:W-:Y:S02]  /*31f60*/  IMAD.SHL.U32 R21, R21, 0x2, RZ ;  /* 0x0000000215157824 */ /* 0x000fe400078e00ff */
[----:B------:R-:W-:-:S05]  /*31f70*/  IMAD R4, R4, 0x90, RZ ;  /* 0x0000009004047824 */ /* 0x000fca00078e02ff */
[----:B------:R-:W-:-:S04]  /*31f80*/  LOP3.LUT R21, R4, 0x10, R21, 0x78, !PT ;  /* 0x0000001004157812 */ /* 0x000fc800078e7815 */
[----:B------:R-:W-:Y:S01]  /*31f90*/  LOP3.LUT R21, R21, 0x400, R5, 0xf8, !PT ;  /* 0x0000040015157812 */ /* 0x000fe200078ef805 */
[----:B--2---:R-:W-:Y:S01]  /*31fa0*/  IMAD.MOV.U32 R3, RZ, RZ, R7 ;  /* 0x000000ffff037224 */ /* 0x004fe200078e0007 */
[----:B---3--:R-:W-:Y:S07]  /*31fb0*/  HMMA.16816.F32.BF16 R12, R12, R6, R8 ;  /* 0x000000060c0c723c */ /* 0x008fee0000041808 */
[----:B------:R-:W-:-:S15]  /*31fc0*/  IMAD.MOV.U32 R8, RZ, RZ, R6 ;  /* 0x000000ffff087224 */ /* 0x000fde00078e0006 */
[----:B------:R-:W-:-:S01]  /*31fd0*/  NOP ;  /* 0x0000000000007918 */ /* 0x000fc20000000000 */
[----:B------:R0:W-:Y:S04]  /*31fe0*/  STL.64 [R1+0x130], R12 ;  /* 0x0001300c01007387 */ /* 0x0001e80000100a00 */
[----:B------:R1:W-:Y:S04]  /*31ff0*/  STL.64 [R1+0x138], R14 ;  /* 0x0001380e01007387 */ /* 0x0003e80000100a00 */
[----:B------:R-:W2:Y:S04]  /*32000*/  LDL.LU.64 R6, [R1+0x1850] ;  /* 0x0018500001067983 */ /* 0x000ea80000300a00 */
[----:B------:R-:W2:Y:S04]  /*32010*/  LDL.LU.64 R4, [R1+0x1848] ;  /* 0x0018480001047983 */ /* 0x000ea80000300a00 */
[----:B0-----:R-:W2:Y:S04]  /*32020*/  LDL.LU R12, [R1] ;  /* 0x00000000010c7983 */ /* 0x001ea80000300800 */
[----:B------:R-:W2:Y:S04]  /*32030*/  LDL.LU R13, [R1+0x4] ;  /* 0x00000400010d7983 */ /* 0x000ea80000300800 */
[----:B-1----:R-:W2:Y:S04]  /*32040*/  LDL.LU R14, [R1+0x8] ;  /* 0x00000800010e7983 */ /* 0x002ea80000300800 */
[----:B------:R-:W2:Y:S02]  /*32050*/  LDL.LU R15, [R1+0xc] ;  /* 0x00000c00010f7983 */ /* 0x000ea40000300800 */
[----:B--2---:R-:W-:Y:S02]  /*32060*/  HMMA.16816.F32.BF16 R24, R4, R26, R12 ;  /* 0x0000001a0418723c */ /* 0x004fe4000004180c */
[----:B------:R-:W0:Y:S04]  /*32070*/  LDSM.16.MT88.4 R12, [R21+UR4+0xb000] ;  /* 0x00b00004150c783b */ /* 0x000e280008004200 */
[----:B----4-:R-:W-:Y:S04]  /*32080*/  LDSM.16.M88.4 R20, [R19+UR4+0x1080] ;  /* 0x001080041314783b */ /* 0x010fe80008000200 */
[----:B0-----:R0:W-:-:S13]  /*32090*/  STL.64 [R1+0x1668], R14 ;  /* 0x0016680e01007387 */ /* 0x0011da0000100a00 */
[----:B------:R-:W-:Y:S04]  /*320a0*/  STL.64 [R1+0x90], R24 ;  /* 0x0000901801007387 */ /* 0x000fe80000100a00 */
[----:B------:R-:W-:Y:S04]  /*320b0*/  STL.64 [R1+0x98], R26 ;  /* 0x0000981a01007387 */ /* 0x000fe80000100a00 */
[----:B------:R-:W1:Y:S04]  /*320c0*/  LDSM.16.M88.4 R24, [R19+UR4+0x80] ;  /* 0x000080041318783b */ /* 0x000e680008000200 */
[----:B------:R2:W-:Y:S01]  /*320d0*/  STL.64 [R1+0x1660], R12 ;  /* 0x0016600c01007387 */ /* 0x0005e20000100a00 */
[----:B0-----:R-:W-:-:S02]  /*320e0*/  IMAD.MOV.U32 R14, RZ, RZ, R8 ;  /* 0x000000ffff0e7224 */ /* 0x001fc400078e0008 */
[----:B------:R-:W-:-:S05]  /*320f0*/  IMAD.MOV.U32 R15, RZ, RZ, R3 ;  /* 0x000000ffff0f7224 */ /* 0x000fca00078e0003 */
[----:B------:R0:W-:Y:S04]  /*32100*/  STL.64 [R1+0x1838], R14 ;  /* 0x0018380e01007387 */ /* 0x0001e80000100a00 */
[----:B--2---:R-:W2:Y:S04]  /*32110*/  LDL.LU R12, [R1+0x120] ;  /* 0x00012000010c7983 */ /* 0x004ea80000300800 */
[----:B------:R-:W2:Y:S04]  /*32120*/  LDL.LU R13, [R1+0x124] ;  /* 0x00012400010d7983 */ /* 0x000ea80000300800 */
[----:B0-----:R-:W2:Y:S04]  /*32130*/  LDL.LU R14, [R1+0x128] ;  /* 0x00012800010e7983 */ /* 0x001ea80000300800 */
[----:B------:R-:W2:Y:S04]  /*32140*/  LDL.LU R15, [R1+0x12c] ;  /* 0x00012c00010f7983 */ /* 0x000ea80000300800 */
[----:B------:R-:W3:Y:S04]  /*32150*/  LDL.LU R8, [R1+0x300] ;  /* 0x0003000001087983 */ /* 0x000ee80000300800 */
[----:B-1----:R-:W-:Y:S04]  /*32160*/  STL.64 [R1+0x70], R24 ;  /* 0x0000701801007387 */ /* 0x002fe80000100a00 */
[----:B------:R-:W-:Y:S04]  /*32170*/  STL.64 [R1+0x78], R26 ;  /* 0x0000781a01007387 */ /* 0x000fe80000100a00 */
[----:B------:R-:W0:Y:S04]  /*32180*/  LDSM.16.M88.4 R24, [R19+UR4+0x2080] ;  /* 0x002080041318783b */ /* 0x000e280008000200 */
[----:B------:R1:W-:Y:S04]  /*32190*/  STL.64 [R1+0x60], R20 ;  /* 0x0000601401007387 */ /* 0x0003e80000100a00 */
[----:B------:R4:W-:Y:S04]  /*321a0*/  STL.64 [R1+0x68], R22 ;  /* 0x0000681601007387 */ /* 0x0009e80000100a00 */
[----:B------:R-:W3:Y:S04]  /*321b0*/  LDL.LU R9, [R1+0x304] ;  /* 0x0003040001097983 */ /* 0x000ee80000300800 */
[----:B------:R-:W3:Y:S04]  /*321c0*/  LDL.LU R10, [R1+0x308] ;  /* 0x00030800010a7983 */ /* 0x000ee80000300800 */
[----:B------:R-:W3:Y:S04]  /*321d0*/  LDL.LU R11, [R1+0x30c] ;  /* 0x00030c00010b7983 */ /* 0x000ee80000300800 */
[----:B-1----:R-:W3:Y:S04]  /*321e0*/  LDL.LU R20, [R1+0x340] ;  /* 0x0003400001147983 */ /* 0x002ee80000300800 */
[----:B------:R-:W3:Y:S04]  /*321f0*/  LDL.LU R21, [R1+0x344] ;  /* 0x0003440001157983 */ /* 0x000ee80000300800 */
[----:B----4-:R-:W4:Y:S04]  /*32200*/  LDL.LU R22, [R1+0x348] ;  /* 0x0003480001167983 */ /* 0x010f280000300800 */
[----:B------:R-:W4:Y:S04]  /*32210*/  LDL.LU R23, [R1+0x34c] ;  /* 0x00034c0001177983 */ /* 0x000f280000300800 */
[----:B0-----:R-:W-:Y:S04]  /*32220*/  STL.64 [R1+0x50], R24 ;  /* 0x0000501801007387 */ /* 0x001fe80000100a00 */
[----:B------:R0:W-:Y:S04]  /*32230*/  STL.64 [R1+0x58], R26 ;  /* 0x0000581a01007387 */ /* 0x0001e80000100a00 */
[----:B0-----:R-:W2:Y:S02]  /*32240*/  LDL.LU.64 R26, [R1+0x1840] ;  /* 0x00184000011a7983 */ /* 0x001ea40000300a00 */
[----:B--2---:R-:W-:Y:S02]  /*32250*/  HMMA.16816.F32.BF16 R24, R4, R26, R12 ;  /* 0x0000001a0418723c */ /* 0x004fe4000004180c */
[----:B------:R-:W2:-:S15]  /*32260*/  LDL.LU.64 R14, [R1+0x1838] ;  /* 0x00183800010e7983 */ /* 0x000e9e0000300a00 */
[----:B------:R-:W-:-:S06]  /*32270*/  NOP ;  /* 0x0000000000007918 */ /* 0x000fcc0000000000 */
[----:B------:R-:W-:Y:S01]  /*32280*/  STL.64 [R1+0x88], R26 ;  /* 0x0000881a01007387 */ /* 0x000fe20000100a00 */
[----:B------:R-:W-:Y:S02]  /*32290*/  IMAD.MOV.U32 R29, RZ, RZ, R24 ;  /* 0x000000ffff1d7224 */ /* 0x000fe400078e0018 */
[----:B------:R-:W-:Y:S02]  /*322a0*/  IMAD.MOV.U32 R3, RZ, RZ, R25 ;  /* 0x000000ffff037224 */ /* 0x000fe400078e0019 */
[----:B------:R-:W0:Y:S04]  /*322b0*/  LDSM.16.M88.4 R24, [R19+UR4+0x3080] ;  /* 0x003080041318783b */ /* 0x000e280008000200 */
[----:B------:R-:W-:Y:S04]  /*322c0*/  STL [R1+0x1718], R3 ;  /* 0x0017180301007387 */ /* 0x000fe80000100800 */
[----:B------:R-:W-:Y:S04]  /*322d0*/  STL [R1+0x165c], R29 ;  /* 0x00165c1d01007387 */ /* 0x000fe80000100800 */
[----:B0-----:R-:W-:Y:S04]  /*322e0*/  STL.64 [R1+0x40], R24 ;  /* 0x0000401801007387 */ /* 0x001fe80000100a00 */
[----:B------:R-:W-:Y:S04]  /*322f0*/  STL.64 [R1+0x48], R26 ;  /* 0x0000481a01007387 */ /* 0x000fe80000100a00 */
[----:B------:R-:W0:Y:S04]  /*32300*/  LDSM.16.M88.4 R24, [R19+UR4+0x4080] ;  /* 0x004080041318783b */ /* 0x000e280008000200 */
[----:B0-----:R-:W-:Y:S01]  /*32310*/  STL.64 [R1+0x30], R24 ;  /* 0x0000301801007387 */ /* 0x001fe20000100a00 */
[----:B------:R-:W-:-:S03]  /*32320*/  IMAD.MOV.U32 R29, RZ, RZ, R24 ;  /* 0x000000ffff1d7224 */ /* 0x000fc600078e0018 */
[----:B------:R-:W-:Y:S01]  /*32330*/  STL.64 [R1+0x38], R26 ;  /* 0x0000381a01007387 */ /* 0x000fe20000100a00 */
[----:B------:R-:W-:-:S03]  /*32340*/  IMAD.MOV.U32 R28, RZ, RZ, R25 ;  /* 0x000000ffff1c7224 */ /* 0x000fc600078e0019 */
[----:B------:R-:W0:Y:S04]  /*32350*/  LDSM.16.M88.4 R24, [R19+UR4+0x5080] ;  /* 0x005080041318783b */ /* 0x000e280008000200 */
[----:B------:R-:W-:Y:S04]  /*32360*/  STL [R1+0x1720], R28 ;  /* 0x0017201c01007387 */ /* 0x000fe80000100800 */
[----:B------:R-:W-:Y:S04]  /*32370*/  STL [R1+0x171c], R29 ;  /* 0x00171c1d01007387 */ /* 0x000fe80000100800 */
[----:B0-----:R-:W-:Y:S04]  /*32380*/  STL.64 [R1+0x20], R24 ;  /* 0x0000201801007387 */ /* 0x001fe80000100a00 */
[----:B------:R-:W-:Y:S04]  /*32390*/  STL.64 [R1+0x28], R26 ;  /* 0x0000281a01007387 */ /* 0x000fe80000100a00 */
[----:B------:R-:W0:Y:S04]  /*323a0*/  LDSM.16.M88.4 R24, [R19+UR4+0x6080] ;  /* 0x006080041318783b */ /* 0x000e280008000200 */
[----:B------:R-:W1:Y:S04]  /*323b0*/  LDSM.16.M88.4 R16, [R19+UR4+0x7080] ;  /* 0x007080041310783b */ /* 0x000e680008000200 */
[----:B0-----:R-:W-:Y:S04]  /*323c0*/  STL.64 [R1+0x10], R24 ;  /* 0x0000101801007387 */ /* 0x001fe80000100a00 */
[----:B------:R0:W-:Y:S01]  /*323d0*/  STL.64 [R1+0x18], R26 ;  /* 0x0000181a01007387 */ /* 0x0001e20000100a00 */
[----:B-1----:R-:W-:-:S02]  /*323e0*/  IMAD.MOV.U32 R13, RZ, RZ, R16 ;  /* 0x000000ffff0d7224 */ /* 0x002fc400078e0010 */
[----:B------:R-:W-:Y:S01]  /*323f0*/  IMAD.MOV.U32 R12, RZ, RZ, R17 ;  /* 0x000000ffff0c7224 */ /* 0x000fe200078e0011 */
[----:B0-----:R-:W4:Y:S04]  /*32400*/  LDL.LU.64 R26, [R1+0x1830] ;  /* 0x00183000011a7983 */ /* 0x001f280000300a00 */
[----:B------:R-:W3:Y:S04]  /*32410*/  LDL.LU R24, [R1+0x1828] ;  /* 0x0018280001187983 */ /* 0x000ee80000300800 */
[----:B------:R-:W-:Y:S04]  /*32420*/  STL.64 [R1], R16 ;  /* 0x0000001001007387 */ /* 0x000fe80000100a00 */
[----:B------:R0:W-:Y:S04]  /*32430*/  STL.64 [R1+0x8], R18 ;  /* 0x0000081201007387 */ /* 0x0001e80000100a00 */
[----:B0-----:R-:W4:Y:S04]  /*32440*/  LDL.LU.64 R18, [R1+0x1820] ;  /* 0x0018200001127983 */ /* 0x001f280000300a00 */
[----:B------:R-:W4:Y:S04]  /*32450*/  LDL.LU.64 R16, [R1+0x1818] ;  /* 0x0018180001107983 */ /* 0x000f280000300a00 */
[----:B--2---:R-:W-:Y:S04]  /*32460*/  STL.64 [R1+0x17c8], R14 ;  /* 0x0017c80e01007387 */ /* 0x004fe80000100a00 */
[----:B------:R0:W-:Y:S04]  /*32470*/  STL.64 [R1+0x17c0], R12 ;  /* 0x0017c00c01007387 */ /* 0x0001e80000100a00 */
[----:B0-----:R-:W2:Y:S04]  /*32480*/  LDL.LU R12, [R1+0x330] ;  /* 0x00033000010c7983 */ /* 0x001ea80000300800 */
[----:B------:R-:W2:Y:S04]  /*32490*/  LDL.LU R13, [R1+0x334] ;  /* 0x00033400010d7983 */ /* 0x000ea80000300800 */
[----:B------:R-:W2:Y:S04]  /*324a0*/  LDL.LU R14, [R1+0x338] ;  /* 0x00033800010e7983 */ /* 0x000ea80000300800 */
[----:B------:R-:W2:Y:S01]  /*324b0*/  LDL.LU R15, [R1+0x33c] ;  /* 0x00033c00010f7983 */ /* 0x000ea20000300800 */
[----:B---3--:R-:W-:-:S05]  /*324c0*/  IMAD.SHL.U32 R24, R24, 0x2, RZ ;  /* 0x0000000218187824 */ /* 0x008fca00078e00ff */
[----:B----4-:R-:W-:-:S04]  /*324d0*/  LOP3.LUT R24, R16, 0x10, R24, 0x78, !PT ;  /* 0x0000001010187812 */ /* 0x010fc800078e7818 */
[----:B------:R-:W-:Y:S02]  /*324e0*/  LOP3.LUT R24, R24, 0x400, R17, 0xf8, !PT ;  /* 0x0000040018187812 */ /* 0x000fe400078ef811 */
[----:B------:R-:W-:Y:S01]  /*324f0*/  HMMA.16816.F32.BF16 R16, R4, R18, R8 ;  /* 0x000000120410723c */ /* 0x000fe20000041808 */
[----:B------:R-:W3:Y:S01]  /*32500*/  LDL.LU.64 R10, [R1+0x1810] ;  /* 0x00181000010a7983 */ /* 0x000ee20000300a00 */
[----:B------:R-:W-:-:S03]  /*32510*/  LOP3.LUT R24, R24, 0x20, RZ, 0x3c, !PT ;  /* 0x0000002018187812 */ /* 0x000fc600078e3cff */
[----:B------:R-:W4:-:S15]  /*32520*/  LDL.LU.64 R8, [R1+0x1808] ;  /* 0x0018080001087983 */ /* 0x000f1e0000300a00 */
[----:B------:R-:W-:-:S03]  /*32530*/  NOP ;  /* 0x0000000000007918 */ /* 0x000fc60000000000 */
[----:B------:R-:W-:Y:S04]  /*32540*/  STL.64 [R1+0x120], R16 ;  /* 0x0001201001007387 */ /* 0x000fe80000100a00 */
[----:B------:R-:W-:Y:S04]  /*32550*/  STL.64 [R1+0x128], R18 ;  /* 0x0001281201007387 */ /* 0x000fe80000100a00 */
[----:B------:R-:W0:Y:S04]  /*32560*/  LDSM.16.MT88.4 R16, [R24+UR4+0xb000] ;  /* 0x00b000041810783b */ /* 0x000e280008004200 */
[----:B0-----:R-:W-:Y:S04]  /*32570*/  STL [R1+0x15bc], R19 ;  /* 0x0015bc1301007387 */ /* 0x001fe80000100800 */
[----:B------:R3:W-:Y:S04]  /*32580*/  STL [R1+0x1640], R18 ;  /* 0x0016401201007387 */ /* 0x0007e80000100800 */
[----:B------:R0:W-:Y:S01]  /*32590*/  STL.64 [R1+0x1638], R16 ;  /* 0x0016381001007387 */ /* 0x0001e20000100a00 */
[----:B---3--:R-:W-:-:S02]  /*325a0*/  IMAD.MOV.U32 R18, RZ, RZ, R11 ;  /* 0x000000ffff127224 */ /* 0x008fc400078e000b */
[----:B------:R-:W-:-:S07]  /*325b0*/  IMAD.MOV.U32 R19, RZ, RZ, R10 ;  /* 0x000000ffff137224 */ /* 0x000fce00078e000a */
[C---:B0-----:R-:W-:Y:S01]  /*325c0*/  HMMA.16816.F32.BF16 R16, R4.reuse, R18, R20 ;  /* 0x000000120410723c */ /* 0x041fe20000041814 */
[----:B------:R-:W2:Y:S05]  /*325d0*/  LDL.LU.64 R22, [R1+0x1800] ;  /* 0x0018000001167983 */ /* 0x000eaa0000300a00 */
[----:B--2---:R-:W-:-:S15]  /*325e0*/  HMMA.16816.F32.BF16 R12, R4, R22, R12 ;  /* 0x00000016040c723c */ /* 0x004fde000004180c */
[----:B------:R-:W-:-:S08]  /*325f0*/  NOP ;  /* 0x0000000000007918 */ /* 0x000fd00000000000 */
[----:B------:R-:W-:Y:S04]  /*32600*/  STL.64 [R1+0xb0], R12 ;  /* 0x0000b00c01007387 */ /* 0x000fe80000100a00 */
[----:B------:R0:W-:Y:S04]  /*32610*/  STL.64 [R1+0xc0], R16 ;  /* 0x0000c01001007387 */ /* 0x0001e80000100a00 */
[----:B------:R1:W-:Y:S04]  /*32620*/  STL.64 [R1+0xc8], R18 ;  /* 0x0000c81201007387 */ /* 0x0003e80000100a00 */
[----:B------:R-:W-:Y:S04]  /*32630*/  STL [R1+0xb8], R14 ;  /* 0x0000b80e01007387 */ /* 0x000fe80000100800 */
[----:B0-----:R-:W2:Y:S04]  /*32640*/  LDL.LU R16, [R1+0x270] ;  /* 0x0002700001107983 */ /* 0x001ea80000300800 */
[----:B------:R-:W2:Y:S01]  /*32650*/  LDL.LU R17, [R1+0x274] ;  /* 0x0002740001117983 */ /* 0x000ea20000300800 */
[----:B-1----:R-:W-:-:S02]  /*32660*/  IMAD.MOV.U32 R18, RZ, RZ, R0 ;  /* 0x000000ffff127224 */ /* 0x002fc400078e0000 */
[----:B------:R-:W-:Y:S01]  /*32670*/  IMAD.MOV.U32 R19, RZ, RZ, R2 ;  /* 0x000000ffff137224 */ /* 0x000fe200078e0002 */
[----:B------:R-:W3:Y:S04]  /*32680*/  LDL.LU R0, [R1+0x17fc] ;  /* 0x0017fc0001007983 */ /* 0x000ee80000300800 */
[----:B------:R-:W4:Y:S04]  /*32690*/  LDL.LU R2, [R1+0x17f8] ;  /* 0x0017f80001027983 */ /* 0x000f280000300800 */
[----:B------:R-:W-:Y:S04]  /*326a0*/  STL.64 [R1+0x1730], R18 ;  /* 0x0017301201007387 */ /* 0x000fe80000100a00 */
        /* <DEDUP_REMOVED lines=8> */
[----:B------:R-:W2:Y:S01]  /*32730*/  LDL.LU R17, [R1+0x294] ;  /* 0x0002940001117983 */ /* 0x000ea20000300800 */
[----:B----4-:R-:W-:-:S02]  /*32740*/  IMAD.MOV.U32 R18, RZ, RZ, R2 ;  /* 0x000000ffff127224 */ /* 0x010fc400078e0002 */
        /* <DEDUP_REMOVED lines=9> */
[----:B------:R-:W4:Y:S04]  /*327e0*/  LDL.LU R20, [R1+0x2f0] ;  /* 0x0002f00001147983 */ /* 0x000f280000300800 */
[----:B------:R-:W4:Y:S04]  /*327f0*/  LDL.LU R21, [R1+0x2f4] ;  /* 0x0002f40001157983 */ /* 0x000f280000300800 */
[----:B------:R-:W2:Y:S04]  /*32800*/  LDL.LU R22, [R1+0x2f8] ;  /* 0x0002f80001167983 */ /* 0x000ea80000300800 */
[----:B------:R-:W2:Y:S01]  /*32810*/  LDL.LU R23, [R1+0x2fc] ;  /* 0x0002fc0001177983 */ /* 0x000ea20000300800 */
[----:B------:R-:W-:-:S02]  /*32820*/  IMAD.MOV.U32 R25, RZ, RZ, R15 ;  /* 0x000000ffff197224 */ /* 0x000fc400078e000f */
[----:B------:R-:W-:Y:S02]  /*32830*/  IMAD.MOV.U32 R14, RZ, RZ, R9 ;  /* 0x000000ffff0e7224 */ /* 0x000fe400078e0009 */
[----:B------:R-:W-:Y:S01]  /*32840*/  IMAD.MOV.U32 R15, RZ, RZ, R8 ;  /* 0x000000ffff0f7224 */ /* 0x000fe200078e0008 */
[----:B--2---:R-:W-:Y:S04]  /*32850*/  STL.64 [R1+0x17d8], R22 ;  /* 0x0017d81601007387 */ /* 0x004fe80000100a00 */
[----:B----4-:R-:W-:Y:S04]  /*32860*/  STL.64 [R1+0x17d0], R20 ;  /* 0x0017d01401007387 */ /* 0x010fe80000100a00 */
[----:B------:R0:W-:Y:S04]  /*32870*/  STL.64 [R1+0x17e0], R14 ;  /* 0x0017e00e01007387 */ /* 0x0001e80000100a00 */
[----:B------:R-:W2:Y:S04]  /*32880*/  LDL.LU R12, [R1+0x320] ;  /* 0x00032000010c7983 */ /* 0x000ea80000300800 */
[----:B------:R-:W2:Y:S04]  /*32890*/  LDL.LU R13, [R1+0x324] ;  /* 0x00032400010d7983 */ /* 0x000ea80000300800 */
[----:B0-----:R-:W2:Y:S04]  /*328a0*/  LDL.LU R14, [R1+0x328] ;  /* 0x00032800010e7983 */ /* 0x001ea80000300800 */
[----:B------:R-:W2:Y:S04]  /*328b0*/  LDL.LU R15, [R1+0x32c] ;  /* 0x00032c00010f7983 */ /* 0x000ea80000300800 */
        /* <DEDUP_REMOVED lines=8> */
[----:B---3--:R-:W-:Y:S04]  /*32940*/  STL.64 [R1+0x1770], R18 ;  /* 0x0017701201007387 */ /* 0x008fe80000100a00 */
[----:B------:R0:W-:Y:S04]  /*32950*/  STL.64 [R1+0x1768], R16 ;  /* 0x0017681001007387 */ /* 0x0001e80000100a00 */
[----:B0-----:R-:W3:Y:S04]  /*32960*/  LDL.LU R16, [R1+0x2b0] ;  /* 0x0002b00001107983 */ /* 0x001ee80000300800 */
[----:B------:R-:W3:Y:S01]  /*32970*/  LDL.LU R17, [R1+0x2b4] ;  /* 0x0002b40001117983 */ /* 0x000ee20000300800 */
[----:B------:R-:W-:-:S02]  /*32980*/  IMAD.MOV.U32 R18, RZ, RZ, R0 ;  /* 0x000000ffff127224 */ /* 0x000fc400078e0000 */
[----:B------:R-:W-:Y:S01]  /*32990*/  IMAD.MOV.U32 R19, RZ, RZ, R2 ;  /* 0x000000ffff137224 */ /* 0x000fe200078e0002 */
[----:B------:R-:W4:Y:S04]  /*329a0*/  LDL.LU R0, [R1+0x17ec] ;  /* 0x0017ec0001007983 */ /* 0x000f280000300800 */
[----:B------:R-:W4:Y:S04]  /*329b0*/  LDL.LU R2, [R1+0x17e8] ;  /* 0x0017e80001027983 */ /* 0x000f280000300800 */
[----:B------:R0:W-:Y:S04]  /*329c0*/  STL.64 [R1+0x1780], R18 ;  /* 0x0017801201007387 */ /* 0x0001e80000100a00 */
[----:B---3--:R-:W-:Y:S04]  /*329d0*/  STL.64 [R1+0x1778], R16 ;  /* 0x0017781001007387 */ /* 0x008fe80000100a00 */
[----:B0-----:R-:W3:Y:S01]  /*329e0*/  LDL.LU.64 R18, [R1+0xf8] ;  /* 0x0000f80001127983 */ /* 0x001ee20000300a00 */
[C---:B--2---:R-:W-:Y:S03]  /*329f0*/  HMMA.16816.F32.BF16 R12, R4.reuse, R26, R12 ;  /* 0x0000001a040c723c */ /* 0x044fe6000004180c */
[----:B---3--:R0:W-:Y:S04]  /*32a00*/  STL.64 [R1+0x1790], R18 ;  /* 0x0017901201007387 */ /* 0x0081e80000100a00 */
[----:B0-----:R-:W2:Y:S04]  /*32a10*/  LDL.LU.64 R18, [R1+0x108] ;  /* 0x0001080001127983 */ /* 0x001ea80000300a00 */
[----:B--2---:R0:W-:Y:S04]  /*32a20*/  STL.64 [R1+0x17a8], R18 ;  /* 0x0017a81201007387 */ /* 0x0041e80000100a00 */
[----:B0-----:R-:W2:Y:S08]  /*32a30*/  LDL.LU.64 R18, [R1+0x118] ;  /* 0x0001180001127983 */ /* 0x001eb00000300a00 */
[----:B------:R-:W-:Y:S04]  /*32a40*/  STL.64 [R1+0x170], R12 ;  /* 0x0001700c01007387 */ /* 0x000fe80000100a00 */
[----:B------:R0:W-:Y:S04]  /*32a50*/  STL.64 [R1+0x178], R14 ;  /* 0x0001780e01007387 */ /* 0x0001e80000100a00 */
[----:B0-----:R-:W4:Y:S04]  /*32a60*/  LDL.LU.64 R14, [R1+0x17e0] ;  /* 0x0017e000010e7983 */ /* 0x001f280000300a00 */
[----:B------:R0:W-:Y:S04]  /*32a70*/  STL.64 [R1+0x1760], R26 ;  /* 0x0017601a01007387 */ /* 0x0001e80000100a00 */
[----:B------:R1:W-:Y:S04]  /*32a80*/  STL [R1+0x1758], R25 ;  /* 0x0017581901007387 */ /* 0x0003e80000100800 */
[----:B0-----:R-:W3:Y:S04]  /*32a90*/  LDL.LU.64 R26, [R1+0xd8] ;  /* 0x0000d800011a7983 */ /* 0x001ee80000300a00 */
[----:B---3--:R0:W-:Y:S04]  /*32aa0*/  STL.64 [R1+0x1788], R26 ;  /* 0x0017881a01007387 */ /* 0x0081e80000100a00 */
[----:B------:R-:W3:Y:S04]  /*32ab0*/  LDL.LU R24, [R1+0x2c0] ;  /* 0x0002c00001187983 */ /* 0x000ee80000300800 */
[----:B-1----:R-:W3:Y:S04]  /*32ac0*/  LDL.LU R25, [R1+0x2c4] ;  /* 0x0002c40001197983 */ /* 0x002ee80000300800 */
[----:B0-----:R-:W2:Y:S04]  /*32ad0*/  LDL.LU R26, [R1+0x2c8] ;  /* 0x0002c800011a7983 */ /* 0x001ea80000300800 */
[----:B------:R-:W2:Y:S01]  /*32ae0*/  LDL.LU R27, [R1+0x2cc] ;  /* 0x0002cc00011b7983 */ /* 0x000ea20000300800 */
[C---:B----4-:R-:W-:Y:S03]  /*32af0*/  HMMA.16816.F32.BF16 R12, R4.reuse, R14, R20 ;  /* 0x0000000e040c723c */ /* 0x050fe60000041814 */
[----:B--2---:R-:W-:Y:S04]  /*32b00*/  STL.64 [R1+0x17a0], R26 ;  /* 0x0017a01a01007387 */ /* 0x004fe80000100a00 */
[----:B---3--:R0:W-:Y:S04]  /*32b10*/  STL.64 [R1+0x1798], R24 ;  /* 0x0017981801007387 */ /* 0x0081e80000100a00 */
[----:B0-----:R-:W2:Y:S04]  /*32b20*/  LDL.LU R24, [R1+0x2d0] ;  /* 0x0002d00001187983 */ /* 0x001ea80000300800 */
[----:B------:R-:W2:Y:S04]  /*32b30*/  LDL.LU R25, [R1+0x2d4] ;  /* 0x0002d40001197983 */ /* 0x000ea80000300800 */
[----:B------:R-:W3:Y:S04]  /*32b40*/  LDL.LU.64 R22, [R1+0x17d8] ;  /* 0x0017d80001167983 */ /* 0x000ee80000300a00 */
[----:B------:R-:W3:Y:S04]  /*32b50*/  LDL.LU.64 R20, [R1+0x17d0] ;  /* 0x0017d00001147983 */ /* 0x000ee80000300a00 */
[----:B------:R-:W-:Y:S04]  /*32b60*/  STL.64 [R1+0x160], R12 ;  /* 0x0001600c01007387 */ /* 0x000fe80000100a00 */
[----:B------:R0:W-:Y:S04]  /*32b70*/  STL.64 [R1+0x168], R14 ;  /* 0x0001680e01007387 */ /* 0x0001e80000100a00 */
[----:B0-----:R-:W3:Y:S04]  /*32b80*/  LDL.LU.64 R14, [R1+0x17c8] ;  /* 0x0017c800010e7983 */ /* 0x001ee80000300a00 */
[----:B------:R-:W4:Y:S01]  /*32b90*/  LDL.LU.64 R12, [R1+0x17c0] ;  /* 0x0017c000010c7983 */ /* 0x000f220000300a00 */
[----:B---3--:R-:W-:Y:S03]  /*32ba0*/  HMMA.16816.F32.BF16 R4, R4, R14, R20 ;  /* 0x0000000e0404723c */ /* 0x008fe60000041814 */
[----:B------:R-:W3:Y:S04]  /*32bb0*/  LDL.LU.64 R22, [R1+0x17b8] ;  /* 0x0017b80001167983 */ /* 0x000ee80000300a00 */
[----:B------:R-:W3:-:S15]  /*32bc0*/  LDL.LU.64 R20, [R1+0x17b0] ;  /* 0x0017b00001147983 */ /* 0x000ede0000300a00 */
[----:B------:R-:W-:-:S01]  /*32bd0*/  NOP ;  /* 0x0000000000007918 */ /* 0x000fc20000000000 */
[----:B------:R-:W-:Y:S04]  /*32be0*/  STL.64 [R1+0xa0], R4 ;  /* 0x0000a00401007387 */ /* 0x000fe80000100a00 */
[----:B------:R0:W-:Y:S04]  /*32bf0*/  STL.64 [R1+0xa8], R6 ;  /* 0x0000a80601007387 */ /* 0x0001e80000100a00 */
[----:B0-----:R-:W4:Y:S01]  /*32c00*/  LDL.LU.64 R6, [R1+0xe8] ;  /* 0x0000e80001067983 */ /* 0x001f220000300a00 */
[----:B---3--:R-:W-:-:S15]  /*32c10*/  HMMA.16816.F32.BF16 R8, R20, R18, R8 ;  /* 0x000000121408723c */ /* 0x008fde0000041808 */
[----:B------:R-:W-:-:S08]  /*32c20*/  NOP ;  /* 0x0000000000007918 */ /* 0x000fd00000000000 */
[----:B------:R-:W-:Y:S04]  /*32c30*/  STL.64 [R1+0x2f0], R8 ;  /* 0x0002f00801007387 */ /* 0x000fe80000100a00 */
[----:B------:R0:W-:Y:S02]  /*32c40*/  STL.64 [R1+0x2f8], R10 ;  /* 0x0002f80a01007387 */ /* 0x0001e40000100a00 */
[----:B0-----:R-:W-:Y:S02]  /*32c50*/  IMAD.MOV.U32 R10, RZ, RZ, R18 ;  /* 0x000000ffff0a7224 */ /* 0x001fe400078e0012 */
[----:B------:R-:W-:Y:S02]  /*32c60*/  IMAD.MOV.U32 R11, RZ, RZ, R19 ;  /* 0x000000ffff0b7224 */ /* 0x000fe400078e0013 */
[----:B------:R-:W2:Y:S01]  /*32c70*/  LDL.LU.64 R18, [R1+0x17a8] ;  /* 0x0017a80001127983 */ /* 0x000ea20000300a00 */
[----:B------:R-:W-:-:S02]  /*32c80*/  IMAD.MOV.U32 R26, RZ, RZ, R2 ;  /* 0x000000ffff1a7224 */ /* 0x000fc400078e0002 */
[----:B------:R-:W-:Y:S01]  /*32c90*/  IMAD.MOV.U32 R27, RZ, RZ, R0 ;  /* 0x000000ffff1b7224 */ /* 0x000fe200078e0000 */
[----:B------:R-:W-:Y:S06]  /*32ca0*/  STL [R1+0x1724], R10 ;  /* 0x0017240a01007387 */ /* 0x000fec0000100800 */
        /* <DEDUP_REMOVED lines=8> */
[----:B--2---:R-:W-:Y:S06]  /*32d30*/  HMMA.16816.F32.BF16 R24, R20, R18, R24 ;  /* 0x000000121418723c */ /* 0x004fec0000041818 */
[----:B------:R-:W-:-:S02]  /*32d40*/  IMAD.MOV.U32 R29, RZ, RZ, R18 ;  /* 0x000000ffff1d7224 */ /* 0x000fc400078e0012 */
[----:B------:R-:W-:-:S15]  /*32d50*/  IMAD.MOV.U32 R3, RZ, RZ, R19 ;  /* 0x000000ffff037224 */ /* 0x000fde00078e0013 */
[----:B------:R-:W-:Y:S04]  /*32d60*/  STL.64 [R1+0x330], R24 ;  /* 0x0003301801007387 */ /* 0x000fe80000100a00 */
[----:B------:R0:W-:Y:S04]  /*32d70*/  STL.64 [R1+0x338], R26 ;  /* 0x0003381a01007387 */ /* 0x0001e80000100a00 */
[----:B0-----:R-:W2:Y:S04]  /*32d80*/  LDL.LU.64 R26, [R1+0x1788] ;  /* 0x00178800011a7983 */ /* 0x001ea80000300a00 */
[----:B------:R-:W4:Y:S04]  /*32d90*/  LDL.LU.64 R18, [R1+0x1780] ;  /* 0x0017800001127983 */ /* 0x000f280000300a00 */
[----:B------:R-:W4:Y:S02]  /*32da0*/  LDL.LU.64 R16, [R1+0x1778] ;  /* 0x0017780001107983 */ /* 0x000f240000300a00 */
[----:B----4-:R-:W-:-:S15]  /*32db0*/  HMMA.16816.F32.BF16 R16, R20, R6, R16 ;  /* 0x000000061410723c */ /* 0x010fde0000041810 */
[----:B------:R-:W-:-:S08]  /*32dc0*/  NOP ;  /* 0x0000000000007918 */ /* 0x000fd00000000000 */
[----:B------:R-:W-:Y:S04]  /*32dd0*/  STL.64 [R1+0x320], R16 ;  /* 0x0003201001007387 */ /* 0x000fe80000100a00 */
[----:B------:R0:W-:Y:S04]  /*32de0*/  STL.64 [R1+0x328], R18 ;  /* 0x0003281201007387 */ /* 0x0001e80000100a00 */
[----:B0-----:R-:W3:Y:S04]  /*32df0*/  LDL.LU.64 R18, [R1+0x1770] ;  /* 0x0017700001127983 */ /* 0x001ee80000300a00 */
[----:B------:R-:W3:Y:S01]  /*32e00*/  LDL.LU.64 R16, [R1+0x1768] ;  /* 0x0017680001107983 */ /* 0x000ee20000300a00 */
[----:B--2---:R-:W-:-:S02]  /*32e10*/  IMAD.MOV.U32 R5, RZ, RZ, R26 ;  /* 0x000000ffff057224 */ /* 0x004fc400078e001a */
[----:B------:R-:W-:Y:S01]  /*32e20*/  IMAD.MOV.U32 R4, RZ, RZ, R27 ;  /* 0x000000ffff047224 */ /* 0x000fe200078e001b */
[----:B---3--:R-:W-:Y:S01]  /*32e30*/  HMMA.16816.F32.BF16 R16, R20, R26, R16 ;  /* 0x0000001a1410723c */ /* 0x008fe20000041810 */
[----:B------:R-:W2:Y:S04]  /*32e40*/  LDL.LU.64 R26, [R1+0x1760] ;  /* 0x00176000011a7983 */ /* 0x000ea80000300a00 */
[----:B------:R-:W3:-:S15]  /*32e50*/  LDL.LU R25, [R1+0x1758] ;  /* 0x0017580001197983 */ /* 0x000ede0000300800 */
[----:B------:R-:W-:-:S03]  /*32e60*/  NOP ;  /* 0x0000000000007918 */ /* 0x000fc60000000000 */
[----:B------:R-:W-:Y:S04]  /*32e70*/  STL [R1+0x314], R17 ;  /* 0x0003141101007387 */ /* 0x000fe80000100800 */
[----:B------:R0:W-:Y:S01]  /*32e80*/  STL.64 [R1+0x318], R18 ;  /* 0x0003181201007387 */ /* 0x0001e20000100a00 */
[----:B------:R-:W-:-:S03]  /*32e90*/  IMAD.MOV.U32 R24, RZ, RZ, R16 ;  /* 0x000000ffff187224 */ /* 0x000fc600078e0010 */
[----:B0-----:R-:W2:Y:S04]  /*32ea0*/  LDL.LU.64 R18, [R1+0x1750] ;  /* 0x0017500001127983 */ /* 0x001ea80000300a00 */
[----:B------:R-:W2:Y:S02]  /*32eb0*/  LDL.LU.64 R16, [R1+0x1748] ;  /* 0x0017480001107983 */ /* 0x000ea40000300a00 */
[----:B--2---:R-:W-:-:S15]  /*32ec0*/  HMMA.16816.F32.BF16 R16, R20, R26, R16 ;  /* 0x0000001a1410723c */ /* 0x004fde0000041810 */
[----:B------:R-:W-:-:S08]  /*32ed0*/  NOP ;  /* 0x0000000000007918 */ /* 0x000fd00000000000 */
[----:B------:R0:W-:Y:S01]  /*32ee0*/  STL.64 [R1+0x350], R16 ;  /* 0x0003501001007387 */ /* 0x0001e20000100a00 */
[----:B------:R-:W-:Y:S02]  /*32ef0*/  IMAD.MOV.U32 R2, RZ, RZ, R18 ;  /* 0x000000ffff027224 */ /* 0x000fe400078e0012 */
[----:B------:R-:W-:Y:S02]  /*32f00*/  IMAD.MOV.U32 R0, RZ, RZ, R19 ;  /* 0x000000ffff007224 */ /* 0x000fe400078e0013 */
[----:B------:R-:W2:Y:S04]  /*32f10*/  LDL.LU.64 R18, [R1+0x1740] ;  /* 0x0017400001127983 */ /* 0x000ea80000300a00 */
[----:B0-----:R-:W2:Y:S04]  /*32f20*/  LDL.LU.64 R16, [R1+0x1738] ;  /* 0x0017380001107983 */ /* 0x001ea80000300a00 */
[----:B------:R0:W-:Y:S04]  /*32f30*/  STL.64 [R1+0x16a0], R26 ;  /* 0x0016a01a01007387 */ /* 0x0001e80000100a00 */
[----:B---3--:R-:W-:Y:S04]  /*32f40*/  STL.64 [R1+0x1698], R24 ;  /* 0x0016981801007387 */ /* 0x008fe80000100a00 */
[----:B0-----:R-:W2:Y:S04]  /*32f50*/  LDL.LU.64 R26, [R1+0x158] ;  /* 0x00015800011a7983 */ /* 0x001ea80000300a00 */
[----:B------:R-:W-:Y:S04]  /*32f60*/  STL [R1+0x1514], R0 ;  /* 0x0015140001007387 */ /* 0x000fe80000100800 */
[----:B------:R-:W-:Y:S01]  /*32f70*/  STL [R1+0x1510], R2 ;  /* 0x0015100201007387 */ /* 0x000fe20000100800 */
[----:B--2---:R-:W-:-:S15]  /*32f80*/  HMMA.16816.F32.BF16 R16, R20, R26, R16 ;  /* 0x0000001a1410723c */ /* 0x004fde0000041810 */
[----:B------:R-:W-:-:S08]  /*32f90*/  NOP ;  /* 0x0000000000007918 */ /* 0x000fd00000000000 */
[----:B------:R-:W-:Y:S04]  /*32fa0*/  STL.64 [R1+0x340], R16 ;  /* 0x0003401001007387 */ /* 0x000fe80000100a00 */
[----:B------:R0:W-:Y:S04]  /*32fb0*/  STL.64 [R1+0x348], R18 ;  /* 0x0003481201007387 */ /* 0x0001e80000100a00 */
[----:B0-----:R-:W2:Y:S04]  /*32fc0*/  LDL.LU.64 R18, [R1+0x1730] ;  /* 0x0017300001127983 */ /* 0x001ea80000300a00 */
[----:B------:R-:W2:Y:S04]  /*32fd0*/  LDL.LU.64 R16, [R1+0x1728] ;  /* 0x0017280001107983 */ /* 0x000ea80000300a00 */
[----:B------:R-:W-:Y:S04]  /*32fe0*/  STL.64 [R1+0x1680], R14 ;  /* 0x0016800e01007387 */ /* 0x000fe80000100a00 */
[----:B------:R-:W-:Y:S01]  /*32ff0*/  STL.64 [R1+0x1700], R12 ;  /* 0x0017000c01007387 */ /* 0x000fe20000100a00 */
[----:B------:R-:W-:-:S02]  /*33000*/  IMAD.MOV.U32 R2, RZ, RZ, R26 ;  /* 0x000000ffff027224 */ /* 0x000fc400078e001a */
[----:B------:R-:W-:Y:S02]  /*33010*/  IMAD.MOV.U32 R0, RZ, RZ, R27 ;  /* 0x000000ffff007224 */ /* 0x000fe400078e001b */
[----:B------:R-:W-:Y:S02]  /*33020*/  IMAD.MOV.U32 R26, RZ, RZ, R5 ;  /* 0x000000ffff1a7224 */ /* 0x000fe400078e0005 */
[----:B------:R-:W-:Y:S02]  /*33030*/  IMAD.MOV.U32 R27, RZ, RZ, R4 ;  /* 0x000000ffff1b7224 */ /* 0x000fe400078e0004 */
[----:B------:R-:W-:Y:S02]  /*33040*/  IMAD.MOV.U32 R10, RZ, RZ, R6 ;  /* 0x000000ffff0a7224 */ /* 0x000fe400078e0006 */
[----:B------:R-:W-:Y:S01]  /*33050*/  IMAD.MOV.U32 R28, RZ, RZ, R7 ;  /* 0x000000ffff1c7224 */ /* 0x000fe200078e0007 */
[----:B--2---:R-:W-:-:S15]  /*33060*/  HMMA.16816.F32.BF16 R16, R20, R14, R16 ;  /* 0x0000000e1410723c */ /* 0x004fde0000041810 */
[----:B------:R-:W-:-:S08]  /*33070*/  NOP ;  /* 0x0000000000007918 */ /* 0x000fd00000000000 */
[----:B------:R0:W-:Y:S04]  /*33080*/  STL.64 [R1+0x300], R16 ;  /* 0x0003001001007387 */ /* 0x0001e80000100a00 */
[----:B------:R1:W-:Y:S04]  /*33090*/  STL.64 [R1+0x308], R18 ;  /* 0x0003081201007387 */ /* 0x0003e80000100a00 */
[----:B0-----:R-:W2:Y:S04]  /*330a0*/  LDL.LU R16, [R1+0x1d0] ;  /* 0x0001d00001107983 */ /* 0x001ea80000300800 */
[----:B------:R-:W2:Y:S04]  /*330b0*/  LDL.LU R17, [R1+0x1d4] ;  /* 0x0001d40001117983 */ /* 0x000ea80000300800 */
[----:B-1----:R-:W3:Y:S04]  /*330c0*/  LDL.LU R18, [R1+0x1d8] ;  /* 0x0001d80001127983 */ /* 0x002ee80000300800 */
        /* <DEDUP_REMOVED lines=10> */
[----:B------:R0:W-:Y:S02]  /*33170*/  STL.64 [R1+0x16d0], R26 ;  /* 0x0016d01a01007387 */ /* 0x0001e40000100a00 */
[----:B0-----:R-:W-:-:S02]  /*33180*/  IMAD.MOV.U32 R26, RZ, RZ, R29 ;  /* 0x000000ffff1a7224 */ /* 0x001fc400078e001d */
[----:B------:R-:W-:Y:S01]  /*33190*/  IMAD.MOV.U32 R27, RZ, RZ, R3 ;  /* 0x000000ffff1b7224 */ /* 0x000fe200078e0003 */
[----:B------:R-:W3:Y:S04]  /*331a0*/  LDL.LU R29, [R1+0x171c] ;  /* 0x00171c00011d7983 */ /* 0x000ee80000300800 */
[----:B------:R-:W3:Y:S04]  /*331b0*/  LDL.LU R3, [R1+0x1718] ;  /* 0x0017180001037983 */ /* 0x000ee80000300800 */
[----:B------:R-:W3:Y:S04]  /*331c0*/  LDL.LU R12, [R1+0x260] ;  /* 0x00026000010c7983 */ /* 0x000ee80000300800 */
[----:B------:R-:W3:Y:S04]  /*331d0*/  LDL.LU R13, [R1+0x264] ;  /* 0x00026400010d7983 */ /* 0x000ee80000300800 */
        /* <DEDUP_REMOVED lines=20> */
[----:B------:R-:W0:Y:S03]  /*33320*/  S2R R22, SR_TID.X ;  /* 0x0000000000167919 */ /* 0x000e260000002100 */
[----:B----4-:R1:W-:Y:S04]  /*33330*/  STL.64 [R1+0x16f0], R6 ;  /* 0x0016f00601007387 */ /* 0x0103e80000100a00 */
[----:B--2---:R-:W-:Y:S01]  /*33340*/  STL.64 [R1+0x16e8], R4 ;  /* 0x0016e80401007387 */ /* 0x004fe20000100a00 */
[----:B-1----:R-:W-:-:S02]  /*33350*/  IMAD.MOV.U32 R6, RZ, RZ, R8 ;  /* 0x000000ffff067224 */ /* 0x002fc400078e0008 */
[----:B------:R-:W-:Y:S01]  /*33360*/  IMAD.MOV.U32 R7, RZ, RZ, R9 ;  /* 0x000000ffff077224 */ /* 0x000fe200078e0009 */
[----:B------:R-:W2:Y:S04]  /*33370*/  LDL.LU R8, [R1+0x1714] ;  /* 0x0017140001087983 */ /* 0x000ea80000300800 */
[----:B------:R-:W2:Y:S04]  /*33380*/  LDL.LU R9, [R1+0x1710] ;  /* 0x0017100001097983 */ /* 0x000ea80000300800 */
[----:B---3--:R1:W-:Y:S04]  /*33390*/  STL.64 [R1+0x1678], R18 ;  /* 0x0016781201007387 */ /* 0x0083e80000100a00 */
[----:B------:R-:W-:Y:S01]  /*333a0*/  STL.64 [R1+0x1670], R16 ;  /* 0x0016701001007387 */ /* 0x000fe20000100a00 */
[----:B-1----:R-:W-:-:S02]  /*333b0*/  IMAD.MOV.U32 R18, RZ, RZ, R10 ;  /* 0x000000ffff127224 */ /* 0x002fc400078e000a */
[----:B------:R-:W-:Y:S01]  /*333c0*/  IMAD.MOV.U32 R19, RZ, RZ, R11 ;  /* 0x000000ffff137224 */ /* 0x000fe200078e000b */
[----:B------:R-:W2:Y:S04]  /*333d0*/  LDL.LU R10, [R1+0x170c] ;  /* 0x00170c00010a7983 */ /* 0x000ea80000300800 */
[----:B------:R-:W2:Y:S04]  /*333e0*/  LDL.LU R11, [R1+0x1708] ;  /* 0x00170800010b7983 */ /* 0x000ea80000300800 */
[----:B0-----:R0:W-:Y:S04]  /*333f0*/  STL [R1+0x16f8], R22 ;  /* 0x0016f81601007387 */ /* 0x0011e80000100800 */
[----:B------:R-:W3:Y:S04]  /*33400*/  LDL.LU R20, [R1+0x250] ;  /* 0x0002500001147983 */ /* 0x000ee80000300800 */
[----:B------:R-:W3:Y:S04]  /*33410*/  LDL.LU R21, [R1+0x254] ;  /* 0x0002540001157983 */ /* 0x000ee80000300800 */
[----:B0-----:R-:W3:Y:S04]  /*33420*/  LDL.LU R22, [R1+0x258] ;  /* 0x0002580001167983 */ /* 0x001ee80000300800 */
[----:B------:R-:W3:Y:S01]  /*33430*/  LDL.LU R23, [R1+0x25c] ;  /* 0x00025c0001177983 */ /* 0x000ee20000300800 */
[----:B--2---:R-:W-:Y:S03]  /*33440*/  HMMA.16816.F32.BF16 R16, R8, R18, R12 ;  /* 0x000000120810723c */ /* 0x004fe6000004180c */
[----:B------:R-:W2:-:S15]  /*33450*/  LDL.LU.64 R12, [R1+0x1700] ;  /* 0x00170000010c7983 */ /* 0x000e9e0000300a00 */
[----:B------:R-:W-:-:S05]  /*33460*/  NOP ;  /* 0x0000000000007918 */ /* 0x000fca0000000000 */
[----:B------:R0:W-:Y:S04]  /*33470*/  STL.64 [R1+0x2d0], R16 ;  /* 0x0002d01001007387 */ /* 0x0001e80000100a00 */
[----:B------:R1:W-:Y:S04]  /*33480*/  STL.64 [R1+0x2d8], R18 ;  /* 0x0002d81201007387 */ /* 0x0003e80000100a00 */
[----:B0-----:R-:W4:Y:S04]  /*33490*/  LDL.LU R16, [R1+0x1f0] ;  /* 0x0001f00001107983 */ /* 0x001f280000300800 */
[----:B------:R-:W4:Y:S04]  /*334a0*/  LDL.LU R17, [R1+0x1f4] ;  /* 0x0001f40001117983 */ /* 0x000f280000300800 */
[----:B-1----:R-:W2:Y:S04]  /*334b0*/  LDL.LU R18, [R1+0x1f8] ;  /* 0x0001f80001127983 */ /* 0x002ea80000300800 */
[----:B------:R-:W2:Y:S01]  /*334c0*/  LDL.LU R19, [R1+0x1fc] ;  /* 0x0001fc0001137983 */ /* 0x000ea20000300800 */
[----:B---3--:R-:W-:Y:S01]  /*334d0*/  HMMA.16816.F32.BF16 R4, R8, R6, R20 ;  /* 0x000000060804723c */ /* 0x008fe20000041814 */
[----:B------:R-:W0:Y:S02]  /*334e0*/  S2R R25, SR_TID.X ;  /* 0x0000000000197919 */ /* 0x000e240000002100 */
[----:B--2---:R-:W-:Y:S04]  /*334f0*/  STL.64 [R1+0x1690], R18 ;  /* 0x0016901201007387 */ /* 0x004fe80000100a00 */
[----:B----4-:R1:W-:Y:S04]  /*33500*/  STL.64 [R1+0x1688], R16 ;  /* 0x0016881001007387 */ /* 0x0103e80000100a00 */
[----:B-1----:R-:W2:Y:S04]  /*33510*/  LDL.LU R16, [R1+0x200] ;  /* 0x0002000001107983 */ /* 0x002ea80000300800 */
[----:B------:R-:W2:Y:S04]  /*33520*/  LDL.LU R17, [R1+0x204] ;  /* 0x0002040001117983 */ /* 0x000ea80000300800 */
[----:B------:R-:W2:Y:S04]  /*33530*/  LDL.LU R18, [R1+0x208] ;  /* 0x0002080001127983 */ /* 0x000ea80000300800 */
[----:B------:R-:W2:Y:S04]  /*33540*/  LDL.LU R19, [R1+0x20c] ;  /* 0x00020c0001137983 */ /* 0x000ea80000300800 */
[----:B------:R-:W3:Y:S04]  /*33550*/  LDL.LU R22, [R1+0x16f8] ;  /* 0x0016f80001167983 */ /* 0x000ee80000300800 */
[----:B------:R-:W-:Y:S04]  /*33560*/  STL.64 [R1+0x2c0], R4 ;  /* 0x0002c00401007387 */ /* 0x000fe80000100a00 */
[----:B------:R1:W-:Y:S04]  /*33570*/  STL.64 [R1+0x2c8], R6 ;  /* 0x0002c80601007387 */ /* 0x0003e80000100a00 */
[----:B-1----:R-:W4:Y:S04]  /*33580*/  LDL.LU.64 R6, [R1+0x16f0] ;  /* 0x0016f00001067983 */ /* 0x002f280000300a00 */
[----:B------:R-:W4:Y:S01]  /*33590*/  LDL.LU.64 R4, [R1+0x16e8] ;  /* 0x0016e80001047983 */ /* 0x000f220000300a00 */
[----:B------:R-:W-:-:S02]  /*335a0*/  IMAD.MOV.U32 R14, RZ, RZ, R2 ;  /* 0x000000ffff0e7224 */ /* 0x000fc400078e0002 */
[----:B------:R-:W-:Y:S01]  /*335b0*/  IMAD.MOV.U32 R15, RZ, RZ, R0 ;  /* 0x000000ffff0f7224 */ /* 0x000fe200078e0000 */
[C---:B0-----:R-:W-:Y:S01]  /*335c0*/  LOP3.LUT R2, R25.reuse, 0x7, RZ, 0xc0, !PT ;  /* 0x0000000719027812 */ /* 0x041fe200078ec0ff */
[----:B------:R-:W-:Y:S02]  /*335d0*/  IMAD.SHL.U32 R0, R25, 0x40, RZ ;  /* 0x0000004019007824 */ /* 0x000fe400078e00ff */
[----:B----4-:R-:W-:Y:S01]  /*335e0*/  HMMA.16816.F32.BF16 R24, R8, R26, R4 ;  /* 0x0000001a0818723c */ /* 0x010fe20000041804 */
[----:B------:R-:W4:Y:S04]  /*335f0*/  LDL.LU.64 R6, [R1+0x16e0] ;  /* 0x0016e00001067983 */ /* 0x000f280000300a00 */
[----:B------:R-:W4:-:S15]  /*33600*/  LDL.LU.64 R4, [R1+0x16d8] ;  /* 0x0016d80001047983 */ /* 0x000f1e0000300a00 */
[----:B------:R-:W-:-:S03]  /*33610*/  NOP ;  /* 0x0000000000007918 */ /* 0x000fc60000000000 */
[----:B------:R-:W-:Y:S04]  /*33620*/  STL.64 [R1+0x2b0], R24 ;  /* 0x0002b01801007387 */ /* 0x000fe80000100a00 */
[----:B------:R0:W-:Y:S04]  /*33630*/  STL.64 [R1+0x2b8], R26 ;  /* 0x0002b81a01007387 */ /* 0x0001e80000100a00 */
[----:B0-----:R-:W4:Y:S01]  /*33640*/  LDL.LU.64 R26, [R1+0x16d0] ;  /* 0x0016d000011a7983 */ /* 0x001f220000300a00 */
[----:B------:R-:W-:-:S03]  /*33650*/  IMAD R2, R2, 0x90, RZ ;  /* 0x0000009002027824 */ /* 0x000fc600078e02ff */
[----:B---3--:R-:W-:Y:S04]  /*33660*/  STL [R1+0x15b0], R22 ;  /* 0x0015b01601007387 */ /* 0x008fe80000100800 */
[----:B------:R-:W-:Y:S04]  /*33670*/  STL [R1+0x15b4], R2 ;  /* 0x0015b40201007387 */ /* 0x000fe80000100800 */
[----:B------:R-:W-:Y:S01]  /*33680*/  STL [R1+0x15b8], R0 ;  /* 0x0015b80001007387 */ /* 0x000fe20000100800 */
[----:B----4-:R-:W-:Y:S03]  /*33690*/  HMMA.16816.F32.BF16 R24, R8, R26, R4 ;  /* 0x0000001a0818723c */ /* 0x010fe60000041804 */
[----:B------:R-:W3:Y:S04]  /*336a0*/  LDL.LU.64 R6, [R1+0x16c8] ;  /* 0x0016c80001067983 */ /* 0x000ee80000300a00 */
[----:B------:R-:W3:-:S15]  /*336b0*/  LDL.LU.64 R4, [R1+0x16c0] ;  /* 0x0016c00001047983 */ /* 0x000ede0000300a00 */
[----:B------:R-:W-:-:S01]  /*336c0*/  NOP ;  /* 0x0000000000007918 */ /* 0x000fc20000000000 */
[----:B------:R-:W-:Y:S04]  /*336d0*/  STL.64 [R1+0x2a0], R24 ;  /* 0x0002a01801007387 */ /* 0x000fe80000100a00 */
[----:B------:R0:W-:Y:S04]  /*336e0*/  STL.64 [R1+0x2a8], R26 ;  /* 0x0002a81a01007387 */ /* 0x0001e80000100a00 */
[----:B0-----:R-:W3:Y:S02]  /*336f0*/  LDL.LU.64 R26, [R1+0x16b8] ;  /* 0x0016b800011a7983 */ /* 0x001ee40000300a00 */
[----:B---3--:R-:W-:Y:S02]  /*33700*/  HMMA.16816.F32.BF16 R24, R8, R26, R4 ;  /* 0x0000001a0818723c */ /* 0x008fe40000041804 */
[----:B------:R-:W3:Y:S04]  /*33710*/  LDL.LU.64 R6, [R1+0x16b0] ;  /* 0x0016b00001067983 */ /* 0x000ee80000300a00 */
[----:B------:R-:W3:-:S15]  /*33720*/  LDL.LU.64 R4, [R1+0x16a8] ;  /* 0x0016a80001047983 */ /* 0x000ede0000300a00 */
[----:B------:R-:W-:-:S02]  /*33730*/  NOP ;  /* 0x0000000000007918 */ /* 0x000fc40000000000 */
[----:B------:R-:W-:Y:S04]  /*33740*/  STL.64 [R1+0x290], R24 ;  /* 0x0002901801007387 */ /* 0x000fe80000100a00 */
[----:B------:R0:W-:Y:S04]  /*33750*/  STL.64 [R1+0x298], R26 ;  /* 0x0002981a01007387 */ /* 0x0001e80000100a00 */
[----:B0-----:R-:W3:Y:S04]  /*33760*/  LDL.LU.64 R26, [R1+0x16a0] ;  /* 0x0016a000011a7983 */ /* 0x001ee80000300a00 */
[----:B------:R-:W4:Y:S01]  /*33770*/  LDL.LU.64 R24, [R1+0x1698] ;  /* 0x0016980001187983 */ /* 0x000f220000300a00 */
[----:B------:R-:W-:-:S05]  /*33780*/  IMAD.SHL.U32 R23, R22, 0x2, RZ ;  /* 0x0000000216177824 */ /* 0x000fca00078e00ff */
[----:B------:R-:W-:-:S04]  /*33790*/  LOP3.LUT R23, R2, 0x10, R23, 0x78, !PT ;  /* 0x0000001002177812 */ /* 0x000fc800078e7817 */
[----:B------:R-:W-:-:S04]  /*337a0*/  LOP3.LUT R23, R23, 0x400, R0, 0xf8, !PT ;  /* 0x0000040017177812 */ /* 0x000fc800078ef800 */
[----:B------:R-:W-:Y:S01]  /*337b0*/  LOP3.LUT R23, R23, 0x40, RZ, 0x3c, !PT ;  /* 0x0000004017177812 */ /* 0x000fe200078e3cff */
[----:B---3--:R-:W-:Y:S01]  /*337c0*/  HMMA.16816.F32.BF16 R4, R8, R26, R4 ;  /* 0x0000001a0804723c */ /* 0x008fe20000041804 */
[----:B----4-:R0:W-:Y:S04]  /*337d0*/  STL.64 [R1+0x15a8], R24 ;  /* 0x0015a81801007387 */ /* 0x0101e80000100a00 */
[----:B0-----:R-:W3:-:S15]  /*337e0*/  LDL.64 R24, [R1+0x70] ;  /* 0x0000700001187983 */ /* 0x001ede0000100a00 */
[----:B------:R-:W-:-:S03]  /*337f0*/  NOP ;  /* 0x0000000000007918 */ /* 0x000fc60000000000 */
[----:B------:R-:W-:Y:S04]  /*33800*/  STL.64 [R1+0x280], R4 ;  /* 0x0002800401007387 */ /* 0x000fe80000100a00 */
[----:B------:R-:W-:Y:S04]  /*33810*/  STL.64 [R1+0x288], R6 ;  /* 0x0002880601007387 */ /* 0x000fe80000100a00 */
[----:B------:R-:W0:Y:S04]  /*33820*/  LDSM.16.MT88.4 R4, [R23+UR4+0xb000] ;  /* 0x00b000041704783b */ /* 0x000e280008004200 */
[----:B0-----:R-:W-:Y:S04]  /*33830*/  STL.64 [R1+0x1548], R6 ;  /* 0x0015480601007387 */ /* 0x001fe80000100a00 */
[----:B------:R0:W-:Y:S02]  /*33840*/  STL.64 [R1+0x1540], R4 ;  /* 0x0015400401007387 */ /* 0x0001e40000100a00 */
[----:B0-----:R-:W-:-:S02]  /*33850*/  IMAD.MOV.U32 R4, RZ, RZ, R13 ;  /* 0x000000ffff047224 */ /* 0x001fc400078e000d */
[----:B------:R-:W-:Y:S02]  /*33860*/  IMAD.MOV.U32 R5, RZ, RZ, R12 ;  /* 0x000000ffff057224 */ /* 0x000fe400078e000c */
[C---:B--2---:R-:W-:Y:S03]  /*33870*/  HMMA.16816.F32.BF16 R12, R8.reuse, R14, R16 ;  /* 0x0000000e080c723c */ /* 0x044fe60000041810 */
[----:B------:R0:W-:Y:S04]  /*33880*/  STL.64 [R1+0x1648], R4 ;  /* 0x0016480401007387 */ /* 0x0001e80000100a00 */
[----:B0-----:R-:W2:Y:S04]  /*33890*/  LDL.LU R4, [R1+0x1e0] ;  /* 0x0001e00001047983 */ /* 0x001ea80000300800 */
[----:B------:R-:W2:Y:S04]  /*338a0*/  LDL.LU R5, [R1+0x1e4] ;  /* 0x0001e40001057983 */ /* 0x000ea80000300800 */
[----:B------:R-:W2:Y:S04]  /*338b0*/  LDL.LU R6, [R1+0x1e8] ;  /* 0x0001e80001067983 */ /* 0x000ea80000300800 */
[----:B------:R-:W2:Y:S04]  /*338c0*/  LDL.LU R7, [R1+0x1ec] ;  /* 0x0001ec0001077983 */ /* 0x000ea80000300800 */
[----:B------:R-:W-:Y:S04]  /*338d0*/  STL [R1+0x1528], R23 ;  /* 0x0015281701007387 */ /* 0x000fe80000100800 */
[----:B------:R-:W4:Y:S04]  /*338e0*/  LDL.LU.64 R20, [R1+0x60] ;  /* 0x0000600001147983 */ /* 0x000f280000300a00 */
[----:B------:R-:W3:Y:S04]  /*338f0*/  LDL.LU.64 R18, [R1+0x1690] ;  /* 0x0016900001127983 */ /* 0x000ee80000300a00 */
[----:B------:R-:W3:Y:S04]  /*33900*/  LDL.LU.64 R16, [R1+0x1688] ;  /* 0x0016880001107983 */ /* 0x000ee80000300a00 */
[----:B------:R-:W-:Y:S04]  /*33910*/  STL.64 [R1+0x270], R12 ;  /* 0x0002700c01007387 */ /* 0x000fe80000100a00 */
[----:B------:R0:W-:Y:S04]  /*33920*/  STL.64 [R1+0x278], R14 ;  /* 0x0002780e01007387 */ /* 0x0001e80000100a00 */
[----:B0-----:R-:W3:Y:S02]  /*33930*/  LDL.LU.64 R14, [R1+0x1680] ;  /* 0x00168000010e7983 */ /* 0x001ee40000300a00 */
[----:B---3--:R-:W-:Y:S02]  /*33940*/  HMMA.16816.F32.BF16 R8, R8, R14, R16 ;  /* 0x0000000e0808723c */ /* 0x008fe40000041810 */
[----:B------:R-:W4:Y:S04]  /*33950*/  LDL.LU.64 R18, [R1+0x1678] ;  /* 0x0016780001127983 */ /* 0x000f280000300a00 */
[----:B------:R-:W4:Y:S04]  /*33960*/  LDL.LU.64 R16, [R1+0x1670] ;  /* 0x0016700001107983 */ /* 0x000f280000300a00 */
[----:B------:R-:W2:Y:S04]  /*33970*/  LDL.LU.64 R14, [R1+0x1668] ;  /* 0x00166800010e7983 */ /* 0x000ea80000300a00 */
[----:B------:R-:W2:Y:S09]  /*33980*/  LDL.LU.64 R12, [R1+0x1660] ;  /* 0x00166000010c7983 */ /* 0x000eb20000300a00 */
[----:B------:R-:W-:Y:S04]  /*33990*/  STL.64 [R1+0x260], R8 ;  /* 0x0002600801007387 */ /* 0x000fe80000100a00 */
[----:B------:R-:W-:Y:S01]  /*339a0*/  STL.64 [R1+0x268], R10 ;  /* 0x0002680a01007387 */ /* 0x000fe20000100a00 */
[----:B------:R-:W-:-:S02]  /*339b0*/  IMAD.MOV.U32 R22, RZ, RZ, R25 ;  /* 0x000000ffff167224 */ /* 0x000fc400078e0019 */
[----:B------:R-:W-:Y:S01]  /*339c0*/  IMAD.MOV.U32 R2, RZ, RZ, R24 ;  /* 0x000000ffff027224 */ /* 0x000fe200078e0018 */
[----:B--2---:R-:W-:-:S15]  /*339d0*/  HMMA.16816.F32.BF16 R4, R12, R24, R4 ;  /* 0x000000180c04723c */ /* 0x004fde0000041804 */
[----:B------:R-:W-:-:S08]  /*339e0*/  NOP ;  /* 0x0000000000007918 */ /* 0x000fd00000000000 */
[----:B------:R-:W-:Y:S04]  /*339f0*/  STL.64 [R1+0x250], R4 ;  /* 0x0002500401007387 */ /* 0x000fe80000100a00 */
[----:B------:R4:W-:Y:S02]  /*33a00*/  STL.64 [R1+0x258], R6 ;  /* 0x0002580601007387 */ /* 0x0009e40000100a00 */
[----:B----4-:R-:W-:Y:S02]  /*33a10*/  HMMA.16816.F32.BF16 R4, R12, R20, R16 ;  /* 0x000000140c04723c */ /* 0x010fe40000041810 */
[----:B------:R-:W-:Y:S04]  /*33a20*/  STL [R1+0x15f8], R22 ;  /* 0x0015f81601007387 */ /* 0x000fe80000100800 */
[----:B------:R0:W-:-:S15]  /*33a30*/  STL.64 [R1+0x15f0], R20 ;  /* 0x0015f01401007387 */ /* 0x0001de0000100a00 */
[----:B------:R-:W-:-:S02]  /*33a40*/  NOP ;  /* 0x0000000000007918 */ /* 0x000fc40000000000 */
[----:B------:R-:W-:Y:S04]  /*33a50*/  STL.64 [R1+0x240], R4 ;  /* 0x0002400401007387 */ /* 0x000fe80000100a00 */
[----:B------:R-:W-:Y:S04]  /*33a60*/  STL.64 [R1+0x248], R6 ;  /* 0x0002480601007387 */ /* 0x000fe80000100a00 */
[----:B------:R-:W2:Y:S04]  /*33a70*/  LDL.LU R24, [R1+0x90] ;  /* 0x0000900001187983 */ /* 0x000ea80000300800 */
[----:B------:R-:W2:Y:S04]  /*33a80*/  LDL.LU R25, [R1+0x94] ;  /* 0x0000940001197983 */ /* 0x000ea80000300800 */
[----:B------:R-:W3:Y:S04]  /*33a90*/  LDL.LU R26, [R1+0x98] ;  /* 0x00009800011a7983 */ /* 0x000ee80000300800 */
[----:B------:R-:W3:Y:S04]  /*33aa0*/  LDL.LU R27, [R1+0x9c] ;  /* 0x00009c00011b7983 */ /* 0x000ee80000300800 */
[----:B0-----:R-:W4:Y:S04]  /*33ab0*/  LDL.64 R20, [R1+0x20] ;  /* 0x0000200001147983 */ /* 0x001f280000100a00 */
[----:B----4-:R-:W-:Y:S04]  /*33ac0*/  STL.64 [R1+0x1608], R20 ;  /* 0x0016081401007387 */ /* 0x010fe80000100a00 */
        /* <DEDUP_REMOVED lines=8> */
[----:B------:R-:W4:Y:S04]  /*33b50*/  LDL.LU R29, [R1+0x165c] ;  /* 0x00165c00011d7983 */ /* 0x000f280000300800 */
[----:B------:R-:W4:Y:S04]  /*33b60*/  LDL.LU R28, [R1+0x1658] ;  /* 0x00165800011c7983 */ /* 0x000f280000300800 */
[----:B------:R-:W4:Y:S04]  /*33b70*/  LDL.LU R4, [R1+0x1c0] ;  /* 0x0001c00001047983 */ /* 0x000f280000300800 */
[----:B------:R-:W4:Y:S04]  /*33b80*/  LDL.LU R5, [R1+0x1c4] ;  /* 0x0001c40001057983 */ /* 0x000f280000300800 */
[----:B------:R-:W4:Y:S04]  /*33b90*/  LDL.LU R6, [R1+0x1c8] ;  /* 0x0001c80001067983 */ /* 0x000f280000300800 */
[----:B------:R-:W4:Y:S04]  /*33ba0*/  LDL.LU R7, [R1+0x1cc] ;  /* 0x0001cc0001077983 */ /* 0x000f280000300800 */
[----:B------:R-:W4:Y:S04]  /*33bb0*/  LDL.64 R16, [R1+0x50] ;  /* 0x0000500001107983 */ /* 0x000f280000100a00 */
[----:B------:R0:W-:Y:S04]  /*33bc0*/  STL.64 [R1+0x1620], R20 ;  /* 0x0016201401007387 */ /* 0x0001e80000100a00 */
[----:B0-----:R-:W4:Y:S04]  /*33bd0*/  LDL.LU R20, [R1+0x1b0] ;  /* 0x0001b00001147983 */ /* 0x001f280000300800 */
[----:B------:R-:W4:Y:S04]  /*33be0*/  LDL.LU R21, [R1+0x1b4] ;  /* 0x0001b40001157983 */ /* 0x000f280000300800 */
[----:B------:R-:W4:Y:S04]  /*33bf0*/  LDL.LU R22, [R1+0x1b8] ;  /* 0x0001b80001167983 */ /* 0x000f280000300800 */
[----:B------:R-:W4:Y:S04]  /*33c00*/  LDL.LU R23, [R1+0x1bc] ;  /* 0x0001bc0001177983 */ /* 0x000f280000300800 */
[----:B---3--:R-:W-:Y:S04]  /*33c10*/  STL.64 [R1+0x15d8], R26 ;  /* 0x0015d81a01007387 */ /* 0x008fe80000100a00 */
[----:B--2---:R0:W-:Y:S04]  /*33c20*/  STL.64 [R1+0x15d0], R24 ;  /* 0x0015d01801007387 */ /* 0x0041e80000100a00 */
[----:B0-----:R-:W2:Y:S04]  /*33c30*/  LDL.64 R24, [R1+0x10] ;  /* 0x0000100001187983 */ /* 0x001ea80000100a00 */
        /* <DEDUP_REMOVED lines=9> */
[----:B------:R-:W3:Y:S04]  /*33cd0*/  LDL.LU R26, [R1+0x1a8] ;  /* 0x0001a800011a7983 */ /* 0x000ee80000300800 */
[----:B------:R-:W3:Y:S01]  /*33ce0*/  LDL.LU R27, [R1+0x1ac] ;  /* 0x0001ac00011b7983 */ /* 0x000ee20000300800 */
[----:B----4-:R-:W-:-:S02]  /*33cf0*/  IMAD.MOV.U32 R8, RZ, RZ, R29 ;  /* 0x000000ffff087224 */ /* 0x010fc400078e001d */
[----:B------:R-:W-:Y:S01]  /*33d00*/  IMAD.MOV.U32 R9, RZ, RZ, R3 ;  /* 0x000000ffff097224 */ /* 0x000fe200078e0003 */
[C---:B------:R-:W-:Y:S01]  /*33d10*/  HMMA.16816.F32.BF16 R4, R12.reuse, R16, R4 ;  /* 0x000000100c04723c */ /* 0x040fe20000041804 */
[----:B---3--:R-:W-:Y:S04]  /*33d20*/  STL.64 [R1+0x1630], R26 ;  /* 0x0016301a01007387 */ /* 0x008fe80000100a00 */
[----:B--2---:R0:W-:Y:S04]  /*33d30*/  STL.64 [R1+0x1628], R24 ;  /* 0x0016281801007387 */ /* 0x0041e80000100a00 */
[----:B0-----:R-:W2:Y:S04]  /*33d40*/  LDL.64 R24, [R1+0x40] ;  /* 0x0000400001187983 */ /* 0x001ea80000100a00 */
[----:B------:R-:W3:Y:S04]  /*33d50*/  LDL.LU R29, [R1+0x1654] ;  /* 0x00165400011d7983 */ /* 0x000ee80000300800 */
[----:B------:R-:W4:Y:S04]  /*33d60*/  LDL.LU R3, [R1+0x1650] ;  /* 0x0016500001037983 */ /* 0x000f280000300800 */
[----:B------:R-:W3:Y:S04]  /*33d70*/  LDL.LU R10, [R1+0x88] ;  /* 0x00008800010a7983 */ /* 0x000ee80000300800 */
[----:B------:R-:W3:Y:S01]  /*33d80*/  LDL.LU R11, [R1+0x8c] ;  /* 0x00008c00010b7983 */ /* 0x000ee20000300800 */
[----:B--2---:R-:W-:Y:S03]  /*33d90*/  HMMA.16816.F32.BF16 R20, R12, R24, R20 ;  /* 0x000000180c14723c */ /* 0x004fe60000041814 */
[----:B---3--:R-:W-:Y:S04]  /*33da0*/  STL.64 [R1+0x15e8], R10 ;  /* 0x0015e80a01007387 */ /* 0x008fe80000100a00 */
[----:B------:R0:W-:Y:S01]  /*33db0*/  STL.64 [R1+0x15e0], R8 ;  /* 0x0015e00801007387 */ /* 0x0001e20000100a00 */
[----:B------:R-:W-:-:S02]  /*33dc0*/  IMAD.MOV.U32 R19, RZ, RZ, R24 ;  /* 0x000000ffff137224 */ /* 0x000fc400078e0018 */
[----:B------:R-:W-:Y:S01]  /*33dd0*/  IMAD.MOV.U32 R0, RZ, RZ, R25 ;  /* 0x000000ffff007224 */ /* 0x000fe200078e0019 */
[----:B0-----:R-:W2:Y:S04]  /*33de0*/  LDL.LU R8, [R1+0x180] ;  /* 0x0001800001087983 */ /* 0x001ea80000300800 */
[----:B------:R0:W-:Y:S04]  /*33df0*/  STL.64 [R1+0x230], R4 ;  /* 0x0002300401007387 */ /* 0x0001e80000100a00 */
[----:B------:R1:W-:Y:S01]  /*33e00*/  STL.64 [R1+0x238], R6 ;  /* 0x0002380601007387 */ /* 0x0003e20000100a00 */
[----:B------:R-:W-:-:S04]  /*33e10*/  IMAD.MOV.U32 R9, RZ, RZ, R29 ;  /* 0x000000ffff097224 */ /* 0x000fc800078e001d */
[----:B------:R-:W-:Y:S01]  /*33e20*/  IMAD.MOV.U32 R29, RZ, RZ, R21 ;  /* 0x000000ffff1d7224 */ /* 0x000fe200078e0015 */
[----:B0-----:R-:W3:Y:S01]  /*33e30*/  LDL.LU.64 R4, [R1+0x1648] ;  /* 0x0016480001047983 */ /* 0x001ee20000300a00 */
[----:B-1----:R-:W-:Y:S02]  /*33e40*/  IMAD.MOV.U32 R7, RZ, RZ, R16 ;  /* 0x000000ffff077224 */ /* 0x002fe400078e0010 */
[----:B------:R-:W-:Y:S01]  /*33e50*/  IMAD.MOV.U32 R6, RZ, RZ, R17 ;  /* 0x000000ffff067224 */ /* 0x000fe200078e0011 */
[----:B------:R-:W3:Y:S04]  /*33e60*/  LDL.LU R18, [R1+0x1640] ;  /* 0x0016400001127983 */ /* 0x000ee80000300800 */
[----:B------:R-:W3:Y:S04]  /*33e70*/  LDL.LU.64 R16, [R1+0x1638] ;  /* 0x0016380001107983 */ /* 0x000ee80000300a00 */
[----:B------:R-:W2:Y:S04]  /*33e80*/  LDL.LU.64 R26, [R1+0x1630] ;  /* 0x00163000011a7983 */ /* 0x000ea80000300a00 */
[----:B------:R-:W2:Y:S04]  /*33e90*/  LDL.LU.64 R24, [R1+0x1628] ;  /* 0x0016280001187983 */ /* 0x000ea80000300a00 */
[----:B------:R0:W-:Y:S04]  /*33ea0*/  STL [R1+0x220], R20 ;  /* 0x0002201401007387 */ /* 0x0001e80000100800 */
[----:B0-----:R-:W2:Y:S01]  /*33eb0*/  LDL.LU.64 R20, [R1+0x1620] ;  /* 0x0016200001147983 */ /* 0x001ea20000300a00 */
[----:B------:R-:W-:-:S02]  /*33ec0*/  IMAD.MOV.U32 R10, RZ, RZ, R28 ;  /* 0x000000ffff0a7224 */ /* 0x000fc400078e001c */
[----:B----4-:R-:W-:Y:S02]  /*33ed0*/  IMAD.MOV.U32 R11, RZ, RZ, R3 ;  /* 0x000000ffff0b7224 */ /* 0x010fe400078e0003 */
[----:B------:R-:W-:Y:S02]  /*33ee0*/  IMAD.MOV.U32 R28, RZ, RZ, R22 ;  /* 0x000000ffff1c7224 */ /* 0x000fe400078e0016 */
[----:B------:R-:W-:-:S05]  /*33ef0*/  IMAD.MOV.U32 R3, RZ, RZ, R23 ;  /* 0x000000ffff037224 */ /* 0x000fca00078e0017 */
[----:B------:R-:W-:Y:S04]  /*33f00*/  STL [R1+0x1440], R3 ;  /* 0x0014400301007387 */ /* 0x000fe80000100800 */
[----:B------:R-:W-:Y:S04]  /*33f10*/  STL [R1+0x143c], R28 ;  /* 0x00143c1c01007387 */ /* 0x000fe80000100800 */
[----:B------:R-:W-:Y:S01]  /*33f20*/  STL [R1+0x1438], R29 ;  /* 0x0014381d01007387 */ /* 0x000fe20000100800 */
[----:B--2---:R-:W-:Y:S03]  /*33f30*/  HMMA.16816.F32.BF16 R20, R12, R20, R24 ;  /* 0x000000140c14723c */ /* 0x004fe60000041818 */
[----:B------:R-:W2:Y:S04]  /*33f40*/  LDL.LU.64 R26, [R1+0x1618] ;  /* 0x00161800011a7983 */ /* 0x000ea80000300a00 */
[----:B------:R-:W2:-:S15]  /*33f50*/  LDL.LU.64 R24, [R1+0x1610] ;  /* 0x0016100001187983 */ /* 0x000e9e0000300a00 */
[----:B------:R-:W-:-:S01]  /*33f60*/  NOP ;  /* 0x0000000000007918 */ /* 0x000fc20000000000 */
[----:B------:R0:W-:Y:S04]  /*33f70*/  STL.64 [R1+0x210], R20 ;  /* 0x0002101401007387 */ /* 0x0001e80000100a00 */
[----:B------:R-:W-:Y:S04]  /*33f80*/  STL.64 [R1+0x218], R22 ;  /* 0x0002181601007387 */ /* 0x000fe80000100a00 */
[----:B0-----:R-:W2:Y:S02]  /*33f90*/  LDL.LU.64 R20, [R1+0x1608] ;  /* 0x0016080001147983 */ /* 0x001ea40000300a00 */
[----:B--2---:R-:W-:-:S15]  /*33fa0*/  HMMA.16816.F32.BF16 R24, R12, R20, R24 ;  /* 0x000000140c18723c */ /* 0x004fde0000041818 */
[----:B------:R-:W-:-:S08]  /*33fb0*/  NOP ;  /* 0x0000000000007918 */ /* 0x000fd00000000000 */
[----:B------:R0:W-:Y:S04]  /*33fc0*/  STL.64 [R1+0x200], R24 ;  /* 0x0002001801007387 */ /* 0x0001e80000100a00 */
[----:B------:R-:W-:Y:S04]  /*33fd0*/  STL.64 [R1+0x208], R26 ;  /* 0x0002081a01007387 */ /* 0x000fe80000100a00 */
[----:B0-----:R-:W2:Y:S01]  /*33fe0*/  LDL.LU.64 R24, [R1+0x1600] ;  /* 0x0016000001187983 */ /* 0x001ea20000300a00 */
[----:B------:R-:W-:Y:S02]  /*33ff0*/  IMAD.MOV.U32 R29, RZ, RZ, R20 ;  /* 0x000000ffff1d7224 */ /* 0x000fe400078e0014 */
[----:B------:R-:W-:Y:S01]  /*34000*/  IMAD.MOV.U32 R23, RZ, RZ, R21 ;  /* 0x000000ffff177224 */ /* 0x000fe200078e0015 */
[----:B------:R-:W4:Y:S04]  /*34010*/  LDL.LU R22, [R1+0x15f8] ;  /* 0x0015f80001167983 */ /* 0x000f280000300800 */
[----:B------:R-:W4:Y:S01]  /*34020*/  LDL.LU.64 R20, [R1+0x15f0] ;  /* 0x0015f00001147983 */ /* 0x000f220000300a00 */
[----:B--2---:R-:W-:Y:S06]  /*34030*/  HMMA.16816.F32.BF16 R8, R12, R24, R8 ;  /* 0x000000180c08723c */ /* 0x004fec0000041808 */
[----:B------:R-:W-:-:S02]  /*34040*/  IMAD.MOV.U32 R28, RZ, RZ, R24 ;  /* 0x000000ffff1c7224 */ /* 0x000fc400078e0018 */
[----:B------:R-:W-:-:S15]  /*34050*/  IMAD.MOV.U32 R3, RZ, RZ, R25 ;  /* 0x000000ffff037224 */ /* 0x000fde00078e0019 */
[----:B------:R-:W-:Y:S04]  /*34060*/  STL.64 [R1+0x1f0], R8 ;  /* 0x0001f00801007387 */ /* 0x000fe80000100a00 */
[----:B------:R0:W-:Y:S04]  /*34070*/  STL.64 [R1+0x1f8], R10 ;  /* 0x0001f80a01007387 */ /* 0x0001e80000100a00 */
[----:B0-----:R-:W2:Y:S04]  /*34080*/  LDL.LU.64 R10, [R1+0x15e8] ;  /* 0x0015e800010a7983 */ /* 0x001ea80000300a00 */
[----:B------:R-:W2:Y:S04]  /*34090*/  LDL.LU.64 R8, [R1+0x15e0] ;  /* 0x0015e00001087983 */ /* 0x000ea80000300a00 */
[----:B------:R-:W3:Y:S04]  /*340a0*/  LDL.LU.64 R26, [R1+0x15d8] ;  /* 0x0015d800011a7983 */ /* 0x000ee80000300a00 */
[----:B------:R-:W3:Y:S02]  /*340b0*/  LDL.LU.64 R24, [R1+0x15d0] ;  /* 0x0015d00001187983 */ /* 0x000ee40000300a00 */
[----:B---3--:R-:W-:Y:S02]  /*340c0*/  HMMA.16816.F32.BF16 R12, R12, R4, R24 ;  /* 0x000000040c0c723c */ /* 0x008fe40000041818 */
[----:B------:R-:W3:Y:S04]  /*340d0*/  LDL.LU.64 R26, [R1+0x15c8] ;  /* 0x0015c800011a7983 */ /* 0x000ee80000300a00 */
[----:B------:R-:W3:-:S15]  /*340e0*/  LDL.LU.64 R24, [R1+0x15c0] ;  /* 0x0015c00001187983 */ /* 0x000ede0000300a00 */
[----:B------:R-:W-:-:S02]  /*340f0*/  NOP ;  /* 0x0000000000007918 */ /* 0x000fc40000000000 */
[----:B------:R0:W-:Y:S04]  /*34100*/  STL.64 [R1+0x1e0], R12 ;  /* 0x0001e00c01007387 */ /* 0x0001e80000100a00 */
[----:B------:R-:W-:Y:S04]  /*34110*/  STL.64 [R1+0x1e8], R14 ;  /* 0x0001e80e01007387 */ /* 0x000fe80000100a00 */
[----:B0-----:R-:W4:Y:S04]  /*34120*/  LDL.LU.64 R12, [R1+0x30] ;  /* 0x00003000010c7983 */ /* 0x001f280000300a00 */
[----:B----4-:R0:W-:Y:S02]  /*34130*/  STL.64 [R1+0x1578], R12 ;  /* 0x0015780c01007387 */ /* 0x0101e40000100a00 */
[----:B0-----:R-:W-:-:S02]  /*34140*/  IMAD.MOV.U32 R12, RZ, RZ, R19 ;  /* 0x000000ffff0c7224 */ /* 0x001fc400078e0013 */
[----:B------:R-:W3:Y:S01]  /*34150*/  LDL.LU R19, [R1+0x15bc] ;  /* 0x0015bc0001137983 */ /* 0x000ee20000300800 */
[----:B------:R-:W-:-:S03]  /*34160*/  IMAD.MOV.U32 R13, RZ, RZ, R0 ;  /* 0x000000ffff0d7224 */ /* 0x000fc600078e0000 */
[----:B------:R-:W4:Y:S04]  /*34170*/  LDL.LU R0, [R1+0x15b8] ;  /* 0x0015b80001007983 */ /* 0x000f280000300800 */
[----:B------:R0:W-:Y:S02]  /*34180*/  STL.64 [R1+0x1590], R12 ;  /* 0x0015900c01007387 */ /* 0x0001e40000100a00 */
[----:B0-----:R-:W-:Y:S02]  /*34190*/  IMAD.MOV.U32 R12, RZ, RZ, R2 ;  /* 0x000000ffff0c7224 */ /* 0x001fe400078e0002 */
[----:B------:R-:W-:Y:S01]  /*341a0*/  IMAD.MOV.U32 R13, RZ, RZ, R22 ;  /* 0x000000ffff0d7224 */ /* 0x000fe200078e0016 */
[----:B------:R-:W4:Y:S04]  /*341b0*/  LDL.LU R2, [R1+0x15b4] ;  /* 0x0015b40001027983 */ /* 0x000f280000300800 */
[----:B------:R-:W4:Y:S04]  /*341c0*/  LDL.LU R22, [R1+0x15b0] ;  /* 0x0015b00001167983 */ /* 0x000f280000300800 */
[----:B------:R0:W-:Y:S02]  /*341d0*/  STL.64 [R1+0x1558], R4 ;  /* 0x0015580401007387 */ /* 0x0001e40000100a00 */
[----:B0-----:R-:W-:-:S02]  /*341e0*/  IMAD.MOV.U32 R4, RZ, RZ, R29 ;  /* 0x000000ffff047224 */ /* 0x001fc400078e001d */
[----:B------:R-:W-:-:S05]  /*341f0*/  IMAD.MOV.U32 R5, RZ, RZ, R23 ;  /* 0x000000ffff057224 */ /* 0x000fca00078e0017 */
[----:B------:R0:W-:Y:S01]  /*34200*/  STL.64 [R1+0x1598], R4 ;  /* 0x0015980401007387 */ /* 0x0001e20000100a00 */
[C---:B---3--:R-:W-:Y:S06]  /*34210*/  HMMA.16816.F32.BF16 R12, R16.reuse, R12, R24 ;  /* 0x0000000c100c723c */ /* 0x048fec0000041818 */
[----:B--2---:R-:W-:Y:S01]  /*34220*/  HMMA.16816.F32.BF16 R8, R16, R20, R8 ;  /* 0x000000141008723c */ /* 0x004fe20000041808 */
[----:B------:R-:W2:-:S15]  /*34230*/  LDL.LU.64 R24, [R1+0x15a8] ;  /* 0x0015a80001187983 */ /* 0x000e9e0000300a00 */
[----:B------:R-:W-:-:S01]  /*34240*/  NOP ;  /* 0x0000000000007918 */ /* 0x000fc20000000000 */
[----:B------:R1:W-:Y:S04]  /*34250*/  STL.64 [R1+0x1d0], R12 ;  /* 0x0001d00c01007387 */ /* 0x0003e80000100a00 */
[----:B------:R-:W-:Y:S04]  /*34260*/  STL.64 [R1+0x1d8], R14 ;  /* 0x0001d80e01007387 */ /* 0x000fe80000100a00 */
[----:B0-----:R-:W3:Y:S04]  /*34270*/  LDL.LU R4, [R1+0x120] ;  /* 0x0001200001047983 */ /* 0x001ee80000300800 */
[----:B------:R-:W3:Y:S01]  /*34280*/  LDL.LU R5, [R1+0x124] ;  /* 0x0001240001057983 */ /* 0x000ee20000300800 */
[----:B-1----:R-:W-:-:S02]  /*34290*/  IMAD.MOV.U32 R13, RZ, RZ, R6 ;  /* 0x000000ffff0d7224 */ /* 0x002fc400078e0006 */
[----:B------:R-:W-:Y:S01]  /*342a0*/  IMAD.MOV.U32 R12, RZ, RZ, R7 ;  /* 0x000000ffff0c7224 */ /* 0x000fe200078e0007 */
[----:B------:R-:W3:Y:S04]  /*342b0*/  LDL.LU R6, [R1+0x128] ;  /* 0x0001280001067983 */ /* 0x000ee80000300800 */
[----:B------:R-:W3:Y:S04]  /*342c0*/  LDL.LU R7, [R1+0x12c] ;  /* 0x00012c0001077983 */ /* 0x000ee80000300800 */
[----:B------:R0:W-:Y:S04]  /*342d0*/  STL.64 [R1+0x1530], R20 ;  /* 0x0015301401007387 */ /* 0x0001e80000100a00 */
[----:B----4-:R1:W-:Y:S04]  /*342e0*/  STL [R1+0x1560], R22 ;  /* 0x0015601601007387 */ /* 0x0103e80000100800 */
[----:B------:R-:W-:Y:S04]  /*342f0*/  STL.64 [R1+0x1c0], R8 ;  /* 0x0001c00801007387 */ /* 0x000fe80000100a00 */
[----:B------:R-:W-:Y:S04]  /*34300*/  STL.64 [R1+0x1c8], R10 ;  /* 0x0001c80a01007387 */ /* 0x000fe80000100a00 */
[----:B0-----:R-:W4:Y:S04]  /*34310*/  LDL.LU R20, [R1+0x170] ;  /* 0x0001700001147983 */ /* 0x001f280000300800 */
[----:B------:R-:W4:Y:S04]  /*34320*/  LDL.LU R21, [R1+0x174] ;  /* 0x0001740001157983 */ /* 0x000f280000300800 */
[----:B-1----:R-:W2:Y:S04]  /*34330*/  LDL.LU R22, [R1+0x178] ;  /* 0x0001780001167983 */ /* 0x002ea80000300800 */
[----:B------:R-:W2:Y:S04]  /*34340*/  LDL.LU R23, [R1+0x17c] ;  /* 0x00017c0001177983 */ /* 0x000ea80000300800 */
[----:B--2---:R-:W-:Y:S04]  /*34350*/  STL.64 [R1+0x1570], R22 ;  /* 0x0015701601007387 */ /* 0x004fe80000100a00 */
[----:B----4-:R0:W-:Y:S04]  /*34360*/  STL.64 [R1+0x1568], R20 ;  /* 0x0015681401007387 */ /* 0x0101e80000100a00 */
[----:B0-----:R-:W2:Y:S04]  /*34370*/  LDL.LU R20, [R1+0xb0] ;  /* 0x0000b00001147983 */ /* 0x001ea80000300800 */
[----:B------:R-:W2:Y:S04]  /*34380*/  LDL.LU R21, [R1+0xb4] ;  /* 0x0000b40001157983 */ /* 0x000ea80000300800 */
[----:B------:R-:W4:Y:S01]  /*34390*/  LDL.LU R22, [R1+0xb8] ;  /* 0x0000b80001167983 */ /* 0x000f220000300800 */
[----:B------:R-:W-:-:S03]  /*343a0*/  IMAD.MOV.U32 R23, RZ, RZ, R25 ;  /* 0x000000ffff177224 */ /* 0x000fc600078e0019 */
[----:B------:R-:W2:Y:S01]  /*343b0*/  LDL.LU R25, [R1+0x15a0] ;  /* 0x0015a00001197983 */ /* 0x000ea20000300800 */
[C---:B---3--:R-:W-:Y:S03]  /*343c0*/  HMMA.16816.F32.BF16 R12, R16.reuse, R12, R4 ;  /* 0x0000000c100c723c */ /* 0x048fe60000041804 */
[----:B--2---:R-:W0:Y:S04]  /*343d0*/  LDSM.16.MT88.4 R8, [R25+UR4+0xb000] ;  /* 0x00b000041908783b */ /* 0x004e280008004200 */
[----:B----4-:R-:W-:Y:S04]  /*343e0*/  STL.64 [R1+0x1588], R22 ;  /* 0x0015881601007387 */ /* 0x010fe80000100a00 */
[----:B------:R1:W-:Y:S04]  /*343f0*/  STL.64 [R1+0x1580], R20 ;  /* 0x0015801401007387 */ /* 0x0003e80000100a00 */
[----:B-1----:R-:W2:Y:S04]  /*34400*/  LDL.LU R20, [R1+0xc0] ;  /* 0x0000c00001147983 */ /* 0x002ea80000300800 */
[----:B------:R-:W2:Y:S04]  /*34410*/  LDL.LU R21, [R1+0xc4] ;  /* 0x0000c40001157983 */ /* 0x000ea80000300800 */
[----:B------:R-:W2:Y:S04]  /*34420*/  LDL.LU R22, [R1+0xc8] ;  /* 0x0000c80001167983 */ /* 0x000ea80000300800 */
[----:B------:R-:W2:Y:S04]  /*34430*/  LDL.LU R23, [R1+0xcc] ;  /* 0x0000cc0001177983 */ /* 0x000ea80000300800 */
[----:B------:R-:W-:Y:S04]  /*34440*/  STL [R1+0x14f8], R25 ;  /* 0x0014f81901007387 */ /* 0x000fe80000100800 */
[----:B------:R1:W-:Y:S04]  /*34450*/  STL [R1+0x1550], R24 ;  /* 0x0015501801007387 */ /* 0x0003e80000100800 */
[----:B-1----:R-:W3:Y:S04]  /*34460*/  LDL.LU R24, [R1+0xa0] ;  /* 0x0000a00001187983 */ /* 0x002ee80000300800 */
[----:B------:R-:W3:Y:S04]  /*34470*/  LDL.LU R25, [R1+0xa4] ;  /* 0x0000a40001197983 */ /* 0x000ee80000300800 */
[----:B------:R-:W3:Y:S04]  /*34480*/  LDL.LU R26, [R1+0xa8] ;  /* 0x0000a800011a7983 */ /* 0x000ee80000300800 */
[----:B------:R-:W3:Y:S04]  /*34490*/  LDL.LU R27, [R1+0xac] ;  /* 0x0000ac00011b7983 */ /* 0x000ee80000300800 */
[----:B0-----:R-:W-:Y:S04]  /*344a0*/  STL.64 [R1+0x14e0], R10 ;  /* 0x0014e00a01007387 */ /* 0x001fe80000100a00 */
[----:B------:R-:W-:Y:S04]  /*344b0*/  STL.64 [R1+0x14d8], R8 ;  /* 0x0014d80801007387 */ /* 0x000fe80000100a00 */
[----:B------:R-:W4:Y:S04]  /*344c0*/  LDL.LU.64 R4, [R1+0x1598] ;  /* 0x0015980001047983 */ /* 0x000f280000300a00 */
        /* <DEDUP_REMOVED lines=8> */
[----:B------:R0:W-:Y:S01]  /*34550*/  STL [R1+0x1a0], R12 ;  /* 0x0001a00c01007387 */ /* 0x0001e20000100800 */
[----:B------:R-:W-:-:S03]  /*34560*/  IMAD.MOV.U32 R3, RZ, RZ, R13 ;  /* 0x000000ffff037224 */ /* 0x000fc600078e000d */
[----:B0-----:R-:W2:Y:S01]  /*34570*/  LDL.LU.64 R12, [R1+0x1578] ;  /* 0x00157800010c7983 */ /* 0x001ea20000300a00 */
[----:B------:R-:W0:Y:S01]  /*34580*/  S2R R7, SR_TID.X ;  /* 0x0000000000077919 */ /* 0x000e220000002100 */
[----:B------:R-:W-:Y:S02]  /*34590*/  IMAD.MOV.U32 R8, RZ, RZ, R28 ;  /* 0x000000ffff087224 */ /* 0x000fe400078e001c */
[----:B------:R-:W-:Y:S02]  /*345a0*/  IMAD.MOV.U32 R28, RZ, RZ, R14 ;  /* 0x000000ffff1c7224 */ /* 0x000fe400078e000e */
[----:B------:R-:W-:Y:S01]  /*345b0*/  IMAD.MOV.U32 R29, RZ, RZ, R15 ;  /* 0x000000ffff1d7224 */ /* 0x000fe200078e000f */
[----:B--2---:R-:W-:-:S15]  /*345c0*/  HMMA.16816.F32.BF16 R20, R16, R12, R20 ;  /* 0x0000000c1014723c */ /* 0x004fde0000041814 */
[----:B------:R-:W-:-:S08]  /*345d0*/  NOP ;  /* 0x0000000000007918 */ /* 0x000fd00000000000 */
[----:B------:R-:W-:Y:S04]  /*345e0*/  STL.64 [R1+0x190], R20 ;  /* 0x0001901401007387 */ /* 0x000fe80000100a00 */
[----:B------:R1:W-:Y:S04]  /*345f0*/  STL.64 [R1+0x198], R22 ;  /* 0x0001981601007387 */ /* 0x0003e80000100a00 */
[----:B-1----:R-:W4:Y:S04]  /*34600*/  LDL.LU.64 R22, [R1+0x1570] ;  /* 0x0015700001167983 */ /* 0x002f280000300a00 */
[----:B------:R-:W4:Y:S01]  /*34610*/  LDL.LU.64 R20, [R1+0x1568] ;  /* 0x0015680001147983 */ /* 0x000f220000300a00 */
[----:B0-----:R-:W-:-:S05]  /*34620*/  IMAD.SHL.U32 R7, R7, 0x2, RZ ;  /* 0x0000000207077824 */ /* 0x001fca00078e00ff */
[----:B------:R-:W-:-:S04]  /*34630*/  LOP3.LUT R7, R2, 0x10, R7, 0x78, !PT ;  /* 0x0000001002077812 */ /* 0x000fc800078e7807 */
[----:B------:R-:W-:Y:S01]  /*34640*/  LOP3.LUT R7, R7, 0x400, R0, 0xf8, !PT ;  /* 0x0000040007077812 */ /* 0x000fe200078ef800 */
[----:B------:R-:W-:Y:S02]  /*34650*/  IMAD.MOV.U32 R0, RZ, RZ, R12 ;  /* 0x000000ffff007224 */ /* 0x000fe400078e000c */
[----:B------:R-:W-:Y:S02]  /*34660*/  IMAD.MOV.U32 R2, RZ, RZ, R13 ;  /* 0x000000ffff027224 */ /* 0x000fe400078e000d */
[----:B------:R-:W0:Y:S04]  /*34670*/  LDSM.16.MT88.4 R12, [R7+UR4+0xb800] ;  /* 0x00b80004070c783b */ /* 0x000e280008004200 */
[----:B0-----:R-:W-:Y:S04]  /*34680*/  STL.64 [R1+0x1450], R14 ;  /* 0x0014500e01007387 */ /* 0x001fe80000100a00 */
[----:B------:R0:W-:Y:S04]  /*34690*/  STL.64 [R1+0x1448], R12 ;  /* 0x0014480c01007387 */ /* 0x0001e80000100a00 */
[----:B0-----:R-:W2:Y:S04]  /*346a0*/  LDL.LU R12, [R1+0x160] ;  /* 0x00016000010c7983 */ /* 0x001ea80000300800 */
[----:B------:R-:W2:Y:S04]  /*346b0*/  LDL.LU R13, [R1+0x164] ;  /* 0x00016400010d7983 */ /* 0x000ea80000300800 */
[----:B------:R-:W2:Y:S04]  /*346c0*/  LDL.LU R14, [R1+0x168] ;  /* 0x00016800010e7983 */ /* 0x000ea80000300800 */
[----:B------:R-:W2:Y:S01]  /*346d0*/  LDL.LU R15, [R1+0x16c] ;  /* 0x00016c00010f7983 */ /* 0x000ea20000300800 */
[----:B----4-:R-:W-:Y:S03]  /*346e0*/  HMMA.16816.F32.BF16 R4, R16, R4, R20 ;  /* 0x000000041004723c */ /* 0x010fe60000041814 */
[----:B------:R-:W4:-:S15]  /*346f0*/  LDL.LU R22, [R1+0x1560] ;  /* 0x0015600001167983 */ /* 0x000f1e0000300800 */
[----:B------:R-:W-:-:S05]  /*34700*/  NOP ;  /* 0x0000000000007918 */ /* 0x000fca0000000000 */
[----:B------:R0:W-:Y:S04]  /*34710*/  STL.64 [R1+0x180], R4 ;  /* 0x0001800401007387 */ /* 0x0001e80000100a00 */
[----:B------:R-:W-:Y:S04]  /*34720*/  STL.64 [R1+0x188], R6 ;  /* 0x0001880601007387 */ /* 0x000fe80000100a00 */
[----:B0-----:R-:W3:Y:S04]  /*34730*/  LDL.LU.64 R4, [R1+0x1558] ;  /* 0x0015580001047983 */ /* 0x001ee80000300a00 */
[----:B------:R-:W3:Y:S04]  /*34740*/  LDL.LU.64 R20, [R1+0x70] ;  /* 0x0000700001147983 */ /* 0x000ee80000300a00 */
[----:B------:R0:W-:Y:S01]  /*34750*/  STL.64 [R1+0x1538], R8 ;  /* 0x0015380801007387 */ /* 0x0001e20000100a00 */
[----:B--2---:R-:W-:Y:S03]  /*34760*/  HMMA.16816.F32.BF16 R12, R16, R8, R12 ;  /* 0x00000008100c723c */ /* 0x004fe6000004180c */
[----:B0-----:R-:W2:-:S15]  /*34770*/  LDL.LU R8, [R1+0x2f0] ;  /* 0x0002f00001087983 */ /* 0x001e9e0000300800 */
[----:B------:R-:W-:-:S05]  /*34780*/  NOP ;  /* 0x0000000000007918 */ /* 0x000fca0000000000 */
[----:B------:R0:W-:Y:S04]  /*34790*/  STL.64 [R1+0x170], R12 ;  /* 0x0001700c01007387 */ /* 0x0001e80000100a00 */
[----:B------:R-:W-:Y:S04]  /*347a0*/  STL.64 [R1+0x178], R14 ;  /* 0x0001780e01007387 */ /* 0x000fe80000100a00 */
[----:B------:R-:W2:Y:S04]  /*347b0*/  LDL.LU R9, [R1+0x2f4] ;  /* 0x0002f40001097983 */ /* 0x000ea80000300800 */
[----:B------:R-:W2:Y:S04]  /*347c0*/  LDL.LU R10, [R1+0x2f8] ;  /* 0x0002f800010a7983 */ /* 0x000ea80000300800 */
[----:B------:R-:W2:Y:S04]  /*347d0*/  LDL.LU R11, [R1+0x2fc] ;  /* 0x0002fc00010b7983 */ /* 0x000ea80000300800 */
[----:B0-----:R-:W2:Y:S01]  /*347e0*/  LDL.LU.64 R12, [R1+0x50] ;  /* 0x00005000010c7983 */ /* 0x001ea20000300a00 */
[C---:B----4-:R-:W-:Y:S01]  /*347f0*/  LOP3.LUT R6, R22.reuse, 0x7, RZ, 0xc0, !PT ;  /* 0x0000000716067812 */ /* 0x050fe200078ec0ff */
[----:B------:R-:W-:-:S02]  /*34800*/  IMAD.SHL.U32 R7, R22, 0x40, RZ ;  /* 0x0000004016077824 */ /* 0x000fc400078e00ff */
[----:B------:R-:W-:Y:S02]  /*34810*/  IMAD.SHL.U32 R22, R22, 0x2, RZ ;  /* 0x0000000216167824 */ /* 0x000fe400078e00ff */
[----:B------:R-:W-:-:S05]  /*34820*/  IMAD R6, R6, 0x90, RZ ;  /* 0x0000009006067824 */ /* 0x000fca00078e02ff */
[----:B------:R-:W-:-:S04]  /*34830*/  LOP3.LUT R22, R6, 0x10, R22, 0x78, !PT ;  /* 0x0000001006167812 */ /* 0x000fc800078e7816 */
[----:B------:R-:W-:Y:S01]  /*34840*/  LOP3.LUT R22, R22, 0x400, R7, 0xf8, !PT ;  /* 0x0000040016167812 */ /* 0x000fe200078ef807 */
[----:B---3--:R-:W-:Y:S01]  /*34850*/  HMMA.16816.F32.BF16 R16, R16, R4, R24 ;  /* 0x000000041010723c */ /* 0x008fe20000041818 */
[----:B------:R-:W3:Y:S04]  /*34860*/  LDL.LU R24, [R1+0x1550] ;  /* 0x0015500001187983 */ /* 0x000ee80000300800 */
[----:B------:R-:W2:Y:S04]  /*34870*/  LDL.LU.64 R6, [R1+0x1548] ;  /* 0x0015480001067983 */ /* 0x000ea80000300a00 */
[----:B------:R-:W2:-:S14]  /*34880*/  LDL.LU.64 R4, [R1+0x1540] ;  /* 0x0015400001047983 */ /* 0x000e9c0000300a00 */
[----:B------:R-:W-:Y:S04]  /*34890*/  STL.64 [R1+0x160], R16 ;  /* 0x0001601001007387 */ /* 0x000fe80000100a00 */
[----:B------:R-:W-:Y:S04]  /*348a0*/  STL.64 [R1+0x168], R18 ;  /* 0x0001681201007387 */ /* 0x000fe80000100a00 */
[----:B------:R-:W3:Y:S04]  /*348b0*/  LDL.LU R25, [R1+0x314] ;  /* 0x0003140001197983 */ /* 0x000ee80000300800 */
[----:B------:R-:W4:Y:S04]  /*348c0*/  LDL.LU R26, [R1+0x318] ;  /* 0x00031800011a7983 */ /* 0x000f280000300800 */
[----:B------:R-:W4:Y:S01]  /*348d0*/  LDL.LU R27, [R1+0x31c] ;  /* 0x00031c00011b7983 */ /* 0x000f220000300800 */
[----:B------:R-:W-:-:S05]  /*348e0*/  LOP3.LUT R22, R22, 0x20, RZ, 0x3c, !PT ;  /* 0x0000002016167812 */ /* 0x000fca00078e3cff */
[----:B------:R-:W0:Y:S04]  /*348f0*/  LDSM.16.MT88.4 R16, [R22+UR4+0xb800] ;  /* 0x00b800041610783b */ /* 0x000e280008004200 */
[----:B----4-:R-:W-:Y:S04]  /*34900*/  STL.64 [R1+0x1508], R26 ;  /* 0x0015081a01007387 */ /* 0x010fe80000100a00 */
[----:B---3--:R1:W-:Y:S04]  /*34910*/  STL.64 [R1+0x1500], R24 ;  /* 0x0015001801007387 */ /* 0x0083e80000100a00 */
[----:B-1----:R-:W3:Y:S04]  /*34920*/  LDL.LU R24, [R1+0x320] ;  /* 0x0003200001187983 */ /* 0x002ee80000300800 */
[----:B------:R-:W3:Y:S04]  /*34930*/  LDL.LU R25, [R1+0x324] ;  /* 0x0003240001197983 */ /* 0x000ee80000300800 */
[----:B------:R-:W4:Y:S04]  /*34940*/  LDL.LU R26, [R1+0x328] ;  /* 0x00032800011a7983 */ /* 0x000f280000300800 */
[----:B------:R-:W4:Y:S01]  /*34950*/  LDL.LU R27, [R1+0x32c] ;  /* 0x00032c00011b7983 */ /* 0x000f220000300800 */
[----:B--2---:R-:W-:Y:S03]  /*34960*/  HMMA.16816.F32.BF16 R8, R4, R20, R8 ;  /* 0x000000140408723c */ /* 0x004fe60000041808 */
[----:B----4-:R-:W-:Y:S04]  /*34970*/  STL.64 [R1+0x1520], R26 ;  /* 0x0015201a01007387 */ /* 0x010fe80000100a00 */
[----:B---3--:R1:W-:Y:S04]  /*34980*/  STL.64 [R1+0x1518], R24 ;  /* 0x0015181801007387 */ /* 0x0083e80000100a00 */
[----:B-1----:R-:W2:Y:S04]  /*34990*/  LDL.LU R24, [R1+0x330] ;  /* 0x0003300001187983 */ /* 0x002ea80000300800 */
[----:B------:R-:W2:Y:S04]  /*349a0*/  LDL.LU R25, [R1+0x334] ;  /* 0x0003340001197983 */ /* 0x000ea80000300800 */
[----:B------:R-:W2:Y:S04]  /*349b0*/  LDL.LU R26, [R1+0x338] ;  /* 0x00033800011a7983 */ /* 0x000ea80000300800 */
[----:B------:R-:W2:Y:S04]  /*349c0*/  LDL.LU R27, [R1+0x33c] ;  /* 0x00033c00011b7983 */ /* 0x000ea80000300800 */
[----:B0-----:R-:W-:Y:S04]  /*349d0*/  STL.64 [R1+0x13c8], R18 ;  /* 0x0013c81201007387 */ /* 0x001fe80000100a00 */
[----:B------:R0:W-:Y:S04]  /*349e0*/  STL.64 [R1+0x13c0], R16 ;  /* 0x0013c01001007387 */ /* 0x0001e80000100a00 */
[----:B0-----:R-:W3:Y:S04]  /*349f0*/  LDL.LU.64 R16, [R1] ;  /* 0x0000000001107983 */ /* 0x001ee80000300a00 */
[----:B------:R-:W4:Y:S04]  /*34a00*/  LDL.LU.64 R18, [R1+0x8] ;  /* 0x0000080001127983 */ /* 0x000f280000300a00 */
[----:B----4-:R-:W-:Y:S04]  /*34a10*/  STL.64 [R1+0x14f0], R18 ;  /* 0x0014f01201007387 */ /* 0x010fe80000100a00 */
[----:B---3--:R0:W-:Y:S04]  /*34a20*/  STL.64 [R1+0x14e8], R16 ;  /* 0x0014e81001007387 */ /* 0x0081e80000100a00 */
[----:B0-----:R-:W3:Y:S04]  /*34a30*/  LDL.LU R16, [R1+0x2e0] ;  /* 0x0002e00001107983 */ /* 0x001ee80000300800 */
[----:B------:R-:W3:Y:S04]  /*34a40*/  LDL.LU R17, [R1+0x2e4] ;  /* 0x0002e40001117983 */ /* 0x000ee80000300800 */
[----:B------:R-:W3:Y:S04]  /*34a50*/  LDL.LU R18, [R1+0x2e8] ;  /* 0x0002e80001127983 */ /* 0x000ee80000300800 */
[----:B------:R-:W3:Y:S04]  /*34a60*/  LDL.LU R19, [R1+0x2ec] ;  /* 0x0002ec0001137983 */ /* 0x000ee80000300800 */
[----:B------:R0:W-:Y:S04]  /*34a70*/  STL.64 [R1+0x150], R8 ;  /* 0x0001500801007387 */ /* 0x0001e80000100a00 */
[----:B------:R1:W-:Y:S04]  /*34a80*/  STL.64 [R1+0x158], R10 ;  /* 0x0001580a01007387 */ /* 0x0003e80000100a00 */
[----:B0-----:R-:W4:Y:S01]  /*34a90*/  LDL.LU.64 R8, [R1+0x1538] ;  /* 0x0015380001087983 */ /* 0x001f220000300a00 */
[----:B-1----:R-:W-:-:S02]  /*34aa0*/  IMAD.MOV.U32 R11, RZ, RZ, R20 ;  /* 0x000000ffff0b7224 */ /* 0x002fc400078e0014 */
[----:B------:R-:W-:Y:S02]  /*34ab0*/  IMAD.MOV.U32 R10, RZ, RZ, R21 ;  /* 0x000000ffff0a7224 */ /* 0x000fe400078e0015 */
[----:B------:R-:W3:Y:S02]  /*34ac0*/  LDL.LU.64 R20, [R1+0x1530] ;  /* 0x0015300001147983 */ /* 0x000ee40000300a00 */
[----:B---3--:R-:W-:-:S15]  /*34ad0*/  HMMA.16816.F32.BF16 R16, R4, R20, R16 ;  /* 0x000000140410723c */ /* 0x008fde0000041810 */
[----:B------:R-:W-:-:S08]  /*34ae0*/  NOP ;  /* 0x0000000000007918 */ /* 0x000fd00000000000 */
[----:B------:R0:W-:Y:S04]  /*34af0*/  STL.64 [R1+0x140], R16 ;  /* 0x0001401001007387 */ /* 0x0001e80000100a00 */
[----:B------:R1:W-:Y:S04]  /*34b00*/  STL.64 [R1+0x148], R18 ;  /* 0x0001481201007387 */ /* 0x0003e80000100a00 */
[----:B------:R-:W3:Y:S01]  /*34b10*/  LDL.LU R23, [R1+0x1528] ;  /* 0x0015280001177983 */ /* 0x000ee20000300800 */
[----:B0-----:R-:W-:Y:S02]  /*34b20*/  IMAD.MOV.U32 R17, RZ, RZ, R20 ;  /* 0x000000ffff117224 */ /* 0x001fe400078e0014 */
[----:B------:R-:W-:Y:S01]  /*34b30*/  IMAD.MOV.U32 R16, RZ, RZ, R21 ;  /* 0x000000ffff107224 */ /* 0x000fe200078e0015 */
[----:B--2---:R-:W-:Y:S06]  /*34b40*/  HMMA.16816.F32.BF16 R24, R4, R12, R24 ;  /* 0x0000000c0418723c */ /* 0x004fec0000041818 */
[----:B-1----:R-:W-:-:S02]  /*34b50*/  IMAD.MOV.U32 R19, RZ, RZ, R12 ;  /* 0x000000ffff137224 */ /* 0x002fc400078e000c */
[----:B------:R-:W-:Y:S01]  /*34b60*/  IMAD.MOV.U32 R18, RZ, RZ, R13 ;  /* 0x000000ffff127224 */ /* 0x000fe200078e000d */
[----:B---3--:R-:W0:Y:S04]  /*34b70*/  LDSM.16.MT88.4 R20, [R23+UR4+0xb800] ;  /* 0x00b800041714783b */ /* 0x008e280008004200 */
[----:B0-----:R-:W-:Y:S04]  /*34b80*/  STL [R1+0x1344], R20 ;  /* 0x0013441401007387 */ /* 0x001fe80000100800 */
[----:B------:R0:W-:Y:S04]  /*34b90*/  STL [R1+0x1340], R21 ;  /* 0x0013401501007387 */ /* 0x0001e80000100800 */
[----:B------:R-:W-:Y:S04]  /*34ba0*/  STL [R1+0x133c], R22 ;  /* 0x00133c1601007387 */ /* 0x000fe80000100800 */
[----:B------:R-:W-:Y:S04]  /*34bb0*/  STL [R1+0x1338], R23 ;  /* 0x0013381701007387 */ /* 0x000fe80000100800 */
[----:B0-----:R-:W2:Y:S04]  /*34bc0*/  LDL.LU.64 R20, [R1+0x40] ;  /* 0x0000400001147983 */ /* 0x001ea80000300a00 */
[----:B------:R-:W-:Y:S04]  /*34bd0*/  STL.64 [R1+0x130], R24 ;  /* 0x0001301801007387 */ /* 0x000fe80000100a00 */
[----:B------:R0:W-:Y:S04]  /*34be0*/  STL.64 [R1+0x138], R26 ;  /* 0x0001381a01007387 */ /* 0x0001e80000100a00 */
[----:B0-----:R-:W2:Y:S04]  /*34bf0*/  LDL.LU.64 R26, [R1+0x1520] ;  /* 0x00152000011a7983 */ /* 0x001ea80000300a00 */
[----:B------:R-:W2:Y:S04]  /*34c00*/  LDL.LU.64 R24, [R1+0x1518] ;  /* 0x0015180001187983 */ /* 0x000ea80000300a00 */
[----:B------:R-:W3:Y:S04]  /*34c10*/  LDL.LU R12, [R1+0x280] ;  /* 0x00028000010c7983 */ /* 0x000ee80000300800 */
[----:B------:R-:W3:Y:S04]  /*34c20*/  LDL.LU R13, [R1+0x284] ;  /* 0x00028400010d7983 */ /* 0x000ee80000300800 */
[----:B------:R-:W4:Y:S04]  /*34c30*/  LDL.LU R14, [R1+0x288] ;  /* 0x00028800010e7983 */ /* 0x000f280000300800 */
[----:B------:R-:W4:Y:S01]  /*34c40*/  LDL.LU R15, [R1+0x28c] ;  /* 0x00028c00010f7983 */ /* 0x000f220000300800 */
[----:B--2---:R-:W-:Y:S03]  /*34c50*/  HMMA.16816.F32.BF16 R24, R4, R20, R24 ;  /* 0x000000140418723c */ /* 0x004fe60000041818 */
[----:B----4-:R-:W-:Y:S04]  /*34c60*/  STL.64 [R1+0x1460], R14 ;  /* 0x0014600e01007387 */ /* 0x010fe80000100a00 */
[----:B---3--:R0:W-:Y:S02]  /*34c70*/  STL.64 [R1+0x1458], R12 ;  /* 0x0014580c01007387 */ /* 0x0081e40000100a00 */
[----:B0-----:R-:W-:-:S02]  /*34c80*/  IMAD.MOV.U32 R12, RZ, RZ, R0 ;  /* 0x000000ffff0c7224 */ /* 0x001fc400078e0000 */
[----:B------:R-:W-:Y:S01]  /*34c90*/  IMAD.MOV.U32 R13, RZ, RZ, R2 ;  /* 0x000000ffff0d7224 */ /* 0x000fe200078e0002 */
[----:B------:R-:W2:Y:S04]  /*34ca0*/  LDL.LU R0, [R1+0x1514] ;  /* 0x0015140001007983 */ /* 0x000ea80000300800 */
[----:B------:R-:W3:Y:S01]  /*34cb0*/  LDL.LU R2, [R1+0x1510] ;  /* 0x0015100001027983 */ /* 0x000ee20000300800 */
[----:B------:R-:W-:-:S06]  /*34cc0*/  IMAD.MOV.U32 R14, RZ, RZ, R21 ;  /* 0x000000ffff0e7224 */ /* 0x000fcc00078e0015 */
[----:B------:R0:W-:Y:S01]  /*34cd0*/  STL [R1+0x12c], R27 ;  /* 0x00012c1b01007387 */ /* 0x0001e20000100800 */
[----:B------:R-:W-:Y:S02]  /*34ce0*/  IMAD.MOV.U32 R23, RZ, RZ, R26 ;  /* 0x000000ffff177224 */ /* 0x000fe400078e001a */
[----:B------:R-:W-:Y:S02]  /*34cf0*/  IMAD.MOV.U32 R21, RZ, RZ, R24 ;  /* 0x000000ffff157224 */ /* 0x000fe400078e0018 */
[----:B------:R-:W-:Y:S01]  /*34d00*/  IMAD.MOV.U32 R22, RZ, RZ, R25 ;  /* 0x000000ffff167224 */ /* 0x000fe200078e0019 */
[----:B0-----:R-:W4:Y:S04]  /*34d10*/  LDL.LU.64 R26, [R1+0x1508] ;  /* 0x00150800011a7983 */ /* 0x001f280000300a00 */
[----:B------:R-:W4:Y:S04]  /*34d20*/  LDL.LU.64 R24, [R1+0x1500] ;  /* 0x0015000001187983 */ /* 0x000f280000300a00 */
[----:B------:R-:W-:Y:S04]  /*34d30*/  STL [R1+0x134c], R22 ;  /* 0x00134c1601007387 */ /* 0x000fe80000100800 */
[----:B------:R-:W-:Y:S01]  /*34d40*/  STL [R1+0x1348], R23 ;  /* 0x0013481701007387 */ /* 0x000fe20000100800 */
[----:B----4-:R-:W-:-:S15]  /*34d50*/  HMMA.16816.F32.BF16 R24, R4, R12, R24 ;  /* 0x0000000c0418723c */ /* 0x010fde0000041818 */
[----:B------:R-:W-:-:S08]  /*34d60*/  NOP ;  /* 0x0000000000007918 */ /* 0x000fd00000000000 */
[----:B------:R0:W-:Y:S04]  /*34d70*/  STL.64 [R1+0x110], R24 ;  /* 0x0001101801007387 */ /* 0x0001e80000100a00 */
[----:B------:R-:W-:Y:S04]  /*34d80*/  STL.64 [R1+0x118], R26 ;  /* 0x0001181a01007387 */ /* 0x000fe80000100a00 */
[----:B0-----:R-:W4:Y:S01]  /*34d90*/  LDL.LU R25, [R1+0x14f8] ;  /* 0x0014f80001197983 */ /* 0x001f220000300800 */
[----:B------:R-:W-:-:S03]  /*34da0*/  IMAD.MOV.U32 R15, RZ, RZ, R20 ;  /* 0x000000ffff0f7224 */ /* 0x000fc600078e0014 */
[----:B------:R0:W-:Y:S02]  /*34db0*/  STL.64 [R1+0x1478], R12 ;  /* 0x0014780c01007387 */ /* 0x0001e40000100a00 */
[----:B0-----:R-:W-:Y:S02]  /*34dc0*/  IMAD.MOV.U32 R12, RZ, RZ, R15 ;  /* 0x000000ffff0c7224 */ /* 0x001fe400078e000f */
[----:B------:R-:W-:-:S05]  /*34dd0*/  IMAD.MOV.U32 R13, RZ, RZ, R14 ;  /* 0x000000ffff0d7224 */ /* 0x000fca00078e000e */
[----:B------:R0:W-:Y:S02]  /*34de0*/  STL.64 [R1+0x1490], R12 ;  /* 0x0014900c01007387 */ /* 0x0001e40000100a00 */
[----:B0-----:R-:W-:Y:S02]  /*34df0*/  IMAD.MOV.U32 R12, RZ, RZ, R19 ;  /* 0x000000ffff0c7224 */ /* 0x001fe400078e0013 */
[----:B------:R-:W-:-:S05]  /*34e00*/  IMAD.MOV.U32 R13, RZ, RZ, R18 ;  /* 0x000000ffff0d7224 */ /* 0x000fca00078e0012 */
[----:B------:R0:W-:Y:S04]  /*34e10*/  STL.64 [R1+0x14a8], R12 ;  /* 0x0014a80c01007387 */ /* 0x0001e80000100a00 */
[----:B0-----:R-:W2:Y:S04]  /*34e20*/  LDL.LU R12, [R1+0x350] ;  /* 0x00035000010c7983 */ /* 0x001ea80000300800 */
[----:B------:R-:W2:Y:S04]  /*34e30*/  LDL.LU R13, [R1+0x354] ;  /* 0x00035400010d7983 */ /* 0x000ea80000300800 */
[----:B----4-:R-:W0:Y:S04]  /*34e40*/  LDSM.16.MT88.4 R24, [R25+UR4+0xb800] ;  /* 0x00b800041918783b */ /* 0x010e280008004200 */
[----:B0-----:R-:W-:Y:S04]  /*34e50*/  STL.64 [R1+0x12c0], R26 ;  /* 0x0012c01a01007387 */ /* 0x001fe80000100a00 */
[----:B------:R0:W-:Y:S04]  /*34e60*/  STL.64 [R1+0x12b8], R24 ;  /* 0x0012b81801007387 */ /* 0x0001e80000100a00 */
[----:B0-----:R-:W4:Y:S01]  /*34e70*/  LDL.LU.64 R24, [R1+0x20] ;  /* 0x0000200001187983 */ /* 0x001f220000300a00 */
[----:B---3--:R-:W-:-:S02]  /*34e80*/  IMAD.MOV.U32 R14, RZ, RZ, R2 ;  /* 0x000000ffff0e7224 */ /* 0x008fc400078e0002 */
[----:B--2---:R-:W-:-:S07]  /*34e90*/  IMAD.MOV.U32 R15, RZ, RZ, R0 ;  /* 0x000000ffff0f7224 */ /* 0x004fce00078e0000 */
[----:B----4-:R-:W-:-:S15]  /*34ea0*/  HMMA.16816.F32.BF16 R12, R4, R24, R12 ;  /* 0x00000018040c723c */ /* 0x010fde000004180c */
[----:B------:R-:W-:-:S09]  /*34eb0*/  NOP ;  /* 0x0000000000007918 */ /* 0x000fd20000000000 */
[----:B------:R-:W-:Y:S02]  /*34ec0*/  IMAD.MOV.U32 R22, RZ, RZ, R12 ;  /* 0x000000ffff167224 */ /* 0x000fe400078e000c */
[----:B------:R-:W-:Y:S02]  /*34ed0*/  IMAD.MOV.U32 R23, RZ, RZ, R13 ;  /* 0x000000ffff177224 */ /* 0x000fe400078e000d */
[----:B------:R-:W-:Y:S02]  /*34ee0*/  IMAD.MOV.U32 R12, RZ, RZ, R17 ;  /* 0x000000ffff0c7224 */ /* 0x000fe400078e0011 */
[----:B------:R-:W-:Y:S02]  /*34ef0*/  IMAD.MOV.U32 R13, RZ, RZ, R16 ;  /* 0x000000ffff0d7224 */ /* 0x000fe400078e0010 */
[----:B------:R-:W-:Y:S01]  /*34f00*/  IMAD.MOV.U32 R20, RZ, RZ, R15 ;  /* 0x000000ffff147224 */ /* 0x000fe200078e000f */
[----:B------:R-:W-:Y:S04]  /*34f10*/  STL [R1+0x108], R14 ;  /* 0x0001080e01007387 */ /* 0x000fe80000100800 */
[----:B------:R-:W-:Y:S04]  /*34f20*/  STL.64 [R1+0x14c0], R12 ;  /* 0x0014c00c01007387 */ /* 0x000fe80000100a00 */
[----:B------:R-:W-:Y:S04]  /*34f30*/  STL.64 [R1+0x1358], R22 ;  /* 0x0013581601007387 */ /* 0x000fe80000100a00 */
[----:B------:R0:W-:Y:S04]  /*34f40*/  STL.64 [R1+0x1350], R20 ;  /* 0x0013501401007387 */ /* 0x0001e80000100a00 */
        /* <DEDUP_REMOVED lines=32> */
[----:B------:R-:W-:-:S02]  /*35150*/  IMAD.MOV.U32 R12, RZ, RZ, R11 ;  /* 0x000000ffff0c7224 */ /* 0x000fc400078e000b */
[----:B------:R-:W-:Y:S02]  /*35160*/  IMAD.MOV.U32 R13, RZ, RZ, R10 ;  /* 0x000000ffff0d7224 */ /* 0x000fe400078e000a */
[C---:B----4-:R-:W-:Y:S01]  /*35170*/  HMMA.16816.F32.BF16 R8, R4.reuse, R8, R16 ;  /* 0x000000080408723c */ /* 0x050fe20000041810 */
        /* <DEDUP_REMOVED lines=12> */
[----:B------:R-:W3:Y:S04]  /*35240*/  LDL.LU.64 R18, [R1+0x14f0] ;  /* 0x0014f00001127983 */ /* 0x000ee80000300a00 */
[----:B------:R-:W4:Y:S04]  /*35250*/  LDL.LU.64 R16, [R1+0x14e8] ;  /* 0x0014e80001107983 */ /* 0x000f280000300a00 */
[----:B------:R-:W-:Y:S04]  /*35260*/  STL.64 [R1+0xf0], R8 ;  /* 0x0000f00801007387 */ /* 0x000fe80000100a00 */
[----:B------:R0:W-:Y:S04]  /*35270*/  STL.64 [R1+0xf8], R10 ;  /* 0x0000f80a01007387 */ /* 0x0001e80000100a00 */
[----:B0-----:R-:W2:Y:S04]  /*35280*/  LDL.LU.64 R10, [R1+0x14e0] ;  /* 0x0014e000010a7983 */ /* 0x001ea80000300a00 */
[----:B------:R-:W2:Y:S01]  /*35290*/  LDL.LU.64 R8, [R1+0x14d8] ;  /* 0x0014d80001087983 */ /* 0x000ea20000300a00 */
[----:B----4-:R-:W-:Y:S06]  /*352a0*/  HMMA.16816.F32.BF16 R24, R4, R16, R24 ;  /* 0x000000100418723c */ /* 0x010fec0000041818 */
[----:B--2---:R-:W-:-:S15]  /*352b0*/  HMMA.16816.F32.BF16 R12, R8, R12, R20 ;  /* 0x0000000c080c723c */ /* 0x004fde0000041814 */
[----:B------:R-:W-:-:S02]  /*352c0*/  NOP ;  /* 0x0000000000007918 */ /* 0x000fc40000000000 */
[----:B------:R-:W-:Y:S04]  /*352d0*/  STL.64 [R1+0x12d0], R26 ;  /* 0x0012d01a01007387 */ /* 0x000fe80000100a00 */
[----:B------:R0:W-:Y:S04]  /*352e0*/  STL.64 [R1+0x12c8], R24 ;  /* 0x0012c81801007387 */ /* 0x0001e80000100a00 */
[----:B0-----:R-:W2:Y:S04]  /*352f0*/  LDL.LU.64 R24, [R1+0x10] ;  /* 0x0000100001187983 */ /* 0x001ea80000300a00 */
[----:B------:R-:W4:Y:S04]  /*35300*/  LDL.LU.64 R26, [R1+0x18] ;  /* 0x00001800011a7983 */ /* 0x000f280000300a00 */
[----:B------:R-:W3:Y:S04]  /*35310*/  LDL.LU.64 R22, [R1+0x14d0] ;  /* 0x0014d00001167983 */ /* 0x000ee80000300a00 */
[----:B------:R-:W3:Y:S04]  /*35320*/  LDL.LU.64 R20, [R1+0x14c8] ;  /* 0x0014c80001147983 */ /* 0x000ee80000300a00 */
[----:B------:R0:W-:Y:S04]  /*35330*/  STL.64 [R1+0xd0], R12 ;  /* 0x0000d00c01007387 */ /* 0x0001e80000100a00 */
[----:B------:R3:W-:Y:S04]  /*35340*/  STL.64 [R1+0xd8], R14 ;  /* 0x0000d80e01007387 */ /* 0x0007e80000100a00 */
[----:B0-----:R-:W3:Y:S02]  /*35350*/  LDL.LU.64 R12, [R1+0x14c0] ;  /* 0x0014c000010c7983 */ /* 0x001ee40000300a00 */
[----:B---3--:R-:W-:Y:S02]  /*35360*/  HMMA.16816.F32.BF16 R12, R8, R12, R20 ;  /* 0x0000000c080c723c */ /* 0x008fe40000041814 */
[----:B------:R-:W3:Y:S04]  /*35370*/  LDL.LU.64 R22, [R1+0x14b8] ;  /* 0x0014b80001167983 */ /* 0x000ee80000300a00 */
[----:B------:R-:W3:-:S15]  /*35380*/  LDL.LU.64 R20, [R1+0x14b0] ;  /* 0x0014b00001147983 */ /* 0x000ede0000300a00 */
[----:B------:R-:W-:-:S02]  /*35390*/  NOP ;  /* 0x0000000000007918 */ /* 0x000fc40000000000 */
        /* <DEDUP_REMOVED lines=18> */
[----:B------:R-:W2:Y:S04]  /*354c0*/  LDL.LU.64 R22, [R1+0x1470] ;  /* 0x0014700001167983 */ /* 0x000ea80000300a00 */
[----:B------:R-:W2:-:S15]  /*354d0*/  LDL.LU.64 R20, [R1+0x1468] ;  /* 0x0014680001147983 */ /* 0x000e9e0000300a00 */
[----:B------:R-:W-:-:S02]  /*354e0*/  NOP ;  /* 0x0000000000007918 */ /* 0x000fc40000000000 */
[----:B------:R-:W-:Y:S04]  /*354f0*/  STL.64 [R1+0x90], R12 ;  /* 0x0000900c01007387 */ /* 0x000fe80000100a00 */
[----:B------:R0:W-:Y:S04]  /*35500*/  STL.64 [R1+0x98], R14 ;  /* 0x0000980e01007387 */ /* 0x0001e80000100a00 */
[----:B0-----:R-:W3:Y:S04]  /*35510*/  LDL.LU.64 R14, [R1+0x1460] ;  /* 0x00146000010e7983 */ /* 0x001ee80000300a00 */
[----:B------:R-:W3:Y:S01]  /*35520*/  LDL.LU.64 R12, [R1+0x1458] ;  /* 0x00145800010c7983 */ /* 0x000ee20000300a00 */
[----:B------:R-:W-:-:S02]  /*35530*/  IMAD.MOV.U32 R4, RZ, RZ, R2 ;  /* 0x000000ffff047224 */ /* 0x000fc400078e0002 */
[----:B------:R-:W-:-:S07]  /*35540*/  IMAD.MOV.U32 R5, RZ, RZ, R0 ;  /* 0x000000ffff057224 */ /* 0x000fce00078e0000 */
[----:B---3--:R-:W-:Y:S01]  /*35550*/  HMMA.16816.F32.BF16 R4, R8, R4, R12 ;  /* 0x000000040804723c */ /* 0x008fe2000004180c */
[----:B------:R-:W3:Y:S04]  /*35560*/  LDL.LU.64 R14, [R1+0x1450] ;  /* 0x00145000010e7983 */ /* 0x000ee80000300a00 */
[----:B------:R-:W3:-:S15]  /*35570*/  LDL.LU.64 R12, [R1+0x1448] ;  /* 0x00144800010c7983 */ /* 0x000ede0000300a00 */
[----:B------:R-:W-:-:S03]  /*35580*/  NOP ;  /* 0x0000000000007918 */ /* 0x000fc60000000000 */
[----:B------:R2:W-:Y:S01]  /*35590*/  STL.64 [R1+0x80], R4 ;  /* 0x0000800401007387 */ /* 0x0005e20000100a00 */
[----:B------:R-:W-:Y:S02]  /*355a0*/  IMAD.MOV.U32 R2, RZ, RZ, R6 ;  /* 0x000000ffff027224 */ /* 0x000fe400078e0006 */
[----:B------:R-:W-:Y:S02]  /*355b0*/  IMAD.MOV.U32 R0, RZ, RZ, R7 ;  /* 0x000000ffff007224 */ /* 0x000fe400078e0007 */
[C---:B--2---:R-:W-:Y:S01]  /*355c0*/  HMMA.16816.F32.BF16 R4, R8.reuse, R24, R20 ;  /* 0x000000180804723c */ /* 0x044fe20000041814 */
[----:B----4-:R0:W-:Y:S04]  /*355d0*/  STL.64 [R1+0x13e8], R26 ;  /* 0x0013e81a01007387 */ /* 0x0101e80000100a00 */
[----:B------:R-:W2:Y:S04]  /*355e0*/  LDL.LU R24, [R1+0x260] ;  /* 0x0002600001187983 */ /* 0x000ea80000300800 */
[----:B------:R-:W2:Y:S04]  /*355f0*/  LDL.LU R25, [R1+0x264] ;  /* 0x0002640001197983 */ /* 0x000ea80000300800 */
[----:B0-----:R-:W2:Y:S04]  /*35600*/  LDL.LU R26, [R1+0x268] ;  /* 0x00026800011a7983 */ /* 0x001ea80000300800 */
[----:B------:R-:W2:Y:S06]  /*35610*/  LDL.LU R27, [R1+0x26c] ;  /* 0x00026c00011b7983 */ /* 0x000eac0000300800 */
[----:B------:R0:W-:Y:S04]  /*35620*/  STL.64 [R1+0x1238], R6 ;  /* 0x0012380601007387 */ /* 0x0001e80000100a00 */
[----:B------:R-:W-:Y:S04]  /*35630*/  STL.64 [R1+0x1230], R4 ;  /* 0x0012300401007387 */ /* 0x000fe80000100a00 */
[----:B0-----:R-:W4:Y:S04]  /*35640*/  LDL.LU R6, [R1+0x28] ;  /* 0x0000280001067983 */ /* 0x001f280000300800 */
[----:B------:R-:W4:Y:S04]  /*35650*/  LDL.LU R7, [R1+0x2c] ;  /* 0x00002c0001077983 */ /* 0x000f280000300800 */
[----:B----4-:R-:W-:Y:S04]  /*35660*/  STL.64 [R1+0x13f0], R6 ;  /* 0x0013f00601007387 */ /* 0x010fe80000100a00 */
[----:B------:R-:W4:Y:S04]  /*35670*/  LDL.LU R20, [R1+0x190] ;  /* 0x0001900001147983 */ /* 0x000f280000300800 */
[----:B------:R-:W4:Y:S04]  /*35680*/  LDL.LU R21, [R1+0x194] ;  /* 0x0001940001157983 */ /* 0x000f280000300800 */
[----:B------:R-:W3:Y:S04]  /*35690*/  LDL.LU R22, [R1+0x198] ;  /* 0x0001980001167983 */ /* 0x000ee80000300800 */
[----:B------:R-:W3:Y:S01]  /*356a0*/  LDL.LU R23, [R1+0x19c] ;  /* 0x00019c0001177983 */ /* 0x000ee20000300800 */
[----:B--2---:R-:W-:Y:S03]  /*356b0*/  HMMA.16816.F32.BF16 R8, R8, R16, R24 ;  /* 0x000000100808723c */ /* 0x004fe60000041818 */
[----:B---3--:R0:W-:Y:S04]  /*356c0*/  STL.64 [R1+0x1370], R22 ;  /* 0x0013701601007387 */ /* 0x0081e80000100a00 */
[----:B----4-:R1:W-:Y:S04]  /*356d0*/  STL.64 [R1+0x1368], R20 ;  /* 0x0013681401007387 */ /* 0x0103e80000100a00 */
[----:B------:R2:W-:Y:S01]  /*356e0*/  STL.64 [R1+0x13e0], R18 ;  /* 0x0013e01201007387 */ /* 0x0005e20000100a00 */
[----:B0-----:R-:W-:-:S03]  /*356f0*/  IMAD.MOV.U32 R22, RZ, RZ, R28 ;  /* 0x000000ffff167224 */ /* 0x001fc600078e001c */
[----:B-1----:R-:W3:Y:S01]  /*35700*/  LDL.LU R20, [R1+0x1a0] ;  /* 0x0001a00001147983 */ /* 0x002ee20000300800 */
[----:B------:R-:W-:-:S03]  /*35710*/  IMAD.MOV.U32 R21, RZ, RZ, R3 ;  /* 0x000000ffff157224 */ /* 0x000fc600078e0003 */
[----:B------:R-:W4:Y:S04]  /*35720*/  LDL.LU R3, [R1+0x1440] ;  /* 0x0014400001037983 */ /* 0x000f280000300800 */
[----:B------:R-:W4:Y:S01]  /*35730*/  LDL.LU R28, [R1+0x143c] ;  /* 0x00143c00011c7983 */ /* 0x000f220000300800 */
[----:B------:R-:W-:-:S03]  /*35740*/  IMAD.MOV.U32 R23, RZ, RZ, R29 ;  /* 0x000000ffff177224 */ /* 0x000fc600078e001d */
[----:B------:R-:W4:Y:S04]  /*35750*/  LDL.LU R29, [R1+0x1438] ;  /* 0x00143800011d7983 */ /* 0x000f280000300800 */
[----:B------:R-:W3:Y:S04]  /*35760*/  LDL.LU R24, [R1+0x230] ;  /* 0x0002300001187983 */ /* 0x000ee80000300800 */
[----:B------:R-:W3:Y:S04]  /*35770*/  LDL.LU R25, [R1+0x234] ;  /* 0x0002340001197983 */ /* 0x000ee80000300800 */
[----:B------:R-:W4:Y:S04]  /*35780*/  LDL.LU R26, [R1+0x238] ;  /* 0x00023800011a7983 */ /* 0x000f280000300800 */
[----:B------:R-:W4:Y:S04]  /*35790*/  LDL.LU R27, [R1+0x23c] ;  /* 0x00023c00011b7983 */ /* 0x000f280000300800 */
[----:B------:R-:W3:Y:S04]  /*357a0*/  LDL.LU R16, [R1+0x240] ;  /* 0x0002400001107983 */ /* 0x000ee80000300800 */
[----:B------:R-:W3:Y:S04]  /*357b0*/  LDL.LU R17, [R1+0x244] ;  /* 0x0002440001117983 */ /* 0x000ee80000300800 */
[----:B--2---:R-:W2:Y:S04]  /*357c0*/  LDL.LU R18, [R1+0x248] ;  /* 0x0002480001127983 */ /* 0x004ea80000300800 */
[----:B------:R-:W2:Y:S04]  /*357d0*/  LDL.LU R19, [R1+0x24c] ;  /* 0x00024c0001137983 */ /* 0x000ea80000300800 */
[----:B--2---:R-:W-:Y:S04]  /*357e0*/  STL.64 [R1+0x1428], R18 ;  /* 0x0014281201007387 */ /* 0x004fe80000100a00 */
[----:B---3--:R0:W-:Y:S04]  /*357f0*/  STL.64 [R1+0x1420], R16 ;  /* 0x0014201001007387 */ /* 0x0081e80000100a00 */
[----:B0-----:R-:W2:Y:S04]  /*35800*/  LDL.LU R16, [R1+0x250] ;  /* 0x0002500001107983 */ /* 0x001ea80000300800 */
[----:B------:R-:W2:Y:S04]  /*35810*/  LDL.LU R17, [R1+0x254] ;  /* 0x0002540001117983 */ /* 0x000ea80000300800 */
[----:B------:R-:W2:Y:S04]  /*35820*/  LDL.LU R18, [R1+0x258] ;  /* 0x0002580001127983 */ /* 0x000ea80000300800 */
[----:B------:R-:W2:Y:S04]  /*35830*/  LDL.LU R19, [R1+0x25c] ;  /* 0x00025c0001137983 */ /* 0x000ea80000300800 */
[----:B----4-:R0:W-:Y:S04]  /*35840*/  STL.64 [R1+0x1418], R26 ;  /* 0x0014181a01007387 */ /* 0x0101e80000100a00 */
[----:B------:R-:W-:Y:S04]  /*35850*/  STL.64 [R1+0x1410], R24 ;  /* 0x0014101801007387 */ /* 0x000fe80000100a00 */
[----:B0-----:R-:W3:Y:S04]  /*35860*/  LDL.64 R26, [R1+0x68] ;  /* 0x00006800011a7983 */ /* 0x001ee80000100a00 */
[----:B---3--:R0:W-:Y:S04]  /*35870*/  STL.64 [R1+0x1430], R26 ;  /* 0x0014301a01007387 */ /* 0x0081e80000100a00 */
[----:B0-----:R-:W2:Y:S04]  /*35880*/  LDL.64 R26, [R1+0x78] ;  /* 0x00007800011a7983 */ /* 0x001ea80000100a00 */
[----:B------:R0:W-:Y:S04]  /*35890*/  STL.64 [R1+0x1380], R22 ;  /* 0x0013801601007387 */ /* 0x0001e80000100a00 */
[----:B------:R-:W-:Y:S04]  /*358a0*/  STL.64 [R1+0x1378], R20 ;  /* 0x0013781401007387 */ /* 0x000fe80000100a00 */
[----:B0-----:R-:W3:Y:S04]  /*358b0*/  LDL R22, [R1+0x58] ;  /* 0x0000580001167983 */ /* 0x001ee80000100800 */
[----:B------:R-:W3:Y:S04]  /*358c0*/  LDL R23, [R1+0x5c] ;  /* 0x00005c0001177983 */ /* 0x000ee80000100800 */
[----:B------:R0:W-:Y:S04]  /*358d0*/  STL.64 [R1+0x1248], R10 ;  /* 0x0012480a01007387 */ /* 0x0001e80000100a00 */
[----:B------:R-:W-:Y:S04]  /*358e0*/  STL.64 [R1+0x1240], R8 ;  /* 0x0012400801007387 */ /* 0x000fe80000100a00 */
[----:B0-----:R-:W4:Y:S04]  /*358f0*/  LDL.LU R10, [R1+0x38] ;  /* 0x00003800010a7983 */ /* 0x001f280000300800 */
[----:B------:R-:W4:Y:S04]  /*35900*/  LDL.LU R11, [R1+0x3c] ;  /* 0x00003c00010b7983 */ /* 0x000f280000300800 */
[----:B----4-:R0:W-:Y:S04]  /*35910*/  STL.64 [R1+0x13f8], R10 ;  /* 0x0013f80a01007387 */ /* 0x0101e80000100a00 */
[----:B0-----:R-:W4:Y:S04]  /*35920*/  LDL.64 R10, [R1+0x48] ;  /* 0x00004800010a7983 */ /* 0x001f280000100a00 */
[----:B------:R-:W3:Y:S04]  /*35930*/  LDL.LU R4, [R1+0x210] ;  /* 0x0002100001047983 */ /* 0x000ee80000300800 */
[----:B------:R-:W3:Y:S04]  /*35940*/  LDL.LU R5, [R1+0x214] ;  /* 0x0002140001057983 */ /* 0x000ee80000300800 */
[----:B------:R-:W4:Y:S04]  /*35950*/  LDL.LU R6, [R1+0x218] ;  /* 0x0002180001067983 */ /* 0x000f280000300800 */
[----:B------:R-:W4:Y:S01]  /*35960*/  LDL.LU R7, [R1+0x21c] ;  /* 0x00021c0001077983 */ /* 0x000f220000300800 */
[----:B--2---:R-:W-:Y:S06]  /*35970*/  HMMA.16816.F32.BF16 R16, R12, R26, R16 ;  /* 0x0000001a0c10723c */ /* 0x004fec0000041810 */
[----:B------:R-:W-:-:S02]  /*35980*/  IMAD.MOV.U32 R9, RZ, RZ, R26 ;  /* 0x000000ffff097224 */ /* 0x000fc400078e001a */
[----:B------:R-:W-:Y:S01]  /*35990*/  IMAD.MOV.U32 R8, RZ, RZ, R27 ;  /* 0x000000ffff087224 */ /* 0x000fe200078e001b */
[----:B----4-:R-:W-:Y:S04]  /*359a0*/  STL.64 [R1+0x1408], R6 ;  /* 0x0014080601007387 */ /* 0x010fe80000100a00 */
[----:B---3--:R0:W-:Y:S04]  /*359b0*/  STL.64 [R1+0x1400], R4 ;  /* 0x0014000401007387 */ /* 0x0081e80000100a00 */
[----:B0-----:R-:W2:Y:S04]  /*359c0*/  LDL.LU R4, [R1+0x220] ;  /* 0x0002200001047983 */ /* 0x001ea80000300800 */
[----:B------:R-:W3:Y:S01]  /*359d0*/  LDL.LU.64 R26, [R1+0x1430] ;  /* 0x00143000011a7983 */ /* 0x000ee20000300a00 */
[----:B------:R-:W-:-:S03]  /*359e0*/  IMAD.MOV.U32 R5, RZ, RZ, R29 ;  /* 0x000000ffff057224 */ /* 0x000fc600078e001d */
[----:B------:R-:W-:Y:S01]  /*359f0*/  STL.64 [R1+0x3a0], R16 ;  /* 0x0003a01001007387 */ /* 0x000fe20000100a00 */
[----:B------:R-:W-:Y:S02]  /*35a00*/  IMAD.MOV.U32 R6, RZ, RZ, R28 ;  /* 0x000000ffff067224 */ /* 0x000fe400078e001c */
[----:B------:R-:W-:Y:S02]  /*35a10*/  IMAD.MOV.U32 R7, RZ, RZ, R3 ;  /* 0x000000ffff077224 */ /* 0x000fe400078e0003 */
[----:B------:R-:W-:Y:S01]  /*35a20*/  IMAD.MOV.U32 R29, RZ, RZ, R18 ;  /* 0x000000ffff1d7224 */ /* 0x000fe200078e0012 */
[----:B------:R0:W-:Y:S01]  /*35a30*/  STL.64 [R1+0x3a8], R18 ;  /* 0x0003a81201007387 */ /* 0x0001e20000100a00 */
[----:B------:R-:W-:Y:S02]  /*35a40*/  IMAD.MOV.U32 R28, RZ, RZ, R17 ;  /* 0x000000ffff1c7224 */ /* 0x000fe400078e0011 */
[----:B------:R-:W-:Y:S01]  /*35a50*/  IMAD.MOV.U32 R3, RZ, RZ, R16 ;  /* 0x000000ffff037224 */ /* 0x000fe200078e0010 */
[----:B0-----:R-:W3:Y:S04]  /*35a60*/  LDL.LU.64 R18, [R1+0x1428] ;  /* 0x0014280001127983 */ /* 0x001ee80000300a00 */
[----:B------:R-:W3:Y:S04]  /*35a70*/  LDL.LU.64 R16, [R1+0x1420] ;  /* 0x0014200001107983 */ /* 0x000ee80000300a00 */
[----:B------:R0:W-:Y:S04]  /*35a80*/  STL [R1+0x10f8], R3 ;  /* 0x0010f80301007387 */ /* 0x0001e80000100800 */
[----:B------:R-:W-:Y:S04]  /*35a90*/  STL [R1+0x10f4], R28 ;  /* 0x0010f41c01007387 */ /* 0x000fe80000100800 */
[----:B------:R-:W-:Y:S01]  /*35aa0*/  STL [R1+0x10f0], R29 ;  /* 0x0010f01d01007387 */ /* 0x000fe20000100800 */
[----:B---3--:R-:W-:Y:S06]  /*35ab0*/  HMMA.16816.F32.BF16 R16, R12, R26, R16 ;  /* 0x0000001a0c10723c */ /* 0x008fec0000041810 */
[----:B0-----:R-:W-:-:S15]  /*35ac0*/  IMAD.MOV.U32 R3, RZ, RZ, R27 ;  /* 0x000000ffff037224 */ /* 0x001fde00078e001b */
[----:B------:R-:W-:-:S02]  /*35ad0*/  NOP ;  /* 0x0000000000007918 */ /* 0x000fc40000000000 */
[----:B------:R0:W-:Y:S04]  /*35ae0*/  STL.64 [R1+0x370], R16 ;  /* 0x0003701001007387 */ /* 0x0001e80000100a00 */
[----:B------:R-:W-:Y:S01]  /*35af0*/  STL.64 [R1+0x378], R18 ;  /* 0x0003781201007387 */ /* 0x000fe20000100a00 */
[----:B0-----:R-:W-:-:S03]  /*35b00*/  IMAD.MOV.U32 R16, RZ, RZ, R26 ;  /* 0x000000ffff107224 */ /* 0x001fc600078e001a */
[----:B------:R-:W3:Y:S04]  /*35b10*/  LDL.LU.64 R26, [R1+0x1418] ;  /* 0x00141800011a7983 */ /* 0x000ee80000300a00 */
[----:B------:R-:W3:Y:S01]  /*35b20*/  LDL.LU.64 R24, [R1+0x1410] ;  /* 0x0014100001187983 */ /* 0x000ee20000300a00 */
[C---:B--2---:R-:W-:Y:S03]  /*35b30*/  HMMA.16816.F32.BF16 R4, R12.reuse, R10, R4 ;  /* 0x0000000a0c04723c */ /* 0x044fe60000041804 */
[----:B------:R0:W-:Y:S03]  /*35b40*/  STL.64 [R1+0x1390], R22 ;  /* 0x0013901601007387 */ /* 0x0001e60000100a00 */
[----:B------:R-:W-:Y:S01]  /*35b50*/  IMAD.MOV.U32 R20, RZ, RZ, R10 ;  /* 0x000000ffff147224 */ /* 0x000fe200078e000a */
[----:B---3--:R-:W-:Y:S07]  /*35b60*/  HMMA.16816.F32.BF16 R24, R12, R22, R24 ;  /* 0x000000160c18723c */ /* 0x008fee0000041818 */
[----:B0-----:R-:W-:-:S02]  /*35b70*/  IMAD.MOV.U32 R22, RZ, RZ, R16 ;  /* 0x000000ffff167224 */ /* 0x001fc400078e0010 */
[----:B------:R-:W-:Y:S02]  /*35b80*/  IMAD.MOV.U32 R23, RZ, RZ, R3 ;  /* 0x000000ffff177224 */ /* 0x000fe400078e0003 */
[----:B------:R-:W-:-:S12]  /*35b90*/  IMAD.MOV.U32 R3, RZ, RZ, R11 ;  /* 0x000000ffff037224 */ /* 0x000fd800078e000b */
[----:B------:R0:W-:Y:S04]  /*35ba0*/  STL.64 [R1+0x310], R24 ;  /* 0x0003101801007387 */ /* 0x0001e80000100a00 */
[----:B------:R1:W-:Y:S04]  /*35bb0*/  STL.64 [R1+0x318], R26 ;  /* 0x0003181a01007387 */ /* 0x0003e80000100a00 */
[----:B------:R-:W2:Y:S04]  /*35bc0*/  LDL.LU R16, [R1+0x1f0] ;  /* 0x0001f00001107983 */ /* 0x000ea80000300800 */
[----:B------:R-:W2:Y:S04]  /*35bd0*/  LDL.LU R17, [R1+0x1f4] ;  /* 0x0001f40001117983 */ /* 0x000ea80000300800 */
[----:B------:R-:W2:Y:S04]  /*35be0*/  LDL.LU R18, [R1+0x1f8] ;  /* 0x0001f80001127983 */ /* 0x000ea80000300800 */
[----:B------:R-:W2:Y:S04]  /*35bf0*/  LDL.LU R19, [R1+0x1fc] ;  /* 0x0001fc0001137983 */ /* 0x000ea80000300800 */
[----:B0-----:R-:W3:Y:S04]  /*35c00*/  LDL.LU R24, [R1+0x200] ;  /* 0x0002000001187983 */ /* 0x001ee80000300800 */
[----:B------:R-:W3:Y:S04]  /*35c10*/  LDL.LU R25, [R1+0x204] ;  /* 0x0002040001197983 */ /* 0x000ee80000300800 */
[----:B-1----:R-:W3:Y:S04]  /*35c20*/  LDL.LU R26, [R1+0x208] ;  /* 0x00020800011a7983 */ /* 0x002ee80000300800 */
[----:B------:R-:W3:Y:S04]  /*35c30*/  LDL.LU R27, [R1+0x20c] ;  /* 0x00020c00011b7983 */ /* 0x000ee80000300800 */
[----:B------:R-:W-:Y:S04]  /*35c40*/  STL.64 [R1+0x13a8], R22 ;  /* 0x0013a81601007387 */ /* 0x000fe80000100a00 */
[----:B------:R-:W-:Y:S04]  /*35c50*/  STL.64 [R1+0x2d0], R4 ;  /* 0x0002d00401007387 */ /* 0x000fe80000100a00 */
[----:B------:R0:W-:Y:S04]  /*35c60*/  STL.64 [R1+0x2d8], R6 ;  /* 0x0002d80601007387 */ /* 0x0001e80000100a00 */
[----:B0-----:R-:W4:Y:S04]  /*35c70*/  LDL.LU.64 R6, [R1+0x1408] ;  /* 0x0014080001067983 */ /* 0x001f280000300a00 */
[----:B------:R-:W4:Y:S04]  /*35c80*/  LDL.LU.64 R4, [R1+0x1400] ;  /* 0x0014000001047983 */ /* 0x000f280000300a00 */
[----:B------:R-:W4:Y:S01]  /*35c90*/  LDL.LU.64 R10, [R1+0x13f8] ;  /* 0x0013f800010a7983 */ /* 0x000f220000300a00 */
[----:B------:R-:W-:-:S02]  /*35ca0*/  IMAD.MOV.U32 R22, RZ, RZ, R9 ;  /* 0x000000ffff167224 */ /* 0x000fc400078e0009 */
[----:B------:R-:W-:-:S05]  /*35cb0*/  IMAD.MOV.U32 R23, RZ, RZ, R8 ;  /* 0x000000ffff177224 */ /* 0x000fca00078e0008 */
[----:B------:R-:W-:Y:S04]  /*35cc0*/  STL.64 [R1+0x13d8], R22 ;  /* 0x0013d81601007387 */ /* 0x000fe80000100a00 */
[----:B------:R0:W-:Y:S04]  /*35cd0*/  STL [R1+0x13d0], R20 ;  /* 0x0013d01401007387 */ /* 0x0001e80000100800 */
[----:B0-----:R-:W2:Y:S04]  /*35ce0*/  LDL.LU R20, [R1+0x1e0] ;  /* 0x0001e00001147983 */ /* 0x001ea80000300800 */
[----:B------:R-:W2:Y:S04]  /*35cf0*/  LDL.LU R21, [R1+0x1e4] ;  /* 0x0001e40001157983 */ /* 0x000ea80000300800 */
[----:B------:R-:W2:Y:S04]  /*35d00*/  LDL.LU R22, [R1+0x1e8] ;  /* 0x0001e80001167983 */ /* 0x000ea80000300800 */
[----:B------:R-:W2:Y:S01]  /*35d10*/  LDL.LU R23, [R1+0x1ec] ;  /* 0x0001ec0001177983 */ /* 0x000ea20000300800 */
[----:B----4-:R-:W-:-:S15]  /*35d20*/  HMMA.16816.F32.BF16 R4, R12, R10, R4 ;  /* 0x0000000a0c04723c */ /* 0x010fde0000041804 */
[----:B------:R-:W-:-:S08]  /*35d30*/  NOP ;  /* 0x0000000000007918 */ /* 0x000fd00000000000 */
[----:B------:R-:W-:Y:S04]  /*35d40*/  STL.64 [R1+0x2a0], R4 ;  /* 0x0002a00401007387 */ /* 0x000fe80000100a00 */
[----:B------:R0:W-:Y:S04]  /*35d50*/  STL.64 [R1+0x2a8], R6 ;  /* 0x0002a80601007387 */ /* 0x0001e80000100a00 */
[----:B0-----:R-:W3:Y:S04]  /*35d60*/  LDL.LU.64 R6, [R1+0x13f0] ;  /* 0x0013f00001067983 */ /* 0x001ee80000300a00 */
[----:B------:R0:W-:Y:S04]  /*35d70*/  STL.64 [R1+0x1388], R10 ;  /* 0x0013880a01007387 */ /* 0x0001e80000100a00 */
[----:B------:R-:W4:Y:S04]  /*35d80*/  LDL.LU R8, [R1+0x1b0] ;  /* 0x0001b00001087983 */ /* 0x000f280000300800 */
[----:B------:R-:W4:Y:S04]  /*35d90*/  LDL.LU R9, [R1+0x1b4] ;  /* 0x0001b40001097983 */ /* 0x000f280000300800 */
[----:B0-----:R-:W2:Y:S04]  /*35da0*/  LDL.LU R10, [R1+0x1b8] ;  /* 0x0001b800010a7983 */ /* 0x001ea80000300800 */
[----:B------:R-:W2:Y:S04]  /*35db0*/  LDL.LU R11, [R1+0x1bc] ;  /* 0x0001bc00010b7983 */ /* 0x000ea80000300800 */
[----:B--2---:R-:W-:Y:S04]  /*35dc0*/  STL.64 [R1+0x13a0], R10 ;  /* 0x0013a00a01007387 */ /* 0x004fe80000100a00 */
[----:B----4-:R0:W-:Y:S04]  /*35dd0*/  STL.64 [R1+0x1398], R8 ;  /* 0x0013980801007387 */ /* 0x0101e80000100a00 */
[----:B0-----:R-:W2:Y:S04]  /*35de0*/  LDL.LU R8, [R1+0x1c0] ;  /* 0x0001c00001087983 */ /* 0x001ea80000300800 */
[----:B------:R-:W2:Y:S04]  /*35df0*/  LDL.LU R9, [R1+0x1c4] ;  /* 0x0001c40001097983 */ /* 0x000ea80000300800 */
[----:B------:R-:W4:Y:S04]  /*35e00*/  LDL.LU R10, [R1+0x1c8] ;  /* 0x0001c800010a7983 */ /* 0x000f280000300800 */
        /* <DEDUP_REMOVED lines=8> */
[----:B------:R-:W-:Y:S04]  /*35e90*/  STL.64 [R1+0x280], R24 ;  /* 0x0002801801007387 */ /* 0x000fe80000100a00 */
[----:B------:R0:W-:Y:S04]  /*35ea0*/  STL.64 [R1+0x288], R26 ;  /* 0x0002881a01007387 */ /* 0x0001e80000100a00 */
[----:B0-----:R-:W3:Y:S02]  /*35eb0*/  LDL.LU.64 R26, [R1+0x13e8] ;  /* 0x0013e800011a7983 */ /* 0x001ee40000300a00 */
[----:B---3--:R-:W-:-:S15]  /*35ec0*/  HMMA.16816.F32.BF16 R16, R12, R26, R16 ;  /* 0x0000001a0c10723c */ /* 0x008fde0000041810 */
[----:B------:R-:W-:-:S08]  /*35ed0*/  NOP ;  /* 0x0000000000007918 */ /* 0x000fd00000000000 */
[----:B------:R-:W-:Y:S04]  /*35ee0*/  STL.64 [R1+0x200], R16 ;  /* 0x0002001001007387 */ /* 0x000fe80000100a00 */
[----:B------:R0:W-:Y:S04]  /*35ef0*/  STL.64 [R1+0x208], R18 ;  /* 0x0002081201007387 */ /* 0x0001e80000100a00 */
[----:B0-----:R-:W3:Y:S04]  /*35f00*/  LDL.LU.64 R18, [R1+0x13e0] ;  /* 0x0013e00001127983 */ /* 0x001ee80000300a00 */
[----:B------:R0:W-:Y:S04]  /*35f10*/  STL.64 [R1+0x1360], R26 ;  /* 0x0013601a01007387 */ /* 0x0001e80000100a00 */
[----:B------:R-:W4:Y:S04]  /*35f20*/  LDL.LU R24, [R1+0x180] ;  /* 0x0001800001187983 */ /* 0x000f280000300800 */
[----:B------:R-:W4:Y:S04]  /*35f30*/  LDL.LU R25, [R1+0x184] ;  /* 0x0001840001197983 */ /* 0x000f280000300800 */
[----:B0-----:R-:W4:Y:S04]  /*35f40*/  LDL.LU R26, [R1+0x188] ;  /* 0x00018800011a7983 */ /* 0x001f280000300800 */
[----:B------:R-:W4:Y:S01]  /*35f50*/  LDL.LU R27, [R1+0x18c] ;  /* 0x00018c00011b7983 */ /* 0x000f220000300800 */
[----:B---3--:R-:W-:Y:S03]  /*35f60*/  HMMA.16816.F32.BF16 R12, R12, R18, R20 ;  /* 0x000000120c0c723c */ /* 0x008fe60000041814 */
[----:B------:R-:W2:Y:S04]  /*35f70*/  LDL.LU.64 R22, [R1+0x13d8] ;  /* 0x0013d80001167983 */ /* 0x000ea80000300a00 */
[----:B------:R-:W3:Y:S01]  /*35f80*/  LDL.LU R20, [R1+0x13d0] ;  /* 0x0013d00001147983 */ /* 0x000ee20000300800 */
[----:B------:R-:W-:-:S02]  /*35f90*/  IMAD.MOV.U32 R5, RZ, RZ, R18 ;  /* 0x000000ffff057224 */ /* 0x000fc400078e0012 */
[----:B------:R-:W-:-:S13]  /*35fa0*/  IMAD.MOV.U32 R4, RZ, RZ, R19 ;  /* 0x000000ffff047224 */ /* 0x000fda00078e0013 */
[----:B------:R-:W-:Y:S04]  /*35fb0*/  STL.64 [R1+0x1e0], R12 ;  /* 0x0001e00c01007387 */ /* 0x000fe80000100a00 */
[----:B------:R3:W-:Y:S04]  /*35fc0*/  STL.64 [R1+0x1e8], R14 ;  /* 0x0001e80e01007387 */ /* 0x0007e80000100a00 */
[----:B------:R-:W2:Y:S04]  /*35fd0*/  LDL.LU.64 R18, [R1+0x13c8] ;  /* 0x0013c80001127983 */ /* 0x000ea80000300a00 */
[----:B------:R-:W2:Y:S01]  /*35fe0*/  LDL.LU.64 R16, [R1+0x13c0] ;  /* 0x0013c00001107983 */ /* 0x000ea20000300a00 */
[----:B---3--:R-:W-:-:S02]  /*35ff0*/  IMAD.MOV.U32 R14, RZ, RZ, R20 ;  /* 0x000000ffff0e7224 */ /* 0x008fc400078e0014 */
[----:B--2---:R-:W-:Y:S01]  /*36000*/  HMMA.16816.F32.BF16 R20, R16, R22, R8 ;  /* 0x000000161014723c */ /* 0x004fe20000041808 */
[----:B------:R-:W2:Y:S04]  /*36010*/  LDL.LU.64 R10, [R1+0x13b8] ;  /* 0x0013b800010a7983 */ /* 0x000ea80000300a00 */
[----:B------:R-:W2:-:S15]  /*36020*/  LDL.LU.64 R8, [R1+0x13b0] ;  /* 0x0013b00001087983 */ /* 0x000e9e0000300a00 */
[----:B------:R-:W-:-:S03]  /*36030*/  NOP ;  /* 0x0000000000007918 */ /* 0x000fc60000000000 */
        /* <DEDUP_REMOVED lines=17> */
[----:B------:R-:W-:-:S07]  /*36150*/  IMAD.MOV.U32 R15, RZ, RZ, R3 ;  /* 0x000000ffff0f7224 */ /* 0x000fce00078e0003 */
[C---:B---3--:R-:W-:Y:S01]  /*36160*/  HMMA.16816.F32.BF16 R12, R16.reuse, R14, R20 ;  /* 0x0000000e100c723c */ /* 0x048fe20000041814 */
[----:B------:R-:W2:Y:S04]  /*36170*/  LDL.LU.64 R22, [R1+0x1370] ;  /* 0x0013700001167983 */ /* 0x000ea80000300a00 */
[----:B------:R-:W2:Y:S01]  /*36180*/  LDL.LU.64 R20, [R1+0x1368] ;  /* 0x0013680001147983 */ /* 0x000ea20000300a00 */
[----:B----4-:R-:W-:-:S15]  /*36190*/  HMMA.16816.F32.BF16 R24, R16, R6, R24 ;  /* 0x000000061018723c */ /* 0x010fde0000041818 */
[----:B------:R-:W-:-:S02]  /*361a0*/  NOP ;  /* 0x0000000000007918 */ /* 0x000fc40000000000 */
[----:B------:R-:W-:Y:S04]  /*361b0*/  STL.64 [R1+0x300], R12 ;  /* 0x0003000c01007387 */ /* 0x000fe80000100a00 */
[----:B------:R2:W-:Y:S02]  /*361c0*/  STL.64 [R1+0x308], R14 ;  /* 0x0003080e01007387 */ /* 0x0005e40000100a00 */
[----:B--2---:R-:W-:Y:S02]  /*361d0*/  HMMA.16816.F32.BF16 R12, R16, R10, R20 ;  /* 0x0000000a100c723c */ /* 0x004fe40000041814 */
[----:B------:R-:W2:-:S15]  /*361e0*/  LDL.LU R20, [R1+0x160] ;  /* 0x0001600001147983 */ /* 0x000e9e0000300800 */
[----:B------:R-:W-:-:S06]  /*361f0*/  NOP ;  /* 0x0000000000007918 */ /* 0x000fcc0000000000 */
[----:B------:R-:W-:Y:S04]  /*36200*/  STL.64 [R1+0x2c0], R12 ;  /* 0x0002c00c01007387 */ /* 0x000fe80000100a00 */
[----:B------:R0:W-:Y:S04]  /*36210*/  STL.64 [R1+0x2c8], R14 ;  /* 0x0002c80e01007387 */ /* 0x0001e80000100a00 */
[----:B------:R-:W2:Y:S04]  /*36220*/  LDL.LU R21, [R1+0x164] ;  /* 0x0001640001157983 */ /* 0x000ea80000300800 */
[----:B------:R-:W2:Y:S04]  /*36230*/  LDL.LU R22, [R1+0x168] ;  /* 0x0001680001167983 */ /* 0x000ea80000300800 */
[----:B------:R-:W2:Y:S04]  /*36240*/  LDL.LU R23, [R1+0x16c] ;  /* 0x00016c0001177983 */ /* 0x000ea80000300800 */
[----:B------:R1:W-:Y:S04]  /*36250*/  STL.64 [R1+0x1318], R10 ;  /* 0x0013180a01007387 */ /* 0x0003e80000100a00 */
[----:B------:R-:W3:Y:S04]  /*36260*/  LDL.LU R8, [R1+0x170] ;  /* 0x0001700001087983 */ /* 0x000ee80000300800 */
[----:B------:R-:W3:Y:S01]  /*36270*/  LDL.LU R9, [R1+0x174] ;  /* 0x0001740001097983 */ /* 0x000ee20000300800 */
[----:B0-----:R-:W-:-:S03]  /*36280*/  IMAD.MOV.U32 R15, RZ, RZ, R26 ;  /* 0x000000ffff0f7224 */ /* 0x001fc600078e001a */
[----:B-1----:R-:W3:Y:S04]  /*36290*/  LDL.LU R10, [R1+0x178] ;  /* 0x00017800010a7983 */ /* 0x002ee80000300800 */
[----:B------:R-:W3:Y:S04]  /*362a0*/  LDL.LU R11, [R1+0x17c] ;  /* 0x00017c00010b7983 */ /* 0x000ee80000300800 */
[----:B------:R-:W4:Y:S04]  /*362b0*/  LDL.LU R3, [R1+0x4c0] ;  /* 0x0004c00001037983 */ /* 0x000f280000300800 */
[----:B------:R-:W-:Y:S04]  /*362c0*/  STL.64 [R1+0x270], R24 ;  /* 0x0002701801007387 */ /* 0x000fe80000100a00 */
[----:B------:R0:W-:Y:S04]  /*362d0*/  STL.64 [R1+0x278], R26 ;  /* 0x0002781a01007387 */ /* 0x0001e80000100a00 */
[----:B0-----:R-:W3:Y:S01]  /*362e0*/  LDL.LU.64 R26, [R1+0x1360] ;  /* 0x00136000011a7983 */ /* 0x001ee20000300a00 */
[----:B------:R-:W-:-:S03]  /*362f0*/  IMAD.MOV.U32 R14, RZ, RZ, R24 ;  /* 0x000000ffff0e7224 */ /* 0x000fc600078e0018 */
[----:B------:R-:W-:Y:S04]  /*36300*/  STL.64 [R1+0x1330], R6 ;  /* 0x0013300601007387 */ /* 0x000fe80000100a00 */
[----:B------:R0:W-:Y:S04]  /*36310*/  STL [R1+0x1100], R14 ;  /* 0x0011000e01007387 */ /* 0x0001e80000100800 */
[----:B------:R1:W-:Y:S01]  /*36320*/  STL [R1+0x10fc], R15 ;  /* 0x0010fc0f01007387 */ /* 0x0003e20000100800 */
[----:B0-----:R-:W-:Y:S02]  /*36330*/  IMAD.MOV.U32 R14, RZ, RZ, R5 ;  /* 0x000000ffff0e7224 */ /* 0x001fe400078e0005 */
[----:B-1----:R-:W-:-:S02]  /*36340*/  IMAD.MOV.U32 R15, RZ, RZ, R4 ;  /* 0x000000ffff0f7224 */ /* 0x002fc400078e0004 */
[----:B---3--:R-:W-:Y:S01]  /*36350*/  HMMA.16816.F32.BF16 R4, R16, R26, R8 ;  /* 0x0000001a1004723c */ /* 0x008fe20000041808 */
[----:B------:R-:W3:-:S15]  /*36360*/  LDL.LU R8, [R1+0x140] ;  /* 0x0001400001087983 */ /* 0x000ede0000300800 */
[----:B------:R-:W-:-:S07]  /*36370*/  NOP ;  /* 0x0000000000007918 */ /* 0x000fce0000000000 */
[----:B------:R0:W-:Y:S04]  /*36380*/  STL.64 [R1+0x1f0], R4 ;  /* 0x0001f00401007387 */ /* 0x0001e80000100a00 */
[----:B------:R1:W-:Y:S04]  /*36390*/  STL.64 [R1+0x1f8], R6 ;  /* 0x0001f80601007387 */ /* 0x0003e80000100a00 */
[----:B------:R-:W3:Y:S04]  /*363a0*/  LDL.LU R9, [R1+0x144] ;  /* 0x0001440001097983 */ /* 0x000ee80000300800 */
[----:B------:R-:W2:Y:S04]  /*363b0*/  LDL.LU R10, [R1+0x148] ;  /* 0x00014800010a7983 */ /* 0x000ea80000300800 */
[----:B------:R-:W2:Y:S04]  /*363c0*/  LDL.LU R11, [R1+0x14c] ;  /* 0x00014c00010b7983 */ /* 0x000ea80000300800 */
[----:B0-----:R-:W4:Y:S04]  /*363d0*/  LDL.LU R4, [R1+0x150] ;  /* 0x0001500001047983 */ /* 0x001f280000300800 */
[----:B------:R-:W4:Y:S04]  /*363e0*/  LDL.LU R5, [R1+0x154] ;  /* 0x0001540001057983 */ /* 0x000f280000300800 */
[----:B-1----:R-:W4:Y:S04]  /*363f0*/  LDL.LU R6, [R1+0x158] ;  /* 0x0001580001067983 */ /* 0x002f280000300800 */
[----:B------:R-:W4:Y:S04]  /*36400*/  LDL.LU R7, [R1+0x15c] ;  /* 0x00015c0001077983 */ /* 0x000f280000300800 */
[----:B--2---:R0:W-:Y:S04]  /*36410*/  STL.64 [R1+0x1328], R10 ;  /* 0x0013280a01007387 */ /* 0x0041e80000100a00 */
[----:B---3--:R-:W-:Y:S04]  /*36420*/  STL.64 [R1+0x1320], R8 ;  /* 0x0013200801007387 */ /* 0x008fe80000100a00 */
[----:B0-----:R-:W4:Y:S04]  /*36430*/  LDL.LU.64 R10, [R1+0x78] ;  /* 0x00007800010a7983 */ /* 0x001f280000300a00 */
[----:B------:R0:W-:Y:S04]  /*36440*/  STL.64 [R1+0x12e0], R26 ;  /* 0x0012e01a01007387 */ /* 0x0001e80000100a00 */
[----:B------:R-:W2:Y:S04]  /*36450*/  LDL.LU R24, [R1+0x110] ;  /* 0x0001100001187983 */ /* 0x000ea80000300800 */
[----:B------:R-:W2:Y:S04]  /*36460*/  LDL.LU R25, [R1+0x114] ;  /* 0x0001140001197983 */ /* 0x000ea80000300800 */
[----:B0-----:R-:W3:Y:S04]  /*36470*/  LDL.LU R26, [R1+0x118] ;  /* 0x00011800011a7983 */ /* 0x001ee80000300800 */
[----:B------:R-:W3:Y:S04]  /*36480*/  LDL.LU R27, [R1+0x11c] ;  /* 0x00011c00011b7983 */ /* 0x000ee80000300800 */
[----:B---3--:R0:W-:Y:S04]  /*36490*/  STL.64 [R1+0x12f0], R26 ;  /* 0x0012f01a01007387 */ /* 0x0081e80000100a00 */
[----:B--2---:R-:W-:Y:S04]  /*364a0*/  STL.64 [R1+0x12e8], R24 ;  /* 0x0012e81801007387 */ /* 0x004fe80000100a00 */
[----:B0-----:R-:W2:Y:S04]  /*364b0*/  LDL.LU.64 R26, [R1+0x48] ;  /* 0x00004800011a7983 */ /* 0x001ea80000300a00 */
[----:B--2---:R0:W-:Y:S04]  /*364c0*/  STL.64 [R1+0x1308], R26 ;  /* 0x0013081a01007387 */ /* 0x0041e80000100a00 */
[----:B0-----:R-:W2:Y:S01]  /*364d0*/  LDL.LU.64 R26, [R1+0x58] ;  /* 0x00005800011a7983 */ /* 0x001ea20000300a00 */
[----:B------:R-:W-:Y:S03]  /*364e0*/  HMMA.16816.F32.BF16 R16, R16, R14, R20 ;  /* 0x0000000e1010723c */ /* 0x000fe60000041814 */
[----:B--2---:R0:W-:Y:S04]  /*364f0*/  STL.64 [R1+0x1310], R26 ;  /* 0x0013101a01007387 */ /* 0x0041e80000100a00 */
[----:B0-----:R-:W2:Y:S04]  /*36500*/  LDL.LU.64 R26, [R1+0x68] ;  /* 0x00006800011a7983 */ /* 0x001ea80000300a00 */
[----:B------:R-:W3:Y:S04]  /*36510*/  LDL.LU.64 R22, [R1+0x1358] ;  /* 0x0013580001167983 */ /* 0x000ee80000300a00 */
[----:B------:R-:W4:Y:S08]  /*36520*/  LDL.LU.64 R20, [R1+0x1350] ;  /* 0x0013500001147983 */ /* 0x000f300000300a00 */
[----:B------:R3:W-:Y:S04]  /*36530*/  STL.64 [R1+0x1c0], R16 ;  /* 0x0001c01001007387 */ /* 0x0007e80000100a00 */
[----:B------:R0:W-:Y:S01]  /*36540*/  STL.64 [R1+0x1c8], R18 ;  /* 0x0001c81201007387 */ /* 0x0001e20000100a00 */
[----:B---3--:R-:W-:-:S02]  /*36550*/  IMAD.MOV.U32 R16, RZ, RZ, R22 ;  /* 0x000000ffff107224 */ /* 0x008fc400078e0016 */
[----:B------:R-:W-:Y:S01]  /*36560*/  IMAD.MOV.U32 R17, RZ, RZ, R23 ;  /* 0x000000ffff117224 */ /* 0x000fe200078e0017 */
[----:B------:R-:W3:Y:S04]  /*36570*/  LDL.LU R22, [R1+0x134c] ;  /* 0x00134c0001167983 */ /* 0x000ee80000300800 */
[----:B------:R-:W2:Y:S04]  /*36580*/  LDL.LU R23, [R1+0x1348] ;  /* 0x0013480001177983 */ /* 0x000ea80000300800 */
[----:B0-----:R-:W3:Y:S01]  /*36590*/  LDL.LU R18, [R1+0x108] ;  /* 0x0001080001127983 */ /* 0x001ee20000300800 */
[----:B----4-:R-:W-:-:S03]  /*365a0*/  IMAD.MOV.U32 R19, RZ, RZ, R20 ;  /* 0x000000ffff137224 */ /* 0x010fc600078e0014 */
[----:B------:R-:W4:Y:S04]  /*365b0*/  LDL.LU R20, [R1+0x1344] ;  /* 0x0013440001147983 */ /* 0x000f280000300800 */
[----:B---3--:R-:W-:Y:S04]  /*365c0*/  STL.64 [R1+0x1300], R18 ;  /* 0x0013001201007387 */ /* 0x008fe80000100a00 */
[----:B------:R0:W-:Y:S02]  /*365d0*/  STL.64 [R1+0x12f8], R16 ;  /* 0x0012f81001007387 */ /* 0x0001e40000100a00 */
[----:B0-----:R-:W-:-:S02]  /*365e0*/  IMAD.MOV.U32 R16, RZ, RZ, R21 ;  /* 0x000000ffff107224 */ /* 0x001fc400078e0015 */
[----:B------:R-:W-:Y:S01]  /*365f0*/  IMAD.MOV.U32 R17, RZ, RZ, R22 ;  /* 0x000000ffff117224 */ /* 0x000fe200078e0016 */
[----:B------:R-:W4:Y:S04]  /*36600*/  LDL.LU R21, [R1+0x1340] ;  /* 0x0013400001157983 */ /* 0x000f280000300800 */
[----:B------:R-:W4:Y:S01]  /*36610*/  LDL.LU R22, [R1+0x133c] ;  /* 0x00133c0001167983 */ /* 0x000f220000300800 */
[----:B--2---:R-:W-:-:S03]  /*36620*/  IMAD.MOV.U32 R18, RZ, RZ, R23 ;  /* 0x000000ffff127224 */ /* 0x004fc600078e0017 */
[----:B------:R-:W4:Y:S04]  /*36630*/  LDL.LU R23, [R1+0x1338] ;  /* 0x0013380001177983 */ /* 0x000f280000300800 */
[----:B------:R-:W2:Y:S04]  /*36640*/  LDL.LU R19, [R1+0x12c] ;  /* 0x00012c0001137983 */ /* 0x000ea80000300800 */
[----:B------:R0:W-:Y:S04]  /*36650*/  STL.64 [R1+0x12d8], R14 ;  /* 0x0012d80e01007387 */ /* 0x0001e80000100a00 */
[----:B------:R-:W3:Y:S04]  /*36660*/  LDL.LU R12, [R1+0x130] ;  /* 0x00013000010c7983 */ /* 0x000ee80000300800 */
[----:B------:R-:W3:Y:S04]  /*36670*/  LDL.LU R13, [R1+0x134] ;  /* 0x00013400010d7983 */ /* 0x000ee80000300800 */
[----:B0-----:R-:W3:Y:S04]  /*36680*/  LDL.LU R14, [R1+0x138] ;  /* 0x00013800010e7983 */ /* 0x001ee80000300800 */
[----:B------:R-:W3:Y:S01]  /*36690*/  LDL.LU R15, [R1+0x13c] ;  /* 0x00013c00010f7983 */ /* 0x000ee20000300800 */
[----:B----4-:R-:W-:-:S15]  /*366a0*/  HMMA.16816.F32.BF16 R4, R20, R10, R4 ;  /* 0x0000000a1404723c */ /* 0x010fde0000041804 */
[----:B------:R-:W-:-:S08]  /*366b0*/  NOP ;  /* 0x0000000000007918 */ /* 0x000fd00000000000 */
[----:B------:R0:W-:Y:S04]  /*366c0*/  STL.64 [R1+0x380], R4 ;  /* 0x0003800401007387 */ /* 0x0001e80000100a00 */
[----:B------:R1:W-:Y:S01]  /*366d0*/  STL.64 [R1+0x388], R6 ;  /* 0x0003880601007387 */ /* 0x0003e20000100a00 */
[----:B0-----:R-:W-:-:S03]  /*366e0*/  IMAD.MOV.U32 R5, RZ, RZ, R10 ;  /* 0x000000ffff057224 */ /* 0x001fc600078e000a */
[----:B-1----:R-:W4:Y:S01]  /*366f0*/  LDL.LU.64 R6, [R1+0x1330] ;  /* 0x0013300001067983 */ /* 0x002f220000300a00 */
[----:B------:R-:W-:-:S03]  /*36700*/  IMAD.MOV.U32 R4, RZ, RZ, R11 ;  /* 0x000000ffff047224 */ /* 0x000fc600078e000b */
[----:B------:R-:W2:Y:S04]  /*36710*/  LDL.LU.64 R10, [R1+0x1328] ;  /* 0x00132800010a7983 */ /* 0x000ea80000300a00 */
[----:B------:R-:W2:Y:S02]  /*36720*/  LDL.LU.64 R8, [R1+0x1320] ;  /* 0x0013200001087983 */ /* 0x000ea40000300a00 */
[----:B--2---:R-:W-:-:S15]  /*36730*/  HMMA.16816.F32.BF16 R8, R20, R26, R8 ;  /* 0x0000001a1408723c */ /* 0x004fde0000041808 */
[----:B------:R-:W-:-:S08]  /*36740*/  NOP ;  /* 0x0000000000007918 */ /* 0x000fd00000000000 */
[----:B------:R0:W-:Y:S04]  /*36750*/  STL.64 [R1+0x350], R8 ;  /* 0x0003500801007387 */ /* 0x0001e80000100a00 */
[----:B------:R1:W-:Y:S01]  /*36760*/  STL.64 [R1+0x358], R10 ;  /* 0x0003580a01007387 */ /* 0x0003e20000100a00 */
[----:B0-----:R-:W-:-:S03]  /*36770*/  IMAD.MOV.U32 R9, RZ, RZ, R26 ;  /* 0x000000ffff097224 */ /* 0x001fc600078e001a */
[----:B-1----:R-:W2:Y:S01]  /*36780*/  LDL.LU.64 R10, [R1+0x1318] ;  /* 0x00131800010a7983 */ /* 0x002ea20000300a00 */
[----:B------:R-:W-:-:S03]  /*36790*/  IMAD.MOV.U32 R8, RZ, RZ, R27 ;  /* 0x000000ffff087224 */ /* 0x000fc600078e001b */
[----:B------:R-:W3:Y:S02]  /*367a0*/  LDL.LU.64 R26, [R1+0x1310] ;  /* 0x00131000011a7983 */ /* 0x000ee40000300a00 */
[----:B---3--:R-:W-:-:S15]  /*367b0*/  HMMA.16816.F32.BF16 R12, R20, R26, R12 ;  /* 0x0000001a140c723c */ /* 0x008fde000004180c */
[----:B------:R-:W-:-:S08]  /*367c0*/  NOP ;  /* 0x0000000000007918 */ /* 0x000fd00000000000 */
[----:B------:R0:W-:Y:S04]  /*367d0*/  STL.64 [R1+0x320], R12 ;  /* 0x0003200c01007387 */ /* 0x0001e80000100a00 */
[----:B------:R1:W-:Y:S01]  /*367e0*/  STL.64 [R1+0x328], R14 ;  /* 0x0003280e01007387 */ /* 0x0003e20000100a00 */
[----:B0-----:R-:W-:Y:S02]  /*367f0*/  IMAD.MOV.U32 R13, RZ, RZ, R26 ;  /* 0x000000ffff0d7224 */ /* 0x001fe400078e001a */
[----:B------:R-:W-:Y:S02]  /*36800*/  IMAD.MOV.U32 R12, RZ, RZ, R27 ;  /* 0x000000ffff0c7224 */ /* 0x000fe400078e001b */
[----:B------:R-:W3:Y:S02]  /*36810*/  LDL.LU.64 R26, [R1+0x1308] ;  /* 0x00130800011a7983 */ /* 0x000ee40000300a00 */
[----:B---3--:R-:W-:Y:S06]  /*36820*/  HMMA.16816.F32.BF16 R16, R20, R26, R16 ;  /* 0x0000001a1410723c */ /* 0x008fec0000041810 */
[----:B-1----:R-:W-:-:S02]  /*36830*/  IMAD.MOV.U32 R15, RZ, RZ, R26 ;  /* 0x000000ffff0f7224 */ /* 0x002fc400078e001a */
[----:B------:R-:W-:-:S15]  /*36840*/  IMAD.MOV.U32 R14, RZ, RZ, R27 ;  /* 0x000000ffff0e7224 */ /* 0x000fde00078e001b */
[----:B------:R-:W-:Y:S04]  /*36850*/  STL.64 [R1+0x2f0], R16 ;  /* 0x0002f01001007387 */ /* 0x000fe80000100a00 */
[----:B------:R0:W-:Y:S04]  /*36860*/  STL.64 [R1+0x2f8], R18 ;  /* 0x0002f81201007387 */ /* 0x0001e80000100a00 */
[----:B0-----:R-:W4:Y:S04]  /*36870*/  LDL.LU.64 R18, [R1+0x1300] ;  /* 0x0013000001127983 */ /* 0x001f280000300a00 */
[----:B------:R-:W4:Y:S04]  /*36880*/  LDL.LU.64 R16, [R1+0x12f8] ;  /* 0x0012f80001107983 */ /* 0x000f280000300a00 */
[----:B------:R-:W2:Y:S04]  /*36890*/  LDL.LU.64 R26, [R1+0x12f0] ;  /* 0x0012f000011a7983 */ /* 0x000ea80000300a00 */
[----:B------:R-:W2:Y:S02]  /*368a0*/  LDL.LU.64 R24, [R1+0x12e8] ;  /* 0x0012e80001187983 */ /* 0x000ea40000300a00 */
[----:B--2---:R-:W-:-:S15]  /*368b0*/  HMMA.16816.F32.BF16 R24, R20, R10, R24 ;  /* 0x0000000a1418723c */ /* 0x004fde0000041818 */
[----:B------:R-:W-:-:S08]  /*368c0*/  NOP ;  /* 0x0000000000007918 */ /* 0x000fd00000000000 */
[----:B------:R-:W-:Y:S04]  /*368d0*/  STL.64 [R1+0x2b0], R24 ;  /* 0x0002b01801007387 */ /* 0x000fe80000100a00 */
[----:B------:R0:W-:Y:S04]  /*368e0*/  STL.64 [R1+0x2b8], R26 ;  /* 0x0002b81a01007387 */ /* 0x0001e80000100a00 */
[----:B0-----:R-:W2:Y:S04]  /*368f0*/  LDL.LU.64 R26, [R1+0x12e0] ;  /* 0x0012e000011a7983 */ /* 0x001ea80000300a00 */
[----:B------:R0:W-:Y:S02]  /*36900*/  STL.64 [R1+0x1258], R10 ;  /* 0x0012580a01007387 */ /* 0x0001e40000100a00 */
[----:B0-----:R-:W-:-:S02]  /*36910*/  IMAD.MOV.U32 R10, RZ, RZ, R15 ;  /* 0x000000ffff0a7224 */ /* 0x001fc400078e000f */
[----:B------:R-:W-:-:S05]  /*36920*/  IMAD.MOV.U32 R11, RZ, RZ, R14 ;  /* 0x000000ffff0b7224 */ /* 0x000fca00078e000e */
[----:B------:R0:W-:Y:S02]  /*36930*/  STL.64 [R1+0x1270], R10 ;  /* 0x0012700a01007387 */ /* 0x0001e40000100a00 */
[----:B0-----:R-:W-:Y:S02]  /*36940*/  IMAD.MOV.U32 R10, RZ, RZ, R13 ;  /* 0x000000ffff0a7224 */ /* 0x001fe400078e000d */
[----:B------:R-:W-:Y:S02]  /*36950*/  IMAD.MOV.U32 R11, RZ, RZ, R12 ;  /* 0x000000ffff0b7224 */ /* 0x000fe400078e000c */
[----:B----4-:R-:W-:Y:S03]  /*36960*/  HMMA.16816.F32.BF16 R12, R20, R6, R16 ;  /* 0x00000006140c723c */ /* 0x010fe60000041810 */
[----:B------:R0:W-:Y:S02]  /*36970*/  STL.64 [R1+0x1288], R10 ;  /* 0x0012880a01007387 */ /* 0x0001e40000100a00 */
[----:B0-----:R-:W-:-:S02]  /*36980*/  IMAD.MOV.U32 R10, RZ, RZ, R9 ;  /* 0x000000ffff0a7224 */ /* 0x001fc400078e0009 */
[----:B------:R-:W-:-:S05]  /*36990*/  IMAD.MOV.U32 R11, RZ, RZ, R8 ;  /* 0x000000ffff0b7224 */ /* 0x000fca00078e0008 */
[----:B------:R0:W-:Y:S11]  /*369a0*/  STL.64 [R1+0x12a0], R10 ;  /* 0x0012a00a01007387 */ /* 0x0001f60000100a00 */
[----:B------:R-:W-:Y:S04]  /*369b0*/  STL.64 [R1+0x220], R12 ;  /* 0x0002200c01007387 */ /* 0x000fe80000100a00 */
[----:B------:R-:W-:Y:S04]  /*369c0*/  STL.64 [R1+0x228], R14 ;  /* 0x0002280e01007387 */ /* 0x000fe80000100a00 */
[----:B------:R1:W-:Y:S01]  /*369d0*/  STL.64 [R1+0x1250], R6 ;  /* 0x0012500601007387 */ /* 0x0003e20000100a00 */
[----:B0-----:R-:W-:-:S02]  /*369e0*/  IMAD.MOV.U32 R11, RZ, RZ, R4 ;  /* 0x000000ffff0b7224 */ /* 0x001fc400078e0004 */
[----:B------:R-:W-:Y:S01]  /*369f0*/  IMAD.MOV.U32 R10, RZ, RZ, R5 ;  /* 0x000000ffff0a7224 */ /* 0x000fe200078e0005 */
[----:B------:R-:W3:Y:S04]  /*36a00*/  LDL.LU R4, [R1+0x90] ;  /* 0x0000900001047983 */ /* 0x000ee80000300800 */
[----:B------:R-:W3:Y:S04]  /*36a10*/  LDL.LU R5, [R1+0x94] ;  /* 0x0000940001057983 */ /* 0x000ee80000300800 */
[----:B-1----:R-:W4:Y:S04]  /*36a20*/  LDL.LU R6, [R1+0x98] ;  /* 0x0000980001067983 */ /* 0x002f280000300800 */
[----:B------:R-:W4:Y:S01]  /*36a30*/  LDL.LU R7, [R1+0x9c] ;  /* 0x00009c0001077983 */ /* 0x000f220000300800 */
[----:B------:R-:W-:-:S02]  /*36a40*/  IMAD.MOV.U32 R16, RZ, RZ, R12 ;  /* 0x000000ffff107224 */ /* 0x000fc400078e000c */
[----:B------:R-:W-:Y:S01]  /*36a50*/  IMAD.MOV.U32 R17, RZ, RZ, R14 ;  /* 0x000000ffff117224 */ /* 0x000fe200078e000e */
[----:B------:R-:W2:Y:S04]  /*36a60*/  LDL.LU R12, [R1+0xf0] ;  /* 0x0000f000010c7983 */ /* 0x000ea80000300800 */
[----:B------:R-:W2:Y:S04]  /*36a70*/  LDL.LU R13, [R1+0xf4] ;  /* 0x0000f400010d7983 */ /* 0x000ea80000300800 */
[----:B------:R-:W2:Y:S04]  /*36a80*/  LDL.LU R14, [R1+0xf8] ;  /* 0x0000f800010e7983 */ /* 0x000ea80000300800 */
        /* <DEDUP_REMOVED lines=13> */
[----:B--2---:R-:W-:Y:S03]  /*36b60*/  HMMA.16816.F32.BF16 R12, R20, R26, R12 ;  /* 0x0000001a140c723c */ /* 0x004fe6000004180c */
[----:B----4-:R-:W-:Y:S04]  /*36b70*/  STL.64 [R1+0x1298], R6 ;  /* 0x0012980601007387 */ /* 0x010fe80000100a00 */
[----:B---3--:R0:W-:Y:S04]  /*36b80*/  STL.64 [R1+0x1290], R4 ;  /* 0x0012900401007387 */ /* 0x0081e80000100a00 */
[----:B0-----:R-:W2:Y:S04]  /*36b90*/  LDL.LU R4, [R1+0xc0] ;  /* 0x0000c00001047983 */ /* 0x001ea80000300800 */
[----:B------:R-:W2:Y:S04]  /*36ba0*/  LDL.LU R5, [R1+0xc4] ;  /* 0x0000c40001057983 */ /* 0x000ea80000300800 */
[----:B------:R-:W3:Y:S04]  /*36bb0*/  LDL.LU R6, [R1+0xc8] ;  /* 0x0000c80001067983 */ /* 0x000ee80000300800 */
[----:B------:R-:W3:Y:S01]  /*36bc0*/  LDL.LU R7, [R1+0xcc] ;  /* 0x0000cc0001077983 */ /* 0x000ee20000300800 */
[----:B------:R-:W-:-:S02]  /*36bd0*/  IMAD.MOV.U32 R18, RZ, RZ, R2 ;  /* 0x000000ffff127224 */ /* 0x000fc400078e0002 */
[----:B------:R-:W-:Y:S02]  /*36be0*/  IMAD.MOV.U32 R19, RZ, RZ, R0 ;  /* 0x000000ffff137224 */ /* 0x000fe400078e0000 */
[----:B------:R-:W-:Y:S02]  /*36bf0*/  IMAD.MOV.U32 R2, RZ, RZ, R26 ;  /* 0x000000ffff027224 */ /* 0x000fe400078e001a */
[----:B------:R-:W-:Y:S01]  /*36c00*/  IMAD.MOV.U32 R0, RZ, RZ, R27 ;  /* 0x000000ffff007224 */ /* 0x000fe200078e001b */
[----:B---3--:R-:W-:Y:S04]  /*36c10*/  STL.64 [R1+0x12b0], R6 ;  /* 0x0012b00601007387 */ /* 0x008fe80000100a00 */
[----:B--2---:R0:W-:Y:S04]  /*36c20*/  STL.64 [R1+0x12a8], R4 ;  /* 0x0012a80401007387 */ /* 0x0041e80000100a00 */
[----:B0-----:R-:W2:Y:S04]  /*36c30*/  LDL.LU R4, [R1+0xd0] ;  /* 0x0000d00001047983 */ /* 0x001ea80000300800 */
[----:B------:R-:W2:Y:S04]  /*36c40*/  LDL.LU R5, [R1+0xd4] ;  /* 0x0000d40001057983 */ /* 0x000ea80000300800 */
[----:B------:R-:W2:Y:S04]  /*36c50*/  LDL.LU R6, [R1+0xd8] ;  /* 0x0000d80001067983 */ /* 0x000ea80000300800 */
[----:B------:R-:W2:Y:S04]  /*36c60*/  LDL.LU R7, [R1+0xdc] ;  /* 0x0000dc0001077983 */ /* 0x000ea80000300800 */
[----:B------:R0:W-:Y:S04]  /*36c70*/  STL [R1+0x1108], R16 ;  /* 0x0011081001007387 */ /* 0x0001e80000100800 */
[----:B------:R1:W-:Y:S04]  /*36c80*/  STL [R1+0x1104], R17 ;  /* 0x0011041101007387 */ /* 0x0003e80000100800 */
[----:B0-----:R-:W3:Y:S04]  /*36c90*/  LDL.LU R16, [R1+0x80] ;  /* 0x0000800001107983 */ /* 0x001ee80000300800 */
[----:B-1----:R-:W3:Y:S04]  /*36ca0*/  LDL.LU R17, [R1+0x84] ;  /* 0x0000840001117983 */ /* 0x002ee80000300800 */
[----:B------:R-:W-:Y:S04]  /*36cb0*/  STL.64 [R1+0x1d0], R12 ;  /* 0x0001d00c01007387 */ /* 0x000fe80000100a00 */
[----:B------:R0:W-:Y:S04]  /*36cc0*/  STL.64 [R1+0x1d8], R14 ;  /* 0x0001d80e01007387 */ /* 0x0001e80000100a00 */
[----:B0-----:R-:W4:Y:S04]  /*36cd0*/  LDL.LU.64 R14, [R1+0x12d8] ;  /* 0x0012d800010e7983 */ /* 0x001f280000300a00 */
[----:B------:R-:W4:Y:S04]  /*36ce0*/  LDL.LU.64 R26, [R1+0x12d0] ;  /* 0x0012d000011a7983 */ /* 0x000f280000300a00 */
[----:B------:R-:W4:Y:S02]  /*36cf0*/  LDL.LU.64 R24, [R1+0x12c8] ;  /* 0x0012c80001187983 */ /* 0x000f240000300a00 */
[----:B----4-:R-:W-:Y:S02]  /*36d00*/  HMMA.16816.F32.BF16 R20, R20, R14, R24 ;  /* 0x0000000e1414723c */ /* 0x010fe40000041818 */
[----:B------:R-:W2:Y:S04]  /*36d10*/  LDL.LU.64 R26, [R1+0x12c0] ;  /* 0x0012c000011a7983 */ /* 0x000ea80000300a00 */
[----:B------:R-:W2:-:S15]  /*36d20*/  LDL.LU.64 R24, [R1+0x12b8] ;  /* 0x0012b80001187983 */ /* 0x000e9e0000300a00 */
[----:B------:R-:W-:-:S02]  /*36d30*/  NOP ;  /* 0x0000000000007918 */ /* 0x000fc40000000000 */
[----:B------:R-:W-:Y:S04]  /*36d40*/  STL.64 [R1+0x1b0], R20 ;  /* 0x0001b01401007387 */ /* 0x000fe80000100a00 */
        /* <DEDUP_REMOVED lines=30> */
[----:B------:R-:W3:-:S15]  /*36f30*/  LDL.LU.64 R6, [R1+0x1250] ;  /* 0x0012500001067983 */ /* 0x000ede0000300a00 */
[----:B------:R-:W-:-:S06]  /*36f40*/  NOP ;  /* 0x0000000000007918 */ /* 0x000fcc0000000000 */
[----:B------:R-:W-:Y:S04]  /*36f50*/  STL.64 [R1+0x240], R8 ;  /* 0x0002400801007387 */ /* 0x000fe80000100a00 */
[----:B------:R0:W-:Y:S04]  /*36f60*/  STL.64 [R1+0x248], R10 ;  /* 0x0002480a01007387 */ /* 0x0001e80000100a00 */
[----:B0-----:R-:W2:Y:S04]  /*36f70*/  LDL.LU.64 R10, [R1+0x1248] ;  /* 0x00124800010a7983 */ /* 0x001ea80000300a00 */
[----:B------:R-:W2:Y:S01]  /*36f80*/  LDL.LU.64 R8, [R1+0x1240] ;  /* 0x0012400001087983 */ /* 0x000ea20000300a00 */
[----:B---3--:R-:W-:-:S15]  /*36f90*/  HMMA.16816.F32.BF16 R4, R24, R6, R16 ;  /* 0x000000061804723c */ /* 0x008fde0000041810 */
[----:B------:R-:W-:-:S08]  /*36fa0*/  NOP ;  /* 0x0000000000007918 */ /* 0x000fd00000000000 */
[----:B------:R-:W-:Y:S01]  /*36fb0*/  STL.64 [R1+0x260], R4 ;  /* 0x0002600401007387 */ /* 0x000fe20000100a00 */
[----:B------:R-:W-:-:S03]  /*36fc0*/  IMAD.MOV.U32 R19, RZ, RZ, R6 ;  /* 0x000000ffff137224 */ /* 0x000fc600078e0006 */
[----:B------:R0:W-:Y:S01]  /*36fd0*/  STL.64 [R1+0x268], R6 ;  /* 0x0002680601007387 */ /* 0x0001e20000100a00 */
[----:B------:R-:W-:-:S03]  /*36fe0*/  IMAD.MOV.U32 R18, RZ, RZ, R4 ;  /* 0x000000ffff127224 */ /* 0x000fc600078e0004 */
[----:B0-----:R-:W3:Y:S04]  /*36ff0*/  LDL.LU.64 R6, [R1+0x1238] ;  /* 0x0012380001067983 */ /* 0x001ee80000300a00 */
[----:B------:R-:W3:Y:S01]  /*37000*/  LDL.LU.64 R4, [R1+0x1230] ;  /* 0x0012300001047983 */ /* 0x000ee20000300a00 */
[----:B------:R-:W-:Y:S02]  /*37010*/  IMAD.MOV.U32 R22, RZ, RZ, R2 ;  /* 0x000000ffff167224 */ /* 0x000fe400078e0002 */
[----:B------:R-:W-:Y:S01]  /*37020*/  IMAD.MOV.U32 R23, RZ, RZ, R0 ;  /* 0x000000ffff177224 */ /* 0x000fe200078e0000 */
[C---:B--2---:R-:W-:Y:S01]  /*37030*/  HMMA.16816.F32.BF16 R8, R24.reuse, R14, R8 ;  /* 0x0000000e1808723c */ /* 0x044fe20000041808 */
[----:B------:R-:W-:Y:S04]  /*37040*/  STL [R1+0x1110], R18 ;  /* 0x0011101201007387 */ /* 0x000fe80000100800 */
[----:B------:R-:W-:Y:S01]  /*37050*/  STL [R1+0x110c], R19 ;  /* 0x00110c1301007387 */ /* 0x000fe20000100800 */
[----:B------:R-:W-:Y:S01]  /*37060*/  VIADD R3, R3, 0x1 ;  /* 0x0000000103037836 */ /* 0x000fe20000000000 */
[----:B------:R-:W0:Y:S02]  /*37070*/  LDC R2, c[0x0][0x230] ;  /* 0x00008c00ff027b82 */ /* 0x000e240000000800 */
[----:B0-----:R-:W-:Y:S01]  /*37080*/  VIADD R2, R2, 0x7f ;  /* 0x0000007f02027836 */ /* 0x001fe20000000000 */
[----:B---3--:R-:W-:Y:S05]  /*37090*/  HMMA.16816.F32.BF16 R4, R24, R22, R4 ;  /* 0x000000161804723c */ /* 0x008fea0000041804 */
[----:B------:R-:W0:-:S15]  /*370a0*/  LDC R25, c[0x0][0x238] ;  /* 0x00008e00ff197b82 */ /* 0x000e1e0000000800 */
[----:B------:R-:W-:-:S03]  /*370b0*/  NOP ;  /* 0x0000000000007918 */ /* 0x000fc60000000000 */
[----:B------:R1:W-:Y:S04]  /*370c0*/  STL.64 [R1+0x250], R4 ;  /* 0x0002500401007387 */ /* 0x0003e80000100a00 */
[----:B------:R-:W-:Y:S04]  /*370d0*/  STL.64 [R1+0x258], R6 ;  /* 0x0002580601007387 */ /* 0x000fe80000100a00 */
[----:B------:R2:W-:Y:S04]  /*370e0*/  STL.64 [R1+0x210], R8 ;  /* 0x0002100801007387 */ /* 0x0005e80000100a00 */
[----:B------:R3:W-:Y:S04]  /*370f0*/  STL.64 [R1+0x218], R10 ;  /* 0x0002180a01007387 */ /* 0x0007e80000100a00 */
[----:B------:R-:W-:Y:S04]  /*37100*/  STL [R1+0x4c0], R3 ;  /* 0x0004c00301007387 */ /* 0x000fe80000100800 */
[----:B------:R-:W4:Y:S04]  /*37110*/  LDL.LU R24, [R1+0x464] ;  /* 0x0004640001187983 */ /* 0x000f280000300800 */
[----:B------:R-:W4:Y:S04]  /*37120*/  LDL.LU R26, [R1+0xf74] ;  /* 0x000f7400011a7983 */ /* 0x000f280000300800 */
[----:B------:R-:W4:Y:S01]  /*37130*/  LDL.LU R27, [R1+0xf6c] ;  /* 0x000f6c00011b7983 */ /* 0x000f220000300800 */
[----:B-1----:R-:W-:-:S03]  /*37140*/  IMAD.MOV.U32 R5, RZ, RZ, R10 ;  /* 0x000000ffff057224 */ /* 0x002fc600078e000a */
[----:B--2---:R-:W2:Y:S04]  /*37150*/  LDL.LU R8, [R1+0xf64] ;  /* 0x000f640001087983 */ /* 0x004ea80000300800 */
[----:B------:R-:W2:Y:S04]  /*37160*/  LDL.LU R9, [R1+0xf5c] ;  /* 0x000f5c0001097983 */ /* 0x000ea80000300800 */
[----:B---3--:R-:W3:Y:S01]  /*37170*/  LDL.LU R10, [R1+0xf54] ;  /* 0x000f5400010a7983 */ /* 0x008ee20000300800 */
[----:B------:R-:W-:-:S03]  /*37180*/  IMAD.MOV.U32 R4, RZ, RZ, R11 ;  /* 0x000000ffff047224 */ /* 0x000fc600078e000b */
        /* <DEDUP_REMOVED lines=18> */
[----:B------:R1:W-:Y:S02]  /*372b0*/  STL [R1+0x1118], R4 ;  /* 0x0011180401007387 */ /* 0x0003e40000100800 */
[----:B-1----:R-:W-:-:S04]  /*372c0*/  SHF.R.S32.HI R4, RZ, 0x1f, R2 ;  /* 0x0000001fff047819 */ /* 0x002fc80000011402 */
[----:B------:R-:W-:Y:S02]  /*372d0*/  LEA.HI R4, R4, R2, RZ, 0x7 ;  /* 0x0000000204047211 */ /* 0x000fe400078f38ff */
[----:B------:R-:W3:Y:S01]  /*372e0*/  LDL.LU R2, [R1+0x1228] ;  /* 0x0012280001027983 */ /* 0x000ee20000300800 */
[----:B0-----:R-:W-:-:S04]  /*372f0*/  IMAD.SHL.U32 R25, R25, 0x80, RZ ;  /* 0x0000008019197824 */ /* 0x001fc800078e00ff */
[----:B------:R-:W-:Y:S01]  /*37300*/  IMAD.SHL.U32 R25, R25, 0x2, RZ ;  /* 0x0000000219197824 */ /* 0x000fe200078e00ff */
[----:B------:R-:W-:Y:S01]  /*37310*/  SHF.R.S32.HI R4, RZ, 0x7, R4 ;  /* 0x00000007ff047819 */ /* 0x000fe20000011404 */
[----:B------:R-:W-:Y:S03]  /*37320*/  STL [R1+0x1114], R5 ;  /* 0x0011140501007387 */ /* 0x000fe60000100800 */
[----:B------:R-:W-:Y:S02]  /*37330*/  ISETP.NE.U32.AND P0, PT, R3, R4, PT ;  /* 0x000000040300720c */ /* 0x000fe40003f05070 */
[----:B------:R-:W3:Y:S01]  /*37340*/  LDL.LU R3, [R1+0xf30] ;  /* 0x000f300001037983 */ /* 0x000ee20000300800 */
[-C--:B----4-:R-:W-:Y:S02]  /*37350*/  IADD3 R24, P4, R24, R25.reuse, RZ ;  /* 0x0000001918187210 */ /* 0x090fe40007f9e0ff */
[----:B------:R-:W-:-:S02]  /*37360*/  IADD3 R26, P5, R26, R25, RZ ;  /* 0x000000191a1a7210 */ /* 0x000fc40007fbe0ff */
[-C--:B------:R-:W-:Y:S01]  /*37370*/  IADD3 R27, P6, R27, R25.reuse, RZ ;  /* 0x000000191b1b7210 */ /* 0x080fe20007fde0ff */
[----:B------:R-:W-:Y:S04]  /*37380*/  STL [R1+0x464], R24 ;  /* 0x0004641801007387 */ /* 0x000fe80000100800 */
[----:B------:R-:W-:Y:S01]  /*37390*/  STL [R1+0xf74], R26 ;  /* 0x000f741a01007387 */ /* 0x000fe20000100800 */
[-C--:B--2---:R-:W-:Y:S02]  /*373a0*/  IADD3 R8, P1, R8, R25.reuse, RZ ;  /* 0x0000001908087210 */ /* 0x084fe40007f3e0ff */
[-C--:B------:R-:W-:Y:S01]  /*373b0*/  IADD3 R9, P2, R9, R25.reuse, RZ ;  /* 0x0000001909097210 */ /* 0x080fe20007f5e0ff */
[----:B------:R-:W-:Y:S01]  /*373c0*/  STL [R1+0xf6c], R27 ;  /* 0x000f6c1b01007387 */ /* 0x000fe20000100800 */
[----:B---3--:R-:W-:-:S03]  /*373d0*/  IADD3 R10, P3, R10, R25, RZ ;  /* 0x000000190a0a7210 */ /* 0x008fc60007f7e0ff */
[----:B------:R-:W-:Y:S01]  /*373e0*/  STL [R1+0xf64], R8 ;  /* 0x000f640801007387 */ /* 0x000fe20000100800 */
[--C-:B------:R-:W-:Y:S01]  /*373f0*/  IMAD.X R13, R13, 0x1, R2.reuse, P4 ;  /* 0x000000010d0d7824 */ /* 0x100fe200020e0602 */
[-C--:B------:R-:W-:Y:S01]  /*37400*/  IADD3 R11, P4, R11, R25.reuse, RZ ;  /* 0x000000190b0b7210 */ /* 0x080fe20007f9e0ff */
[--C-:B------:R-:W-:Y:S02]  /*37410*/  IMAD.X R6, R6, 0x1, R2.reuse, P5 ;  /* 0x0000000106067824 */ /* 0x100fe400028e0602 */
[----:B------:R-:W-:Y:S01]  /*37420*/  IMAD.X R19, R19, 0x1, R2, P6 ;  /* 0x0000000113137824 */ /* 0x000fe200030e0602 */
[----:B------:R0:W-:Y:S04]  /*37430*/  STL [R1+0x460], R13 ;  /* 0x0004600d01007387 */ /* 0x0001e80000100800 */
[----:B------:R-:W-:Y:S01]  /*37440*/  STL [R1+0xf5c], R9 ;  /* 0x000f5c0901007387 */ /* 0x000fe20000100800 */
[----:B------:R-:W-:-:S02]  /*37450*/  IADD3 R0, P6, R0, R25, RZ ;  /* 0x0000001900007210 */ /* 0x000fc40007fde0ff */
[-C--:B------:R-:W-:Y:S01]  /*37460*/  IADD3 R7, P5, R7, R25.reuse, RZ ;  /* 0x0000001907077210 */ /* 0x080fe20007fbe0ff */
[----:B0-----:R-:W2:Y:S04]  /*37470*/  LDL.LU R13, [R1+0xf04] ;  /* 0x000f0400010d7983 */ /* 0x001ea80000300800 */
[----:B------:R-:W-:Y:S04]  /*37480*/  STL [R1+0xf54], R10 ;  /* 0x000f540a01007387 */ /* 0x000fe80000100800 */
[----:B------:R-:W-:Y:S04]  /*37490*/  STL [R1+0xf4c], R11 ;  /* 0x000f4c0b01007387 */ /* 0x000fe80000100800 */
[----:B------:R-:W-:Y:S04]  /*374a0*/  STL [R1+0xf70], R6 ;  /* 0x000f700601007387 */ /* 0x000fe80000100800 */
[----:B------:R0:W-:Y:S04]  /*374b0*/  STL [R1+0xf3c], R0 ;  /* 0x000f3c0001007387 */ /* 0x0001e80000100800 */
[----:B------:R-:W-:Y:S04]  /*374c0*/  STL [R1+0xf44], R7 ;  /* 0x000f440701007387 */ /* 0x000fe80000100800 */
[----:B0-----:R-:W3:Y:S01]  /*374d0*/  LDL.LU R0, [R1+0xf28] ;  /* 0x000f280001007983 */ /* 0x001ee20000300800 */
[--C-:B------:R-:W-:Y:S01]  /*374e0*/  IMAD.X R18, R18, 0x1, R2.reuse, P1 ;  /* 0x0000000112127824 */ /* 0x100fe200008e0602 */
[-C--:B------:R-:W-:Y:S01]  /*374f0*/  IADD3 R20, P1, R20, R25.reuse, RZ ;  /* 0x0000001914147210 */ /* 0x080fe20007f3e0ff */
[--C-:B------:R-:W-:Y:S01]  /*37500*/  IMAD.X R21, R21, 0x1, R2.reuse, P2 ;  /* 0x0000000115157824 */ /* 0x100fe200010e0602 */
[----:B------:R-:W-:Y:S01]  /*37510*/  IADD3 R22, P2, R22, R25, RZ ;  /* 0x0000001916167210 */ /* 0x000fe20007f5e0ff */
[----:B------:R-:W-:Y:S01]  /*37520*/  STL [R1+0xf68], R19 ;  /* 0x000f681301007387 */ /* 0x000fe20000100800 */
[----:B------:R-:W-:-:S03]  /*37530*/  IMAD.X R23, R23, 0x1, R2, P3 ;  /* 0x0000000117177824 */ /* 0x000fc600018e0602 */
[----:B------:R-:W-:Y:S01]  /*37540*/  STL [R1+0xf60], R18 ;  /* 0x000f601201007387 */ /* 0x000fe20000100800 */
[----:B------:R-:W-:-:S03]  /*37550*/  IADD3 R17, P3, R17, R25, RZ ;  /* 0x0000001911117210 */ /* 0x000fc60007f7e0ff */
[----:B------:R-:W-:Y:S01]  /*37560*/  STL [R1+0xf34], R20 ;  /* 0x000f341401007387 */ /* 0x000fe20000100800 */
[----:B------:R-:W-:-:S03]  /*37570*/  IMAD.X R16, R16, 0x1, R2, P4 ;  /* 0x0000000110107824 */ /* 0x000fc600020e0602 */
[----:B------:R-:W-:Y:S01]  /*37580*/  STL [R1+0xf58], R21 ;  /* 0x000f581501007387 */ /* 0x000fe20000100800 */
[----:B------:R-:W-:-:S03]  /*37590*/  IADD3 R15, P4, R15, R25, RZ ;  /* 0x000000190f0f7210 */ /* 0x000fc60007f9e0ff */
[----:B------:R-:W-:Y:S01]  /*375a0*/  STL [R1+0xf2c], R22 ;  /* 0x000f2c1601007387 */ /* 0x000fe20000100800 */
[----:B------:R-:W-:-:S03]  /*375b0*/  IMAD.X R29, R29, 0x1, R2, P6 ;  /* 0x000000011d1d7824 */ /* 0x000fc600030e0602 */
[----:B------:R-:W-:Y:S01]  /*375c0*/  STL [R1+0xf50], R23 ;  /* 0x000f501701007387 */ /* 0x000fe20000100800 */
[----:B------:R-:W-:-:S03]  /*375d0*/  IMAD.X R14, R14, 0x1, R2, P5 ;  /* 0x000000010e0e7824 */ /* 0x000fc600028e0602 */
[----:B------:R-:W-:Y:S01]  /*375e0*/  STL [R1+0xf24], R17 ;  /* 0x000f241101007387 */ /* 0x000fe20000100800 */
[----:B------:R-:W-:-:S03]  /*375f0*/  IADD3 R12, P5, R12, R25, RZ ;  /* 0x000000190c0c7210 */ /* 0x000fc60007fbe0ff */
[----:B------:R-:W-:Y:S04]  /*37600*/  STL [R1+0xf48], R16 ;  /* 0x000f481001007387 */ /* 0x000fe80000100800 */
[----:B------:R-:W-:Y:S04]  /*37610*/  STL [R1+0xf1c], R15 ;  /* 0x000f1c0f01007387 */ /* 0x000fe80000100800 */
[----:B------:R0:W-:Y:S04]  /*37620*/  STL [R1+0xf38], R29 ;  /* 0x000f381d01007387 */ /* 0x0001e80000100800 */
[----:B------:R-:W-:Y:S01]  /*37630*/  STL [R1+0xf40], R14 ;  /* 0x000f400e01007387 */ /* 0x000fe20000100800 */
[----:B------:R-:W-:Y:S01]  /*37640*/  IADD3 R28, P6, R28, R25, RZ ;  /* 0x000000191c1c7210 */ /* 0x000fe20007fde0ff */
[----:B------:R-:W-:-:S02]  /*37650*/  IMAD.X R3, R3, 0x1, R2, P1 ;  /* 0x0000000103037824 */ /* 0x000fc400008e0602 */
[----:B0-----:R-:W4:Y:S04]  /*37660*/  LDL.LU R29, [R1+0xefc] ;  /* 0x000efc00011d7983 */ /* 0x001f280000300800 */
[----:B------:R-:W-:Y:S04]  /*37670*/  STL [R1+0xf14], R12 ;  /* 0x000f140c01007387 */ /* 0x000fe80000100800 */
[----:B------:R-:W4:Y:S04]  /*37680*/  LDL.LU R5, [R1+0xf20] ;  /* 0x000f200001057983 */ /* 0x000f280000300800 */
[----:B------:R-:W4:Y:S04]  /*37690*/  LDL.LU R4, [R1+0xef4] ;  /* 0x000ef40001047983 */ /* 0x000f280000300800 */
[----:B------:R0:W-:Y:S04]  /*376a0*/  STL [R1+0xf0c], R28 ;  /* 0x000f0c1c01007387 */ /* 0x0001e80000100800 */
[----:B0-----:R-:W4:Y:S04]  /*376b0*/  LDL.LU R28, [R1+0xf18] ;  /* 0x000f1800011c7983 */ /* 0x001f280000300800 */
[----:B------:R-:W4:Y:S04]  /*376c0*/  LDL.LU R24, [R1+0xeec] ;  /* 0x000eec0001187983 */ /* 0x000f280000300800 */
[----:B------:R-:W4:Y:S04]  /*376d0*/  LDL.LU R26, [R1+0xf10] ;  /* 0x000f1000011a7983 */ /* 0x000f280000300800 */
[----:B------:R-:W4:Y:S04]  /*376e0*/  LDL.LU R27, [R1+0xee4] ;  /* 0x000ee400011b7983 */ /* 0x000f280000300800 */
[----:B------:R0:W-:Y:S04]  /*376f0*/  STL [R1+0xf30], R3 ;  /* 0x000f300301007387 */ /* 0x0001e80000100800 */
[----:B------:R-:W4:Y:S04]  /*37700*/  LDL.LU R8, [R1+0xf08] ;  /* 0x000f080001087983 */ /* 0x000f280000300800 */
[----:B------:R-:W4:Y:S04]  /*37710*/  LDL.LU R9, [R1+0xedc] ;  /* 0x000edc0001097983 */ /* 0x000f280000300800 */
[----:B------:R-:W4:Y:S04]  /*37720*/  LDL.LU R10, [R1+0xf00] ;  /* 0x000f0000010a7983 */ /* 0x000f280000300800 */
[----:B0-----:R-:W4:Y:S04]  /*37730*/  LDL.LU R3, [R1+0xed4] ;  /* 0x000ed40001037983 */ /* 0x001f280000300800 */
[----:B------:R-:W4:Y:S04]  /*37740*/  LDL.LU R11, [R1+0xef8] ;  /* 0x000ef800010b7983 */ /* 0x000f280000300800 */
[----:B------:R-:W4:Y:S04]  /*37750*/  LDL.LU R6, [R1+0xecc] ;  /* 0x000ecc0001067983 */ /* 0x000f280000300800 */
[----:B------:R-:W4:Y:S01]  /*37760*/  LDL.LU R7, [R1+0xef0] ;  /* 0x000ef00001077983 */ /* 0x000f220000300800 */
[----:B--2---:R-:W-:-:S05]  /*37770*/  IADD3 R13, P1, R13, R25, RZ ;  /* 0x000000190d0d7210 */ /* 0x004fca0007f3e0ff */
[----:B------:R0:W-:Y:S04]  /*37780*/  STL [R1+0xf04], R13 ;  /* 0x000f040d01007387 */ /* 0x0001e80000100800 */
[----:B------:R-:W2:Y:S01]  /*37790*/  LDL.LU R19, [R1+0xec4] ;  /* 0x000ec40001137983 */ /* 0x000ea20000300800 */
[----:B---3--:R-:W-:-:S03]  /*377a0*/  IMAD.X R0, R0, 0x1, R2, P2 ;  /* 0x0000000100007824 */ /* 0x008fc600010e0602 */
[----:B0-----:R-:W3:Y:S04]  /*377b0*/  LDL.LU R13, [R1+0xee8] ;  /* 0x000ee800010d7983 */ /* 0x001ee80000300800 */
[----:B------:R-:W3:Y:S04]  /*377c0*/  LDL.LU R18, [R1+0xebc] ;  /* 0x000ebc0001127983 */ /* 0x000ee80000300800 */
[----:B------:R-:W3:Y:S04]  /*377d0*/  LDL.LU R20, [R1+0xee0] ;  /* 0x000ee00001147983 */ /* 0x000ee80000300800 */
[----:B------:R-:W3:Y:S04]  /*377e0*/  LDL.LU R21, [R1+0xeb4] ;  /* 0x000eb40001157983 */ /* 0x000ee80000300800 */
[----:B------:R0:W-:Y:S04]  /*377f0*/  STL [R1+0xf28], R0 ;  /* 0x000f280001007387 */ /* 0x0001e80000100800 */
[----:B------:R-:W3:Y:S04]  /*37800*/  LDL.LU R22, [R1+0xed8] ;  /* 0x000ed80001167983 */ /* 0x000ee80000300800 */
[----:B------:R-:W3:Y:S04]  /*37810*/  LDL.LU R23, [R1+0xeac] ;  /* 0x000eac0001177983 */ /* 0x000ee80000300800 */
[----:B------:R-:W3:Y:S04]  /*37820*/  LDL.LU R17, [R1+0xed0] ;  /* 0x000ed00001117983 */ /* 0x000ee80000300800 */
[----:B------:R-:W3:Y:S04]  /*37830*/  LDL.LU R16, [R1+0xea4] ;  /* 0x000ea40001107983 */ /* 0x000ee80000300800 */
[----:B------:R-:W3:Y:S04]  /*37840*/  LDL.LU R15, [R1+0xec8] ;  /* 0x000ec800010f7983 */ /* 0x000ee80000300800 */
[----:B------:R-:W3:Y:S04]  /*37850*/  LDL.LU R14, [R1+0xe9c] ;  /* 0x000e9c00010e7983 */ /* 0x000ee80000300800 */
[----:B------:R-:W3:Y:S04]  /*37860*/  LDL.LU R12, [R1+0xec0] ;  /* 0x000ec000010c7983 */ /* 0x000ee80000300800 */
[----:B0-----:R-:W3:Y:S01]  /*37870*/  LDL.LU R0, [R1+0xe94] ;  /* 0x000e940001007983 */ /* 0x001ee20000300800 */
[-C--:B----4-:R-:W-:Y:S01]  /*37880*/  IADD3 R29, P2, R29, R25.reuse, RZ ;  /* 0x000000191d1d7210 */ /* 0x090fe20007f5e0ff */
[----:B------:R-:W-:Y:S01]  /*37890*/  IMAD.X R5, R5, 0x1, R2, P3 ;  /* 0x0000000105057824 */ /* 0x000fe200018e0602 */
[----:B------:R-:W-:-:S03]  /*378a0*/  IADD3 R4, P3, R4, R25, RZ ;  /* 0x0000001904047210 */ /* 0x000fc60007f7e0ff */
[----:B------:R0:W-:Y:S01]  /*378b0*/  STL [R1+0xefc], R29 ;  /* 0x000efc1d01007387 */ /* 0x0001e20000100800 */
[----:B------:R-:W-:-:S03]  /*378c0*/  IMAD.X R28, R28, 0x1, R2, P4 ;  /* 0x000000011c1c7824 */ /* 0x000fc600020e0602 */
[----:B0-----:R-:W4:Y:S01]  /*378d0*/  LDL.LU R29, [R1+0xeb8] ;  /* 0x000eb800011d7983 */ /* 0x001f220000300800 */
[-C--:B------:R-:W-:Y:S01]  /*378e0*/  IADD3 R24, P4, R24, R25.reuse, RZ ;  /* 0x0000001918187210 */ /* 0x080fe20007f9e0ff */
[--C-:B------:R-:W-:Y:S01]  /*378f0*/  IMAD.X R26, R26, 0x1, R2.reuse, P5 ;  /* 0x000000011a1a7824 */ /* 0x100fe200028e0602 */
[-C--:B------:R-:W-:Y:S01]  /*37900*/  IADD3 R27, P5, R27, R25.reuse, RZ ;  /* 0x000000191b1b7210 */ /* 0x080fe20007fbe0ff */
[----:B------:R0:W-:Y:S04]  /*37910*/  STL [R1+0xf18], R28 ;  /* 0x000f181c01007387 */ /* 0x0001e80000100800 */
[----:B------:R-:W-:Y:S01]  /*37920*/  STL [R1+0xf20], R5 ;  /* 0x000f200501007387 */ /* 0x000fe20000100800 */
[--C-:B------:R-:W-:Y:S02]  /*37930*/  IMAD.X R8, R8, 0x1, R2.reuse, P6 ;  /* 0x0000000108087824 */ /* 0x100fe400030e0602 */
[----:B------:R-:W-:Y:S01]  /*37940*/  IMAD.X R10, R10, 0x1, R2, P1 ;  /* 0x000000010a0a7824 */ /* 0x000fe200008e0602 */
[----:B------:R-:W-:-:S02]  /*37950*/  IADD3 R9, P6, R9, R25, RZ ;  /* 0x0000001909097210 */ /* 0x000fc40007fde0ff */
[----:B------:R-:W-:Y:S01]  /*37960*/  IADD3 R3, P1, R3, R25, RZ ;  /* 0x0000001903037210 */ /* 0x000fe20007f3e0ff */
[----:B0-----:R-:W4:Y:S04]  /*37970*/  LDL.LU R28, [R1+0xe8c] ;  /* 0x000e8c00011c7983 */ /* 0x001f280000300800 */
[----:B------:R-:W-:Y:S04]  /*37980*/  STL [R1+0xef4], R4 ;  /* 0x000ef40401007387 */ /* 0x000fe80000100800 */
[----:B------:R-:W-:Y:S04]  /*37990*/  STL [R1+0xeec], R24 ;  /* 0x000eec1801007387 */ /* 0x000fe80000100800 */
[----:B------:R-:W-:Y:S04]  /*379a0*/  STL [R1+0xf10], R26 ;  /* 0x000f101a01007387 */ /* 0x000fe80000100800 */
[----:B------:R-:W-:Y:S04]  /*379b0*/  STL [R1+0xee4], R27 ;  /* 0x000ee41b01007387 */ /* 0x000fe80000100800 */
[----:B------:R-:W-:Y:S01]  /*379c0*/  STL [R1+0xf08], R8 ;  /* 0x000f080801007387 */ /* 0x000fe20000100800 */
[----:B------:R-:W-:-:S03]  /*379d0*/  IMAD.X R11, R11, 0x1, R2, P2 ;  /* 0x000000010b0b7824 */ /* 0x000fc600010e0602 */
[----:B------:R0:W-:Y:S01]  /*379e0*/  STL [R1+0xed4], R3 ;  /* 0x000ed40301007387 */ /* 0x0001e20000100800 */
[----:B------:R-:W-:-:S03]  /*379f0*/  IADD3 R6, P2, R6, R25, RZ ;  /* 0x0000001906067210 */ /* 0x000fc60007f5e0ff */
[----:B------:R-:W-:Y:S01]  /*37a00*/  STL [R1+0xedc], R9 ;  /* 0x000edc0901007387 */ /* 0x000fe20000100800 */
[----:B------:R-:W-:-:S03]  /*37a10*/  IMAD.X R7, R7, 0x1, R2, P3 ;  /* 0x0000000107077824 */ /* 0x000fc600018e0602 */
[----:B0-----:R-:W4:Y:S04]  /*37a20*/  LDL.LU R3, [R1+0xeb0] ;  /* 0x000eb00001037983 */ /* 0x001f280000300800 */
[----:B------:R-:W-:Y:S04]  /*37a30*/  STL [R1+0xf00], R10 ;  /* 0x000f000a01007387 */ /* 0x000fe80000100800 */
[----:B------:R-:W-:Y:S04]  /*37a40*/  STL [R1+0xef8], R11 ;  /* 0x000ef80b01007387 */ /* 0x000fe80000100800 */
[----:B------:R-:W-:Y:S01]  /*37a50*/  STL [R1+0xecc], R6 ;  /* 0x000ecc0601007387 */ /* 0x000fe20000100800 */
[-C--:B--2---:R-:W-:Y:S01]  /*37a60*/  IADD3 R19, P3, R19, R25.reuse, RZ ;  /* 0x0000001913137210 */ /* 0x084fe20007f7e0ff */
[--C-:B---3--:R-:W-:Y:S01]  /*37a70*/  IMAD.X R13, R13, 0x1, R2.reuse, P4 ;  /* 0x000000010d0d7824 */ /* 0x108fe200020e0602 */
[-C--:B------:R-:W-:Y:S01]  /*37a80*/  IADD3 R18, P4, R18, R25.reuse, RZ ;  /* 0x0000001912127210 */ /* 0x080fe20007f9e0ff */
[----:B------:R-:W-:Y:S01]  /*37a90*/  IMAD.X R20, R20, 0x1, R2, P5 ;  /* 0x0000000114147824 */ /* 0x000fe200028e0602 */
[----:B------:R-:W-:-:S02]  /*37aa0*/  IADD3 R21, P5, R21, R25, RZ ;  /* 0x0000001915157210 */ /* 0x000fc40007fbe0ff */
[----:B------:R0:W-:Y:S04]  /*37ab0*/  STL [R1+0xee8], R13 ;  /* 0x000ee80d01007387 */ /* 0x0001e80000100800 */
[----:B------:R-:W-:Y:S01]  /*37ac0*/  STL [R1+0xef0], R7 ;  /* 0x000ef00701007387 */ /* 0x000fe20000100800 */
[--C-:B------:R-:W-:Y:S01]  /*37ad0*/  IMAD.X R22, R22, 0x1, R2.reuse, P6 ;  /* 0x0000000116167824 */ /* 0x100fe200030e0602 */
[-C--:B------:R-:W-:Y:S01]  /*37ae0*/  IADD3 R23, P6, R23, R25.reuse, RZ ;  /* 0x0000001917177210 */ /* 0x080fe20007fde0ff */
[--C-:B------:R-:W-:Y:S01]  /*37af0*/  IMAD.X R17, R17, 0x1, R2.reuse, P1 ;  /* 0x0000000111117824 */ /* 0x100fe200008e0602 */
[----:B------:R-:W-:Y:S01]  /*37b00*/  IADD3 R16, P1, R16, R25, RZ ;  /* 0x0000001910107210 */ /* 0x000fe20007f3e0ff */
[----:B0-----:R-:W2:Y:S04]  /*37b10*/  LDL.LU R13, [R1+0xe84] ;  /* 0x000e8400010d7983 */ /* 0x001ea80000300800 */
[----:B------:R-:W-:Y:S04]  /*37b20*/  STL [R1+0xec4], R19 ;  /* 0x000ec41301007387 */ /* 0x000fe80000100800 */
[----:B------:R-:W-:Y:S04]  /*37b30*/  STL [R1+0xebc], R18 ;  /* 0x000ebc1201007387 */ /* 0x000fe80000100800 */
[----:B------:R-:W-:Y:S04]  /*37b40*/  STL [R1+0xee0], R20 ;  /* 0x000ee01401007387 */ /* 0x000fe80000100800 */
[----:B------:R-:W-:Y:S01]  /*37b50*/  STL [R1+0xeb4], R21 ;  /* 0x000eb41501007387 */ /* 0x000fe20000100800 */
[----:B------:R-:W-:-:S02]  /*37b60*/  IMAD.X R15, R15, 0x1, R2, P2 ;  /* 0x000000010f0f7824 */ /* 0x000fc400010e0602 */
[----:B------:R-:W-:Y:S01]  /*37b70*/  IMAD.X R12, R12, 0x1, R2, P3 ;  /* 0x000000010c0c7824 */ /* 0x000fe200018e0602 */
[----:B------:R-:W-:Y:S01]  /*37b80*/  STL [R1+0xed8], R22 ;  /* 0x000ed81601007387 */ /* 0x000fe20000100800 */
[----:B------:R-:W-:-:S03]  /*37b90*/  IADD3 R0, P3, R0, R25, RZ ;  /* 0x0000001900007210 */ /* 0x000fc60007f7e0ff */
[----:B------:R-:W-:Y:S01]  /*37ba0*/  STL [R1+0xeac], R23 ;  /* 0x000eac1701007387 */ /* 0x000fe20000100800 */
[----:B------:R-:W-:-:S03]  /*37bb0*/  IADD3 R14, P2, R14, R25, RZ ;  /* 0x000000190e0e7210 */ /* 0x000fc60007f5e0ff */
[----:B------:R-:W-:Y:S04]  /*37bc0*/  STL [R1+0xed0], R17 ;  /* 0x000ed01101007387 */ /* 0x000fe80000100800 */
[----:B------:R-:W-:Y:S04]  /*37bd0*/  STL [R1+0xea4], R16 ;  /* 0x000ea41001007387 */ /* 0x000fe80000100800 */
[----:B------:R-:W-:Y:S04]  /*37be0*/  STL [R1+0xec8], R15 ;  /* 0x000ec80f01007387 */ /* 0x000fe80000100800 */
[----:B------:R0:W-:Y:S04]  /*37bf0*/  STL [R1+0xe94], R0 ;  /* 0x000e940001007387 */ /* 0x0001e80000100800 */
[----:B------:R-:W-:Y:S04]  /*37c00*/  STL [R1+0xe9c], R14 ;  /* 0x000e9c0e01007387 */ /* 0x000fe80000100800 */
[----:B0-----:R-:W3:Y:S04]  /*37c10*/  LDL.LU R0, [R1+0xea8] ;  /* 0x000ea80001007983 */ /* 0x001ee80000300800 */
[----:B------:R-:W-:Y:S04]  /*37c20*/  STL [R1+0xec0], R12 ;  /* 0x000ec00c01007387 */ /* 0x000fe80000100800 */
[----:B------:R-:W3:Y:S04]  /*37c30*/  LDL.LU R5, [R1+0xe7c] ;  /* 0x000e7c0001057983 */ /* 0x000ee80000300800 */
[----:B------:R-:W3:Y:S01]  /*37c40*/  LDL.LU R4, [R1+0xea0] ;  /* 0x000ea00001047983 */ /* 0x000ee20000300800 */
[----:B----4-:R-:W-:-:S05]  /*37c50*/  IMAD.X R29, R29, 0x1, R2, P4 ;  /* 0x000000011d1d7824 */ /* 0x010fca00020e0602 */
[----:B------:R0:W-:Y:S04]  /*37c60*/  STL [R1+0xeb8], R29 ;  /* 0x000eb81d01007387 */ /* 0x0001e80000100800 */
[----:B0-----:R-:W4:Y:S01]  /*37c70*/  LDL.LU R29, [R1+0xe74] ;  /* 0x000e7400011d7983 */ /* 0x001f220000300800 */
[----:B------:R-:W-:-:S03]  /*37c80*/  IADD3 R28, P4, R28, R25, RZ ;  /* 0x000000191c1c7210 */ /* 0x000fc60007f9e0ff */
        /* <DEDUP_REMOVED lines=8> */
[----:B------:R-:W4:Y:S01]  /*37d10*/  LDL.LU R11, [R1+0xe54] ;  /* 0x000e5400010b7983 */ /* 0x000f220000300800 */
[----:B------:R-:W-:-:S03]  /*37d20*/  IMAD.X R3, R3, 0x1, R2, P5 ;  /* 0x0000000103037824 */ /* 0x000fc600028e0602 */
[----:B------:R-:W4:Y:S04]  /*37d30*/  LDL.LU R6, [R1+0xe78] ;  /* 0x000e780001067983 */ /* 0x000f280000300800 */
[----:B------:R-:W4:Y:S04]  /*37d40*/  LDL.LU R7, [R1+0xe4c] ;  /* 0x000e4c0001077983 */ /* 0x000f280000300800 */
[----:B------:R0:W-:Y:S04]  /*37d50*/  STL [R1+0xeb0], R3 ;  /* 0x000eb00301007387 */ /* 0x0001e80000100800 */
[----:B------:R-:W4:Y:S04]  /*37d60*/  LDL.LU R19, [R1+0xe70] ;  /* 0x000e700001137983 */ /* 0x000f280000300800 */
[----:B0-----:R-:W4:Y:S04]  /*37d70*/  LDL.LU R3, [R1+0xe44] ;  /* 0x000e440001037983 */ /* 0x001f280000300800 */
[----:B------:R-:W4:Y:S04]  /*37d80*/  LDL.LU R18, [R1+0xe68] ;  /* 0x000e680001127983 */ /* 0x000f280000300800 */
[----:B------:R-:W4:Y:S04]  /*37d90*/  LDL.LU R20, [R1+0xe3c] ;  /* 0x000e3c0001147983 */ /* 0x000f280000300800 */
[----:B------:R-:W4:Y:S01]  /*37da0*/  LDL.LU R21, [R1+0xe60] ;  /* 0x000e600001157983 */ /* 0x000f220000300800 */
[----:B--2---:R-:W-:-:S05]  /*37db0*/  IADD3 R13, P5, R13, R25, RZ ;  /* 0x000000190d0d7210 */ /* 0x004fca0007fbe0ff */
[----:B------:R0:W-:Y:S04]  /*37dc0*/  STL [R1+0xe84], R13 ;  /* 0x000e840d01007387 */ /* 0x0001e80000100800 */
[----:B------:R-:W2:Y:S04]  /*37dd0*/  LDL.LU R22, [R1+0xe34] ;  /* 0x000e340001167983 */ /* 0x000ea80000300800 */
[----:B------:R-:W2:Y:S04]  /*37de0*/  LDL.LU R23, [R1+0xe58] ;  /* 0x000e580001177983 */ /* 0x000ea80000300800 */
[----:B------:R-:W2:Y:S04]  /*37df0*/  LDL.LU R17, [R1+0xe2c] ;  /* 0x000e2c0001117983 */ /* 0x000ea80000300800 */
[----:B------:R-:W2:Y:S04]  /*37e00*/  LDL.LU R16, [R1+0xe50] ;  /* 0x000e500001107983 */ /* 0x000ea80000300800 */
[----:B------:R-:W2:Y:S04]  /*37e10*/  LDL.LU R15, [R1+0xe24] ;  /* 0x000e2400010f7983 */ /* 0x000ea80000300800 */
[----:B------:R-:W2:Y:S04]  /*37e20*/  LDL.LU R14, [R1+0xe48] ;  /* 0x000e4800010e7983 */ /* 0x000ea80000300800 */
[----:B------:R-:W2:Y:S04]  /*37e30*/  LDL.LU R12, [R1+0xe1c] ;  /* 0x000e1c00010c7983 */ /* 0x000ea80000300800 */
[----:B0-----:R-:W2:Y:S01]  /*37e40*/  LDL.LU R13, [R1+0xe40] ;  /* 0x000e4000010d7983 */ /* 0x001ea20000300800 */
[----:B---3--:R-:W-:-:S05]  /*37e50*/  IMAD.X R0, R0, 0x1, R2, P6 ;  /* 0x0000000100007824 */ /* 0x008fca00030e0602 */
[----:B------:R0:W-:Y:S04]  /*37e60*/  STL [R1+0xea8], R0 ;  /* 0x000ea80001007387 */ /* 0x0001e80000100800 */
[----:B0-----:R-:W3:Y:S01]  /*37e70*/  LDL.LU R0, [R1+0xe14] ;  /* 0x000e140001007983 */ /* 0x001ee20000300800 */
[--C-:B------:R-:W-:Y:S01]  /*37e80*/  IMAD.X R4, R4, 0x1, R2.reuse, P1 ;  /* 0x0000000104047824 */ /* 0x100fe200008e0602 */
[-C--:B------:R-:W-:Y:S02]  /*37e90*/  IADD3 R5, P6, R5, R25.reuse, RZ ;  /* 0x0000001905057210 */ /* 0x080fe40007fde0ff */
[-C--:B----4-:R-:W-:Y:S01]  /*37ea0*/  IADD3 R29, P1, R29, R25.reuse, RZ ;  /* 0x000000191d1d7210 */ /* 0x090fe20007f3e0ff */
[--C-:B------:R-:W-:Y:S01]  /*37eb0*/  IMAD.X R24, R24, 0x1, R2.reuse, P2 ;  /* 0x0000000118187824 */ /* 0x100fe200010e0602 */
[----:B------:R-:W-:Y:S01]  /*37ec0*/  IADD3 R26, P2, R26, R25, RZ ;  /* 0x000000191a1a7210 */ /* 0x000fe20007f5e0ff */
[----:B------:R-:W-:-:S02]  /*37ed0*/  IMAD.X R27, R27, 0x1, R2, P3 ;  /* 0x000000011b1b7824 */ /* 0x000fc400018e0602 */
[----:B------:R0:W-:Y:S04]  /*37ee0*/  STL [R1+0xe74], R29 ;  /* 0x000e741d01007387 */ /* 0x0001e80000100800 */
[----:B------:R-:W-:Y:S01]  /*37ef0*/  STL [R1+0xe7c], R5 ;  /* 0x000e7c0501007387 */ /* 0x000fe20000100800 */
[-C--:B------:R-:W-:Y:S01]  /*37f00*/  IADD3 R8, P3, R8, R25.reuse, RZ ;  /* 0x0000001908087210 */ /* 0x080fe20007f7e0ff */
[--C-:B------:R-:W-:Y:S01]  /*37f10*/  IMAD.X R9, R9, 0x1, R2.reuse, P4 ;  /* 0x0000000109097824 */ /* 0x100fe200020e0602 */
[----:B------:R-:W-:Y:S01]  /*37f20*/  IADD3 R10, P4, R10, R25, RZ ;  /* 0x000000190a0a7210 */ /* 0x000fe20007f9e0ff */
[----:B0-----:R-:W4:Y:S04]  /*37f30*/  LDL.LU R29, [R1+0xe38] ;  /* 0x000e3800011d7983 */ /* 0x001f280000300800 */
[----:B------:R-:W-:Y:S01]  /*37f40*/  STL [R1+0xea0], R4 ;  /* 0x000ea00401007387 */ /* 0x000fe20000100800 */
[----:B------:R-:W-:-:S03]  /*37f50*/  IMAD.X R28, R28, 0x1, R2, P5 ;  /* 0x000000011c1c7824 */ /* 0x000fc600028e0602 */
[----:B------:R-:W-:Y:S04]  /*37f60*/  STL [R1+0xe98], R24 ;  /* 0x000e981801007387 */ /* 0x000fe80000100800 */
[----:B------:R-:W-:Y:S04]  /*37f70*/  STL [R1+0xe6c], R26 ;  /* 0x000e6c1a01007387 */ /* 0x000fe80000100800 */
[----:B------:R-:W-:Y:S04]  /*37f80*/  STL [R1+0xe90], R27 ;  /* 0x000e901b01007387 */ /* 0x000fe80000100800 */
[----:B------:R-:W-:Y:S01]  /*37f90*/  STL [R1+0xe64], R8 ;  /* 0x000e640801007387 */ /* 0x000fe20000100800 */
[----:B------:R-:W-:-:S03]  /*37fa0*/  IADD3 R11, P5, R11, R25, RZ ;  /* 0x000000190b0b7210 */ /* 0x000fc60007fbe0ff */
[----:B------:R0:W-:Y:S01]  /*37fb0*/  STL [R1+0xe80], R28 ;  /* 0x000e801c01007387 */ /* 0x0001e20000100800 */
[--C-:B------:R-:W-:Y:S02]  /*37fc0*/  IMAD.X R6, R6, 0x1, R2.reuse, P6 ;  /* 0x0000000106067824 */ /* 0x100fe400030e0602 */
[--C-:B------:R-:W-:Y:S01]  /*37fd0*/  IMAD.X R19, R19, 0x1, R2.reuse, P1 ;  /* 0x0000000113137824 */ /* 0x100fe200008e0602 */
[----:B------:R-:W-:Y:S01]  /*37fe0*/  STL [R1+0xe88], R9 ;  /* 0x000e880901007387 */ /* 0x000fe20000100800 */
[-C--:B------:R-:W-:Y:S02]  /*37ff0*/  IADD3 R7, P6, R7, R25.reuse, RZ ;  /* 0x0000001907077210 */ /* 0x080fe40007fde0ff */
[----:B------:R-:W-:Y:S01]  /*38000*/  IADD3 R3, P1, R3, R25, RZ ;  /* 0x0000001903037210 */ /* 0x000fe20007f3e0ff */
[----:B0-----:R-:W4:Y:S04]  /*38010*/  LDL.LU R28, [R1+0xe0c] ;  /* 0x000e0c00011c7983 */ /* 0x001f280000300800 */
        /* <DEDUP_REMOVED lines=11> */
[----:B------:R-:W-:Y:S04]  /*380d0*/  STL [R1+0xe3c], R20 ;  /* 0x000e3c1401007387 */ /* 0x000fe80000100800 */
[----:B------:R-:W-:Y:S01]  /*380e0*/  STL [R1+0xe60], R21 ;  /* 0x000e601501007387 */ /* 0x000fe20000100800 */
[-C--:B--2---:R-:W-:Y:S01]  /*380f0*/  IADD3 R22, P3, R22, R25.reuse, RZ ;  /* 0x0000001916167210 */ /* 0x084fe20007f7e0ff */
[--C-:B------:R-:W-:Y:S01]  /*38100*/  IMAD.X R23, R23, 0x1, R2.reuse, P4 ;  /* 0x0000000117177824 */ /* 0x100fe200020e0602 */
[-C--:B------:R-:W-:Y:S01]  /*38110*/  IADD3 R17, P4, R17, R25.reuse, RZ ;  /* 0x0000001911117210 */ /* 0x080fe20007f9e0ff */
[--C-:B------:R-:W-:Y:S01]  /*38120*/  IMAD.X R16, R16, 0x1, R2.reuse, P5 ;  /* 0x0000000110107824 */ /* 0x100fe200028e0602 */
[----:B------:R-:W-:Y:S01]  /*38130*/  IADD3 R15, P5, R15, R25, RZ ;  /* 0x000000190f0f7210 */ /* 0x000fe20007fbe0ff */
[----:B------:R-:W-:Y:S04]  /*38140*/  STL [R1+0xe34], R22 ;  /* 0x000e341601007387 */ /* 0x000fe80000100800 */
[----:B------:R-:W-:Y:S01]  /*38150*/  STL [R1+0xe58], R23 ;  /* 0x000e581701007387 */ /* 0x000fe20000100800 */
[----:B------:R-:W-:-:S02]  /*38160*/  IMAD.X R13, R13, 0x1, R2, P1 ;  /* 0x000000010d0d7824 */ /* 0x000fc400008e0602 */
[----:B------:R-:W-:Y:S01]  /*38170*/  IMAD.X R14, R14, 0x1, R2, P6 ;  /* 0x000000010e0e7824 */ /* 0x000fe200030e0602 */
[----:B------:R-:W-:Y:S01]  /*38180*/  STL [R1+0xe2c], R17 ;  /* 0x000e2c1101007387 */ /* 0x000fe20000100800 */
[----:B------:R-:W-:-:S03]  /*38190*/  IADD3 R12, P6, R12, R25, RZ ;  /* 0x000000190c0c7210 */ /* 0x000fc60007fde0ff */
[----:B------:R-:W-:Y:S04]  /*381a0*/  STL [R1+0xe50], R16 ;  /* 0x000e501001007387 */ /* 0x000fe80000100800 */
[----:B------:R-:W-:Y:S04]  /*381b0*/  STL [R1+0xe24], R15 ;  /* 0x000e240f01007387 */ /* 0x000fe80000100800 */
[----:B------:R0:W-:Y:S04]  /*381c0*/  STL [R1+0xe40], R13 ;  /* 0x000e400d01007387 */ /* 0x0001e80000100800 */
[----:B------:R-:W-:Y:S04]  /*381d0*/  STL [R1+0xe48], R14 ;  /* 0x000e480e01007387 */ /* 0x000fe80000100800 */
[----:B0-----:R-:W2:Y:S04]  /*381e0*/  LDL.LU R13, [R1+0xe04] ;  /* 0x000e0400010d7983 */ /* 0x001ea80000300800 */
[----:B------:R-:W-:Y:S04]  /*381f0*/  STL [R1+0xe1c], R12 ;  /* 0x000e1c0c01007387 */ /* 0x000fe80000100800 */
[----:B------:R-:W2:Y:S04]  /*38200*/  LDL.LU R5, [R1+0xe28] ;  /* 0x000e280001057983 */ /* 0x000ea80000300800 */
[----:B------:R-:W2:Y:S01]  /*38210*/  LDL.LU R4, [R1+0xdfc] ;  /* 0x000dfc0001047983 */ /* 0x000ea20000300800 */
[----:B---3--:R-:W-:-:S05]  /*38220*/  IADD3 R0, P1, R0, R25, RZ ;  /* 0x0000001900007210 */ /* 0x008fca0007f3e0ff */
[----:B------:R0:W-:Y:S04]  /*38230*/  STL [R1+0xe14], R0 ;  /* 0x000e140001007387 */ /* 0x0001e80000100800 */
[----:B0-----:R-:W3:Y:S04]  /*38240*/  LDL.LU R0, [R1+0xe20] ;  /* 0x000e200001007983 */ /* 0x001ee80000300800 */
[----:B------:R-:W3:Y:S01]  /*38250*/  LDL.LU R24, [R1+0xdf4] ;  /* 0x000df40001187983 */ /* 0x000ee20000300800 */
[----:B----4-:R-:W-:-:S03]  /*38260*/  IMAD.X R29, R29, 0x1, R2, P2 ;  /* 0x000000011d1d7824 */ /* 0x010fc600010e0602 */
        /* <DEDUP_REMOVED lines=10> */
[----:B------:R-:W-:-:S05]  /*38310*/  IADD3 R28, P2, R28, R25, RZ ;  /* 0x000000191c1c7210 */ /* 0x000fca0007f5e0ff */
[----:B------:R0:W-:Y:S04]  /*38320*/  STL [R1+0xe0c], R28 ;  /* 0x000e0c1c01007387 */ /* 0x0001e80000100800 */
[----:B------:R-:W4:Y:S01]  /*38330*/  LDL.LU R19, [R1+0xdcc] ;  /* 0x000dcc0001137983 */ /* 0x000f220000300800 */
[----:B------:R-:W-:-:S03]  /*38340*/  IMAD.X R3, R3, 0x1, R2, P3 ;  /* 0x0000000103037824 */ /* 0x000fc600018e0602 */
        /* <DEDUP_REMOVED lines=8> */
[----:B------:R-:W4:Y:S04]  /*383d0*/  LDL.LU R16, [R1+0xdac] ;  /* 0x000dac0001107983 */ /* 0x000f280000300800 */
[----:B------:R-:W4:Y:S04]  /*383e0*/  LDL.LU R15, [R1+0xdd0] ;  /* 0x000dd000010f7983 */ /* 0x000f280000300800 */
[----:B------:R-:W4:Y:S04]  /*383f0*/  LDL.LU R14, [R1+0xda4] ;  /* 0x000da400010e7983 */ /* 0x000f280000300800 */
[----:B------:R-:W4:Y:S04]  /*38400*/  LDL.LU R12, [R1+0xdc8] ;  /* 0x000dc800010c7983 */ /* 0x000f280000300800 */
[----:B0-----:R-:W4:Y:S01]  /*38410*/  LDL.LU R3, [R1+0xd9c] ;  /* 0x000d9c0001037983 */ /* 0x001f220000300800 */
[----:B--2---:R-:W-:Y:S01]  /*38420*/  IADD3 R13, P3, R13, R25, RZ ;  /* 0x000000190d0d7210 */ /* 0x004fe20007f7e0ff */
[----:B------:R-:W-:-:S04]  /*38430*/  IMAD.X R5, R5, 0x1, R2, P4 ;  /* 0x0000000105057824 */ /* 0x000fc800020e0602 */
[----:B------:R0:W-:Y:S04]  /*38440*/  STL [R1+0xe04], R13 ;  /* 0x000e040d01007387 */ /* 0x0001e80000100800 */
[----:B0-----:R-:W2:Y:S01]  /*38450*/  LDL.LU R13, [R1+0xdc0] ;  /* 0x000dc000010d7983 */ /* 0x001ea20000300800 */
[----:B---3--:R-:W-:-:S05]  /*38460*/  IMAD.X R0, R0, 0x1, R2, P5 ;  /* 0x0000000100007824 */ /* 0x008fca00028e0602 */
[----:B------:R0:W-:Y:S04]  /*38470*/  STL [R1+0xe20], R0 ;  /* 0x000e200001007387 */ /* 0x0001e80000100800 */
[----:B------:R-:W-:Y:S04]  /*38480*/  STL [R1+0xe28], R5 ;  /* 0x000e280501007387 */ /* 0x000fe80000100800 */
[----:B0-----:R-:W3:Y:S01]  /*38490*/  LDL.LU R0, [R1+0xd94] ;  /* 0x000d940001007983 */ /* 0x001ee20000300800 */
[-C--:B------:R-:W-:Y:S02]  /*384a0*/  IADD3 R4, P4, R4, R25.reuse, RZ ;  /* 0x0000001904047210 */ /* 0x080fe40007f9e0ff */
[-C--:B------:R-:W-:Y:S01]  /*384b0*/  IADD3 R24, P5, R24, R25.reuse, RZ ;  /* 0x0000001918187210 */ /* 0x080fe20007fbe0ff */
[--C-:B----4-:R-:W-:Y:S01]  /*384c0*/  IMAD.X R26, R26, 0x1, R2.reuse, P6 ;  /* 0x000000011a1a7824 */ /* 0x110fe200030e0602 */
[----:B------:R-:W-:Y:S01]  /*384d0*/  IADD3 R27, P6, R27, R25, RZ ;  /* 0x000000191b1b7210 */ /* 0x000fe20007fde0ff */
        /* <DEDUP_REMOVED lines=8> */
[----:B------:R-:W-:Y:S01]  /*38560*/  STL [R1+0xe10], R8 ;  /* 0x000e100801007387 */ /* 0x000fe20000100800 */
[----:B------:R-:W-:-:S03]  /*38570*/  IMAD.X R11, R11, 0x1, R2, P3 ;  /* 0x000000010b0b7824 */ /* 0x000fc600018e0602 */
[----:B------:R0:W-:Y:S01]  /*38580*/  STL [R1+0xddc], R29 ;  /* 0x000ddc1d01007387 */ /* 0x0001e20000100800 */
[----:B------:R-:W-:-:S03]  /*38590*/  IADD3 R6, P3, R6, R25, RZ ;  /* 0x0000001906067210 */ /* 0x000fc60007f7e0ff */
[----:B------:R-:W-:Y:S01]  /*385a0*/  STL [R1+0xde4], R9 ;  /* 0x000de40901007387 */ /* 0x000fe20000100800 */
[--C-:B------:R-:W-:Y:S01]  /*385b0*/  IMAD.X R7, R7, 0x1, R2.reuse, P4 ;  /* 0x0000000107077824 */ /* 0x100fe200020e0602 */
[-C--:B------:R-:W-:Y:S01]  /*385c0*/  IADD3 R19, P4, R19, R25.reuse, RZ ;  /* 0x0000001913137210 */ /* 0x080fe20007f9e0ff */
[----:B------:R-:W-:Y:S01]  /*385d0*/  IMAD.X R28, R28, 0x1, R2, P5 ;  /* 0x000000011c1c7824 */ /* 0x000fe200028e0602 */
[----:B0-----:R-:W4:Y:S04]  /*385e0*/  LDL.LU R29, [R1+0xdb8] ;  /* 0x000db800011d7983 */ /* 0x001f280000300800 */
[----:B------:R-:W-:Y:S04]  /*385f0*/  STL [R1+0xe08], R10 ;  /* 0x000e080a01007387 */ /* 0x000fe80000100800 */
[----:B------:R-:W-:Y:S04]  /*38600*/  STL [R1+0xe00], R11 ;  /* 0x000e000b01007387 */ /* 0x000fe80000100800 */
[----:B------:R-:W-:Y:S01]  /*38610*/  STL [R1+0xdd4], R6 ;  /* 0x000dd40601007387 */ /* 0x000fe20000100800 */
[----:B------:R-:W-:-:S03]  /*38620*/  IADD3 R18, P5, R18, R25, RZ ;  /* 0x0000001912127210 */ /* 0x000fc60007fbe0ff */
[----:B------:R0:W-:Y:S01]  /*38630*/  STL [R1+0xdf0], R28 ;  /* 0x000df01c01007387 */ /* 0x0001e20000100800 */
[----:B------:R-:W-:-:S03]  /*38640*/  IMAD.X R20, R20, 0x1, R2, P6 ;  /* 0x0000000114147824 */ /* 0x000fc600030e0602 */
[----:B------:R-:W-:Y:S01]  /*38650*/  STL [R1+0xdf8], R7 ;  /* 0x000df80701007387 */ /* 0x000fe20000100800 */
[-C--:B------:R-:W-:Y:S01]  /*38660*/  IADD3 R21, P6, R21, R25.reuse, RZ ;  /* 0x0000001915157210 */ /* 0x080fe20007fde0ff */
[--C-:B------:R-:W-:Y:S01]  /*38670*/  IMAD.X R22, R22, 0x1, R2.reuse, P1 ;  /* 0x0000000116167824 */ /* 0x100fe200008e0602 */
[-C--:B------:R-:W-:Y:S01]  /*38680*/  IADD3 R23, P1, R23, R25.reuse, RZ ;  /* 0x0000001917177210 */ /* 0x080fe20007f3e0ff */
[--C-:B------:R-:W-:Y:S01]  /*38690*/  IMAD.X R17, R17, 0x1, R2.reuse, P2 ;  /* 0x0000000111117824 */ /* 0x100fe200010e0602 */
[----:B------:R-:W-:Y:S01]  /*386a0*/  IADD3 R16, P2, R16, R25, RZ ;  /* 0x0000001910107210 */ /* 0x000fe20007f5e0ff */
[----:B0-----:R-:W4:Y:S04]  /*386b0*/  LDL.LU R28, [R1+0xd8c] ;  /* 0x000d8c00011c7983 */ /* 0x001f280000300800 */
        /* <DEDUP_REMOVED lines=15> */
[----:B0-----:R-:W4:Y:S04]  /*387b0*/  LDL.LU R3, [R1+0xdb0] ;  /* 0x000db00001037983 */ /* 0x001f280000300800 */
[----:B------:R-:W-:Y:S04]  /*387c0*/  STL [R1+0xdc8], R12 ;  /* 0x000dc80c01007387 */ /* 0x000fe80000100800 */
[----:B------:R-:W4:Y:S04]  /*387d0*/  LDL.LU R5, [R1+0xd84] ;  /* 0x000d840001057983 */ /* 0x000f280000300800 */
[----:B------:R-:W4:Y:S01]  /*387e0*/  LDL.LU R4, [R1+0xda8] ;  /* 0x000da80001047983 */ /* 0x000f220000300800 */
[----:B--2---:R-:W-:-:S05]  /*387f0*/  IMAD.X R13, R13, 0x1, R2, P5 ;  /* 0x000000010d0d7824 */ /* 0x004fca00028e0602 */
[----:B------:R0:W-:Y:S04]  /*38800*/  STL [R1+0xdc0], R13 ;  /* 0x000dc00d01007387 */ /* 0x0001e80000100800 */
[----:B0-----:R-:W2:Y:S04]  /*38810*/  LDL.LU R13, [R1+0xd7c] ;  /* 0x000d7c00010d7983 */ /* 0x001ea80000300800 */
[----:B------:R-:W2:Y:S04]  /*38820*/  LDL.LU R24, [R1+0xda0] ;  /* 0x000da00001187983 */ /* 0x000ea80000300800 */
[----:B------:R-:W2:Y:S04]  /*38830*/  LDL.LU R26, [R1+0xd74] ;  /* 0x000d7400011a7983 */ /* 0x000ea80000300800 */
[----:B------:R-:W2:Y:S01]  /*38840*/  LDL.LU R27, [R1+0xd98] ;  /* 0x000d9800011b7983 */ /* 0x000ea20000300800 */
[----:B---3--:R-:W-:-:S05]  /*38850*/  IADD3 R0, P5, R0, R25, RZ ;  /* 0x0000001900007210 */ /* 0x008fca0007fbe0ff */
[----:B------:R0:W-:Y:S04]  /*38860*/  STL [R1+0xd94], R0 ;  /* 0x000d940001007387 */ /* 0x0001e80000100800 */
[----:B------:R-:W3:Y:S04]  /*38870*/  LDL.LU R8, [R1+0xd6c] ;  /* 0x000d6c0001087983 */ /* 0x000ee80000300800 */
[----:B------:R-:W3:Y:S04]  /*38880*/  LDL.LU R9, [R1+0xd90] ;  /* 0x000d900001097983 */ /* 0x000ee80000300800 */
[----:B------:R-:W3:Y:S04]  /*38890*/  LDL.LU R10, [R1+0xd64] ;  /* 0x000d6400010a7983 */ /* 0x000ee80000300800 */
[----:B0-----:R-:W3:Y:S04]  /*388a0*/  LDL.LU R0, [R1+0xd88] ;  /* 0x000d880001007983 */ /* 0x001ee80000300800 */
[----:B------:R-:W3:Y:S04]  /*388b0*/  LDL.LU R11, [R1+0xd5c] ;  /* 0x000d5c00010b7983 */ /* 0x000ee80000300800 */
[----:B------:R-:W3:Y:S04]  /*388c0*/  LDL.LU R6, [R1+0xd80] ;  /* 0x000d800001067983 */ /* 0x000ee80000300800 */
[----:B------:R-:W3:Y:S01]  /*388d0*/  LDL.LU R7, [R1+0xd54] ;  /* 0x000d540001077983 */ /* 0x000ee20000300800 */
[----:B----4-:R-:W-:-:S05]  /*388e0*/  IMAD.X R29, R29, 0x1, R2, P6 ;  /* 0x000000011d1d7824 */ /* 0x010fca00030e0602 */
[----:B------:R0:W-:Y:S04]  /*388f0*/  STL [R1+0xdb8], R29 ;  /* 0x000db81d01007387 */ /* 0x0001e80000100800 */
[----:B------:R-:W4:Y:S01]  /*38900*/  LDL.LU R19, [R1+0xd78] ;  /* 0x000d780001137983 */ /* 0x000f220000300800 */
[----:B------:R-:W-:-:S03]  /*38910*/  IADD3 R28, P6, R28, R25, RZ ;  /* 0x000000191c1c7210 */ /* 0x000fc60007fde0ff */
        /* <DEDUP_REMOVED lines=13> */
[----:B------:R-:W-:-:S02]  /*389f0*/  IMAD.X R3, R3, 0x1, R2, P1 ;  /* 0x0000000103037824 */ /* 0x000fc400008e0602 */
[--C-:B------:R-:W-:Y:S01]  /*38a00*/  IMAD.X R4, R4, 0x1, R2.reuse, P2 ;  /* 0x0000000104047824 */ /* 0x100fe200010e0602 */
[-C--:B------:R-:W-:Y:S02]  /*38a10*/  IADD3 R5, P1, R5, R25.reuse, RZ ;  /* 0x0000001905057210 */ /* 0x080fe40007f3e0ff */
[----:B------:R0:W-:Y:S04]  /*38a20*/  STL [R1+0xdb0], R3 ;  /* 0x000db00301007387 */ /* 0x0001e80000100800 */
[----:B0-----:R-:W4:Y:S01]  /*38a30*/  LDL.LU R3, [R1+0xd1c] ;  /* 0x000d1c0001037983 */ /* 0x001f220000300800 */
[-C--:B--2---:R-:W-:Y:S01]  /*38a40*/  IADD3 R13, P2, R13, R25.reuse, RZ ;  /* 0x000000190d0d7210 */ /* 0x084fe20007f5e0ff */
[--C-:B------:R-:W-:Y:S01]  /*38a50*/  IMAD.X R24, R24, 0x1, R2.reuse, P3 ;  /* 0x0000000118187824 */ /* 0x100fe200018e0602 */
[----:B------:R-:W-:Y:S01]  /*38a60*/  IADD3 R26, P3, R26, R25, RZ ;  /* 0x000000191a1a7210 */ /* 0x000fe20007f7e0ff */
[----:B------:R-:W-:-:S02]  /*38a70*/  IMAD.X R27, R27, 0x1, R2, P4 ;  /* 0x000000011b1b7824 */ /* 0x000fc400020e0602 */
[----:B------:R0:W-:Y:S04]  /*38a80*/  STL [R1+0xd7c], R13 ;  /* 0x000d7c0d01007387 */ /* 0x0001e80000100800 */
[----:B------:R-:W-:Y:S04]  /*38a90*/  STL [R1+0xd84], R5 ;  /* 0x000d840501007387 */ /* 0x000fe80000100800 */
[----:B0-----:R-:W2:Y:S01]  /*38aa0*/  LDL.LU R13, [R1+0xd40] ;  /* 0x000d4000010d7983 */ /* 0x001ea20000300800 */
[----:B---3--:R-:W-:-:S03]  /*38ab0*/  IADD3 R8, P4, R8, R25, RZ ;  /* 0x0000001908087210 */ /* 0x008fc60007f9e0ff */
[----:B------:R-:W-:Y:S04]  /*38ac0*/  STL [R1+0xda8], R4 ;  /* 0x000da80401007387 */ /* 0x000fe80000100800 */
[----:B------:R-:W-:Y:S01]  /*38ad0*/  STL [R1+0xda0], R24 ;  /* 0x000da01801007387 */ /* 0x000fe20000100800 */
[----:B------:R-:W-:-:S03]  /*38ae0*/  IMAD.X R9, R9, 0x1, R2, P5 ;  /* 0x0000000109097824 */ /* 0x000fc600028e0602 */
[----:B------:R-:W-:Y:S04]  /*38af0*/  STL [R1+0xd74], R26 ;  /* 0x000d741a01007387 */ /* 0x000fe80000100800 */
[----:B------:R-:W-:Y:S01]  /*38b00*/  STL [R1+0xd98], R27 ;  /* 0x000d981b01007387 */ /* 0x000fe20000100800 */
[----:B------:R-:W-:-:S03]  /*38b10*/  IMAD.X R0, R0, 0x1, R2, P6 ;  /* 0x0000000100007824 */ /* 0x000fc600030e0602 */
[----:B------:R-:W-:Y:S04]  /*38b20*/  STL [R1+0xd6c], R8 ;  /* 0x000d6c0801007387 */ /* 0x000fe80000100800 */
[----:B------:R0:W-:Y:S04]  /*38b30*/  STL [R1+0xd88], R0 ;  /* 0x000d880001007387 */ /* 0x0001e80000100800 */
[----:B------:R-:W-:Y:S04]  /*38b40*/  STL [R1+0xd90], R9 ;  /* 0x000d900901007387 */ /* 0x000fe80000100800 */
[----:B0-----:R-:W3:Y:S01]  /*38b50*/  LDL.LU R0, [R1+0xd14] ;  /* 0x000d140001007983 */ /* 0x001ee20000300800 */
[----:B------:R-:W-:-:S02]  /*38b60*/  IADD3 R10, P5, R10, R25, RZ ;  /* 0x000000190a0a7210 */ /* 0x000fc40007fbe0ff */
[-C--:B------:R-:W-:Y:S01]  /*38b70*/  IADD3 R11, P6, R11, R25.reuse, RZ ;  /* 0x000000190b0b7210 */ /* 0x080fe20007fde0ff */
[--C-:B------:R-:W-:Y:S02]  /*38b80*/  IMAD.X R6, R6, 0x1, R2.reuse, P1 ;  /* 0x0000000106067824 */ /* 0x100fe400008e0602 */
[----:B----4-:R-:W-:Y:S01]  /*38b90*/  IMAD.X R19, R19, 0x1, R2, P2 ;  /* 0x0000000113137824 */ /* 0x010fe200010e0602 */
[-C--:B------:R-:W-:Y:S01]  /*38ba0*/  IADD3 R7, P1, R7, R25.reuse, RZ ;  /* 0x0000001907077210 */ /* 0x080fe20007f3e0ff */
[----:B------:R-:W-:Y:S04]  /*38bb0*/  STL [R1+0xd64], R10 ;  /* 0x000d640a01007387 */ /* 0x000fe80000100800 */
[----:B------:R-:W-:Y:S01]  /*38bc0*/  STL [R1+0xd5c], R11 ;  /* 0x000d5c0b01007387 */ /* 0x000fe20000100800 */
[----:B------:R-:W-:-:S03]  /*38bd0*/  IADD3 R29, P2, R29, R25, RZ ;  /* 0x000000191d1d7210 */ /* 0x000fc60007f5e0ff */
[----:B------:R-:W-:Y:S01]  /*38be0*/  STL [R1+0xd80], R6 ;  /* 0x000d800601007387 */ /* 0x000fe20000100800 */
[--C-:B------:R-:W-:Y:S01]  /*38bf0*/  IMAD.X R18, R18, 0x1, R2.reuse, P3 ;  /* 0x0000000112127824 */ /* 0x100fe200018e0602 */
[-C--:B------:R-:W-:Y:S01]  /*38c00*/  IADD3 R20, P3, R20, R25.reuse, RZ ;  /* 0x0000001914147210 */ /* 0x080fe20007f7e0ff */
[--C-:B------:R-:W-:Y:S01]  /*38c10*/  IMAD.X R21, R21, 0x1, R2.reuse, P4 ;  /* 0x0000000115157824 */ /* 0x100fe200020e0602 */
[----:B------:R0:W-:Y:S04]  /*38c20*/  STL [R1+0xd4c], R29 ;  /* 0x000d4c1d01007387 */ /* 0x0001e80000100800 */
        /* <DEDUP_REMOVED lines=21> */
[----:B------:R-:W-:-:S03]  /*38d80*/  IADD3 R3, P2, R3, R25, RZ ;  /* 0x0000001903037210 */ /* 0x000fc60007f5e0ff */
        /* <DEDUP_REMOVED lines=8> */
[----:B------:R-:W4:Y:S01]  /*38e10*/  LDL.LU R27, [R1+0xcf4] ;  /* 0x000cf400011b7983 */ /* 0x000f220000300800 */
[----:B--2---:R-:W-:-:S05]  /*38e20*/  IMAD.X R13, R13, 0x1, R2, P3 ;  /* 0x000000010d0d7824 */ /* 0x004fca00018e0602 */
[----:B------:R0:W-:Y:S04]  /*38e30*/  STL [R1+0xd40], R13 ;  /* 0x000d400d01007387 */ /* 0x0001e80000100800 */
[----:B------:R-:W2:Y:S04]  /*38e40*/  LDL.LU R8, [R1+0xd18] ;  /* 0x000d180001087983 */ /* 0x000ea80000300800 */
[----:B------:R-:W2:Y:S04]  /*38e50*/  LDL.LU R9, [R1+0xcec] ;  /* 0x000cec0001097983 */ /* 0x000ea80000300800 */
[----:B------:R-:W2:Y:S04]  /*38e60*/  LDL.LU R10, [R1+0xd10] ;  /* 0x000d1000010a7983 */ /* 0x000ea80000300800 */
[----:B0-----:R-:W2:Y:S04]  /*38e70*/  LDL.LU R13, [R1+0xce4] ;  /* 0x000ce400010d7983 */ /* 0x001ea80000300800 */
[----:B------:R-:W2:Y:S04]  /*38e80*/  LDL.LU R11, [R1+0xd08] ;  /* 0x000d0800010b7983 */ /* 0x000ea80000300800 */
[----:B------:R-:W2:Y:S04]  /*38e90*/  LDL.LU R6, [R1+0xcdc] ;  /* 0x000cdc0001067983 */ /* 0x000ea80000300800 */
[----:B------:R-:W2:Y:S01]  /*38ea0*/  LDL.LU R7, [R1+0xd00] ;  /* 0x000d000001077983 */ /* 0x000ea20000300800 */
[----:B---3--:R-:W-:-:S05]  /*38eb0*/  IADD3 R0, P3, R0, R25, RZ ;  /* 0x0000001900007210 */ /* 0x008fca0007f7e0ff */
[----:B------:R0:W-:Y:S04]  /*38ec0*/  STL [R1+0xd14], R0 ;  /* 0x000d140001007387 */ /* 0x0001e80000100800 */
[----:B------:R-:W3:Y:S04]  /*38ed0*/  LDL.LU R19, [R1+0xcd4] ;  /* 0x000cd40001137983 */ /* 0x000ee80000300800 */
[----:B0-----:R-:W3:Y:S04]  /*38ee0*/  LDL.LU R0, [R1+0xcf8] ;  /* 0x000cf80001007983 */ /* 0x001ee80000300800 */
[----:B------:R-:W3:Y:S04]  /*38ef0*/  LDL.LU R18, [R1+0xccc] ;  /* 0x000ccc0001127983 */ /* 0x000ee80000300800 */
[----:B------:R-:W3:Y:S04]  /*38f00*/  LDL.LU R20, [R1+0xcf0] ;  /* 0x000cf00001147983 */ /* 0x000ee80000300800 */
[----:B------:R-:W3:Y:S01]  /*38f10*/  LDL.LU R21, [R1+0xcc4] ;  /* 0x000cc40001157983 */ /* 0x000ee20000300800 */
[----:B----4-:R-:W-:-:S05]  /*38f20*/  IMAD.X R29, R29, 0x1, R2, P4 ;  /* 0x000000011d1d7824 */ /* 0x010fca00020e0602 */
        /* <DEDUP_REMOVED lines=9> */
[-C--:B------:R-:W-:Y:S01]  /*38fc0*/  IADD3 R28, P4, R28, R25.reuse, RZ ;  /* 0x000000191c1c7210 */ /* 0x080fe20007f9e0ff */
[----:B------:R-:W-:Y:S01]  /*38fd0*/  IMAD.X R5, R5, 0x1, R2, P5 ;  /* 0x0000000105057824 */ /* 0x000fe200028e0602 */
[----:B------:R-:W-:-:S03]  /*38fe0*/  IADD3 R4, P5, R4, R25, RZ ;  /* 0x0000001904047210 */ /* 0x000fc60007fbe0ff */
[----:B------:R0:W-:Y:S01]  /*38ff0*/  STL [R1+0xd0c], R28 ;  /* 0x000d0c1c01007387 */ /* 0x0001e20000100800 */
[----:B------:R-:W-:-:S03]  /*39000*/  IMAD.X R3, R3, 0x1, R2, P6 ;  /* 0x0000000103037824 */ /* 0x000fc600030e0602 */
[----:B0-----:R-:W4:Y:S01]  /*39010*/  LDL.LU R28, [R1+0xcc8] ;  /* 0x000cc800011c7983 */ /* 0x001f220000300800 */
[-C--:B------:R-:W-:Y:S01]  /*39020*/  IADD3 R24, P6, R24, R25.reuse, RZ ;  /* 0x0000001918187210 */ /* 0x080fe20007fde0ff */
[--C-:B------:R-:W-:Y:S01]  /*39030*/  IMAD.X R26, R26, 0x1, R2.reuse, P1 ;  /* 0x000000011a1a7824 */ /* 0x100fe200008e0602 */
[----:B------:R-:W-:Y:S01]  /*39040*/  IADD3 R27, P1, R27, R25, RZ ;  /* 0x000000191b1b7210 */ /* 0x000fe20007f3e0ff */
[----:B------:R0:W-:Y:S04]  /*39050*/  STL [R1+0xd28], R3 ;  /* 0x000d280301007387 */ /* 0x0001e80000100800 */
[----:B------:R-:W-:Y:S04]  /*39060*/  STL [R1+0xd30], R5 ;  /* 0x000d300501007387 */ /* 0x000fe80000100800 */
[----:B0-----:R-:W4:Y:S04]  /*39070*/  LDL.LU R3, [R1+0xc9c] ;  /* 0x000c9c0001037983 */ /* 0x001f280000300800 */
[----:B------:R-:W-:Y:S04]  /*39080*/  STL [R1+0xd04], R4 ;  /* 0x000d040401007387 */ /* 0x000fe80000100800 */
[----:B------:R-:W-:Y:S04]  /*39090*/  STL [R1+0xcfc], R24 ;  /* 0x000cfc1801007387 */ /* 0x000fe80000100800 */
[----:B------:R-:W-:Y:S04]  /*390a0*/  STL [R1+0xd20], R26 ;  /* 0x000d201a01007387 */ /* 0x000fe80000100800 */
[----:B------:R-:W-:Y:S01]  /*390b0*/  STL [R1+0xcf4], R27 ;  /* 0x000cf41b01007387 */ /* 0x000fe20000100800 */
[----:B--2---:R-:W-:-:S02]  /*390c0*/  IMAD.X R8, R8, 0x1, R2, P2 ;  /* 0x0000000108087824 */ /* 0x004fc400010e0602 */
[--C-:B------:R-:W-:Y:S01]  /*390d0*/  IMAD.X R10, R10, 0x1, R2.reuse, P3 ;  /* 0x000000010a0a7824 */ /* 0x100fe200018e0602 */
[-C--:B------:R-:W-:Y:S02]  /*390e0*/  IADD3 R9, P2, R9, R25.reuse, RZ ;  /* 0x0000001909097210 */ /* 0x080fe40007f5e0ff */
[----:B------:R-:W-:Y:S01]  /*390f0*/  STL [R1+0xd18], R8 ;  /* 0x000d180801007387 */ /* 0x000fe20000100800 */
[-C--:B------:R-:W-:Y:S01]  /*39100*/  IADD3 R13, P3, R13, R25.reuse, RZ ;  /* 0x000000190d0d7210 */ /* 0x080fe20007f7e0ff */
[--C-:B------:R-:W-:Y:S01]  /*39110*/  IMAD.X R11, R11, 0x1, R2.reuse, P4 ;  /* 0x000000010b0b7824 */ /* 0x100fe200020e0602 */
[----:B------:R-:W-:Y:S01]  /*39120*/  IADD3 R6, P4, R6, R25, RZ ;  /* 0x0000001906067210 */ /* 0x000fe20007f9e0ff */
[--C-:B------:R-:W-:Y:S02]  /*39130*/  IMAD.X R7, R7, 0x1, R2.reuse, P5 ;  /* 0x0000000107077824 */ /* 0x100fe400028e0602 */
[----:B------:R0:W-:Y:S04]  /*39140*/  STL [R1+0xce4], R13 ;  /* 0x000ce40d01007387 */ /* 0x0001e80000100800 */
[----:B------:R-:W-:Y:S04]  /*39150*/  STL [R1+0xcec], R9 ;  /* 0x000cec0901007387 */ /* 0x000fe80000100800 */
[----:B0-----:R-:W2:Y:S04]  /*39160*/  LDL.LU R13, [R1+0xcc0] ;  /* 0x000cc000010d7983 */ /* 0x001ea80000300800 */
[----:B------:R-:W-:Y:S04]  /*39170*/  STL [R1+0xd10], R10 ;  /* 0x000d100a01007387 */ /* 0x000fe80000100800 */
[----:B------:R-:W-:Y:S04]  /*39180*/  STL [R1+0xd08], R11 ;  /* 0x000d080b01007387 */ /* 0x000fe80000100800 */
[----:B------:R-:W-:Y:S01]  /*39190*/  STL [R1+0xcdc], R6 ;  /* 0x000cdc0601007387 */ /* 0x000fe20000100800 */
[----:B---3--:R-:W-:-:S05]  /*391a0*/  IMAD.X R0, R0, 0x1, R2, P6 ;  /* 0x0000000100007824 */ /* 0x008fca00030e0602 */
[----:B------:R0:W-:Y:S04]  /*391b0*/  STL [R1+0xcf8], R0 ;  /* 0x000cf80001007387 */ /* 0x0001e80000100800 */
[----:B------:R-:W-:Y:S04]  /*391c0*/  STL [R1+0xd00], R7 ;  /* 0x000d000701007387 */ /* 0x000fe80000100800 */
[----:B0-----:R-:W3:Y:S01]  /*391d0*/  LDL.LU R0, [R1+0xc94] ;  /* 0x000c940001007983 */ /* 0x001ee20000300800 */
[-C--:B------:R-:W-:Y:S02]  /*391e0*/  IADD3 R19, P5, R19, R25.reuse, RZ ;  /* 0x0000001913137210 */ /* 0x080fe40007fbe0ff */
[-C--:B------:R-:W-:Y:S01]  /*391f0*/  IADD3 R18, P6, R18, R25.reuse, RZ ;  /* 0x0000001912127210 */ /* 0x080fe20007fde0ff */
[--C-:B------:R-:W-:Y:S01]  /*39200*/  IMAD.X R20, R20, 0x1, R2.reuse, P1 ;  /* 0x0000000114147824 */ /* 0x100fe200008e0602 */
[-C--:B------:R-:W-:Y:S01]  /*39210*/  IADD3 R21, P1, R21, R25.reuse, RZ ;  /* 0x0000001915157210 */ /* 0x080fe20007f3e0ff */
[----:B----4-:R-:W-:Y:S01]  /*39220*/  IMAD.X R22, R22, 0x1, R2, P2 ;  /* 0x0000000116167824 */ /* 0x010fe200010e0602 */
[----:B------:R-:W-:Y:S01]  /*39230*/  STL [R1+0xcd4], R19 ;  /* 0x000cd41301007387 */ /* 0x000fe20000100800 */
[----:B------:R-:W-:-:S03]  /*39240*/  IADD3 R23, P2, R23, R25, RZ ;  /* 0x0000001917177210 */ /* 0x000fc60007f5e0ff */
[----:B------:R-:W-:Y:S01]  /*39250*/  STL [R1+0xccc], R18 ;  /* 0x000ccc1201007387 */ /* 0x000fe20000100800 */
[----:B------:R-:W-:-:S03]  /*39260*/  IMAD.X R17, R17, 0x1, R2, P3 ;  /* 0x0000000111117824 */ /* 0x000fc600018e0602 */
[----:B------:R-:W-:Y:S01]  /*39270*/  STL [R1+0xcf0], R20 ;  /* 0x000cf01401007387 */ /* 0x000fe20000100800 */
[----:B------:R-:W-:-:S03]  /*39280*/  IADD3 R16, P3, R16, R25, RZ ;  /* 0x0000001910107210 */ /* 0x000fc60007f7e0ff */
[----:B------:R-:W-:Y:S01]  /*39290*/  STL [R1+0xcc4], R21 ;  /* 0x000cc41501007387 */ /* 0x000fe20000100800 */
[--C-:B------:R-:W-:Y:S02]  /*392a0*/  IMAD.X R15, R15, 0x1, R2.reuse, P4 ;  /* 0x000000010f0f7824 */ /* 0x100fe400020e0602 */
        /* <DEDUP_REMOVED lines=11> */
[----:B------:R-:W-:Y:S01]  /*39360*/  STL [R1+0xcd0], R12 ;  /* 0x000cd00c01007387 */ /* 0x000fe20000100800 */
[----:B------:R-:W-:-:S03]  /*39370*/  IMAD.X R28, R28, 0x1, R2, P6 ;  /* 0x000000011c1c7824 */ /* 0x000fc600030e0602 */
[----:B------:R-:W4:Y:S04]  /*39380*/  LDL.LU R5, [R1+0xc8c] ;  /* 0x000c8c0001057983 */ /* 0x000f280000300800 */
[----:B------:R-:W4:Y:S04]  /*39390*/  LDL.LU R4, [R1+0xcb0] ;  /* 0x000cb00001047983 */ /* 0x000f280000300800 */
[----:B------:R0:W-:Y:S04]  /*393a0*/  STL [R1+0xcc8], R28 ;  /* 0x000cc81c01007387 */ /* 0x0001e80000100800 */
[----:B0-----:R-:W4:Y:S04]  /*393b0*/  LDL.LU R28, [R1+0xc84] ;  /* 0x000c8400011c7983 */ /* 0x001f280000300800 */
[----:B------:R-:W4:Y:S01]  /*393c0*/  LDL.LU R24, [R1+0xca8] ;  /* 0x000ca80001187983 */ /* 0x000f220000300800 */
[----:B------:R-:W-:-:S03]  /*393d0*/  IADD3 R3, P6, R3, R25, RZ ;  /* 0x0000001903037210 */ /* 0x000fc60007fde0ff */
        /* <DEDUP_REMOVED lines=10> */
[----:B--2---:R-:W-:-:S05]  /*39480*/  IMAD.X R13, R13, 0x1, R2, P1 ;  /* 0x000000010d0d7824 */ /* 0x004fca00008e0602 */
[----:B------:R0:W-:Y:S04]  /*39490*/  STL [R1+0xcc0], R13 ;  /* 0x000cc00d01007387 */ /* 0x0001e80000100800 */
        /* <DEDUP_REMOVED lines=15> */
[----:B----4-:R-:W-:-:S02]  /*39590*/  IMAD.X R29, R29, 0x1, R2, P2 ;  /* 0x000000011d1d7824 */ /* 0x010fc400010e0602 */
[----:B------:R-:W-:Y:S01]  /*395a0*/  IMAD.X R4, R4, 0x1, R2, P3 ;  /* 0x0000000104047824 */ /* 0x000fe200018e0602 */
[-C--:B------:R-:W-:Y:S02]  /*395b0*/  IADD3 R5, P2, R5, R25.reuse, RZ ;  /* 0x0000001905057210 */ /* 0x080fe40007f5e0ff */
[----:B------:R0:W-:Y:S01]  /*395c0*/  STL [R1+0xcb8], R29 ;  /* 0x000cb81d01007387 */ /* 0x0001e20000100800 */
[----:B------:R-:W-:-:S03]  /*395d0*/  IADD3 R28, P3, R28, R25, RZ ;  /* 0x000000191c1c7210 */ /* 0x000fc60007f7e0ff */
[----:B0-----:R-:W4:Y:S01]  /*395e0*/  LDL.LU R29, [R1+0xc24] ;  /* 0x000c2400011d7983 */ /* 0x001f220000300800 */
[--C-:B------:R-:W-:Y:S01]  /*395f0*/  IMAD.X R24, R24, 0x1, R2.reuse, P4 ;  /* 0x0000000118187824 */ /* 0x100fe200020e0602 */
[-C--:B------:R-:W-:Y:S01]  /*39600*/  IADD3 R26, P4, R26, R25.reuse, RZ ;  /* 0x000000191a1a7210 */ /* 0x080fe20007f9e0ff */
[--C-:B------:R-:W-:Y:S01]  /*39610*/  IMAD.X R27, R27, 0x1, R2.reuse, P5 ;  /* 0x000000011b1b7824 */ /* 0x100fe200028e0602 */
        /* <DEDUP_REMOVED lines=14> */
[----:B------:R-:W-:-:S03]  /*39700*/  IMAD.X R6, R6, 0x1, R2, P2 ;  /* 0x0000000106067824 */ /* 0x000fc600010e0602 */
[----:B------:R-:W-:Y:S01]  /*39710*/  STL [R1+0xc98], R9 ;  /* 0x000c980901007387 */ /* 0x000fe20000100800 */
[----:B------:R-:W-:-:S03]  /*39720*/  IADD3 R7, P2, R7, R25, RZ ;  /* 0x0000001907077210 */ /* 0x000fc60007f5e0ff */
[----:B0-----:R-:W4:Y:S04]  /*39730*/  LDL.LU R3, [R1+0xc1c] ;  /* 0x000c1c0001037983 */ /* 0x001f280000300800 */
[----:B------:R-:W-:Y:S04]  /*39740*/  STL [R1+0xc6c], R10 ;  /* 0x000c6c0a01007387 */ /* 0x000fe80000100800 */
[----:B------:R-:W-:Y:S04]  /*39750*/  STL [R1+0xc64], R11 ;  /* 0x000c640b01007387 */ /* 0x000fe80000100800 */
[----:B------:R-:W-:Y:S01]  /*39760*/  STL [R1+0xc88], R6 ;  /* 0x000c880601007387 */ /* 0x000fe20000100800 */
[--C-:B--2---:R-:W-:Y:S01]  /*39770*/  IMAD.X R19, R19, 0x1, R2.reuse, P3 ;  /* 0x0000000113137824 */ /* 0x104fe200018e0602 */
[-C--:B------:R-:W-:Y:S01]  /*39780*/  IADD3 R13, P3, R13, R25.reuse, RZ ;  /* 0x000000190d0d7210 */ /* 0x080fe20007f7e0ff */
[--C-:B------:R-:W-:Y:S01]  /*39790*/  IMAD.X R18, R18, 0x1, R2.reuse, P4 ;  /* 0x0000000112127824 */ /* 0x100fe200020e0602 */
[----:B------:R-:W-:Y:S01]  /*397a0*/  IADD3 R20, P4, R20, R25, RZ ;  /* 0x0000001914147210 */ /* 0x000fe20007f9e0ff */
[----:B------:R-:W-:-:S02]  /*397b0*/  IMAD.X R21, R21, 0x1, R2, P5 ;  /* 0x0000000115157824 */ /* 0x000fc400028e0602 */
[----:B------:R0:W-:Y:S04]  /*397c0*/  STL [R1+0xc54], R13 ;  /* 0x000c540d01007387 */ /* 0x0001e80000100800 */
[----:B------:R-:W-:Y:S04]  /*397d0*/  STL [R1+0xc5c], R7 ;  /* 0x000c5c0701007387 */ /* 0x000fe80000100800 */
[----:B0-----:R-:W2:Y:S01]  /*397e0*/  LDL.LU R13, [R1+0xc40] ;  /* 0x000c4000010d7983 */ /* 0x001ea20000300800 */
[----:B---3--:R-:W-:-:S03]  /*397f0*/  IADD3 R22, P5, R22, R25, RZ ;  /* 0x0000001916167210 */ /* 0x008fc60007fbe0ff */
        /* <DEDUP_REMOVED lines=12> */
[----:B------:R-:W-:Y:S04]  /*398c0*/  STL [R1+0xc3c], R17 ;  /* 0x000c3c1101007387 */ /* 0x000fe80000100800 */
[----:B------:R-:W-:Y:S04]  /*398d0*/  STL [R1+0xc60], R16 ;  /* 0x000c601001007387 */ /* 0x000fe80000100800 */
[----:B------:R-:W-:Y:S04]  /*398e0*/  STL [R1+0xc34], R15 ;  /* 0x000c340f01007387 */ /* 0x000fe80000100800 */
[----:B------:R0:W-:Y:S04]  /*398f0*/  STL [R1+0xc50], R0 ;  /* 0x000c500001007387 */ /* 0x0001e80000100800 */
[----:B------:R-:W-:Y:S04]  /*39900*/  STL [R1+0xc58], R14 ;  /* 0x000c580e01007387 */ /* 0x000fe80000100800 */
[----:B0-----:R-:W3:Y:S01]  /*39910*/  LDL.LU R0, [R1+0xc14] ;  /* 0x000c140001007983 */ /* 0x001ee20000300800 */
[----:B------:R-:W-:-:S05]  /*39920*/  IADD3 R12, P2, R12, R25, RZ ;  /* 0x000000190c0c7210 */ /* 0x000fca0007f5e0ff */
[----:B------:R-:W-:Y:S04]  /*39930*/  STL [R1+0xc2c], R12 ;  /* 0x000c2c0c01007387 */ /* 0x000fe80000100800 */
[----:B------:R-:W3:Y:S04]  /*39940*/  LDL.LU R5, [R1+0xc38] ;  /* 0x000c380001057983 */ /* 0x000ee80000300800 */
[----:B------:R-:W3:Y:S01]  /*39950*/  LDL.LU R4, [R1+0xc0c] ;  /* 0x000c0c0001047983 */ /* 0x000ee20000300800 */
[----:B----4-:R-:W-:-:S05]  /*39960*/  IADD3 R29, P3, R29, R25, RZ ;  /* 0x000000191d1d7210 */ /* 0x010fca0007f7e0ff */
[----:B------:R0:W-:Y:S01]  /*39970*/  STL [R1+0xc24], R29 ;  /* 0x000c241d01007387 */ /* 0x0001e20000100800 */
        /* <DEDUP_REMOVED lines=11> */
[----:B------:R-:W4:Y:S01]  /*39a30*/  LDL.LU R6, [R1+0xbe4] ;  /* 0x000be40001067983 */ /* 0x000f220000300800 */
[----:B------:R-:W-:-:S03]  /*39a40*/  IADD3 R3, P4, R3, R25, RZ ;  /* 0x0000001903037210 */ /* 0x000fc60007f9e0ff */
[----:B------:R-:W4:Y:S04]  /*39a50*/  LDL.LU R7, [R1+0xc08] ;  /* 0x000c080001077983 */ /* 0x000f280000300800 */
[----:B------:R0:W-:Y:S04]  /*39a60*/  STL [R1+0xc1c], R3 ;  /* 0x000c1c0301007387 */ /* 0x0001e80000100800 */
        /* <DEDUP_REMOVED lines=15> */
[----:B---3--:R-:W-:-:S05]  /*39b60*/  IADD3 R0, P5, R0, R25, RZ ;  /* 0x0000001900007210 */ /* 0x008fca0007fbe0ff */
[----:B------:R0:W-:Y:S04]  /*39b70*/  STL [R1+0xc14], R0 ;  /* 0x000c140001007387 */ /* 0x0001e80000100800 */
[----:B0-----:R-:W3:Y:S01]  /*39b80*/  LDL.LU R0, [R1+0xbd0] ;  /* 0x000bd00001007983 */ /* 0x001ee20000300800 */
[--C-:B------:R-:W-:Y:S01]  /*39b90*/  IMAD.X R5, R5, 0x1, R2.reuse, P6 ;  /* 0x0000000105057824 */ /* 0x100fe200030e0602 */
[-C--:B------:R-:W-:Y:S01]  /*39ba0*/  IADD3 R4, P6, R4, R25.reuse, RZ ;  /* 0x0000001904047210 */ /* 0x080fe20007fde0ff */
[--C-:B----4-:R-:W-:Y:S01]  /*39bb0*/  IMAD.X R29, R29, 0x1, R2.reuse, P1 ;  /* 0x000000011d1d7824 */ /* 0x110fe200008e0602 */
[-C--:B------:R-:W-:Y:S01]  /*39bc0*/  IADD3 R24, P1, R24, R25.reuse, RZ ;  /* 0x0000001918187210 */ /* 0x080fe20007f3e0ff */
[----:B------:R-:W-:Y:S01]  /*39bd0*/  IMAD.X R26, R26, 0x1, R2, P2 ;  /* 0x000000011a1a7824 */ /* 0x000fe200010e0602 */
[----:B------:R-:W-:-:S02]  /*39be0*/  IADD3 R27, P2, R27, R25, RZ ;  /* 0x000000191b1b7210 */ /* 0x000fc40007f5e0ff */
[----:B------:R0:W-:Y:S04]  /*39bf0*/  STL [R1+0xc30], R29 ;  /* 0x000c301d01007387 */ /* 0x0001e80000100800 */
[----:B------:R-:W-:Y:S01]  /*39c00*/  STL [R1+0xc38], R5 ;  /* 0x000c380501007387 */ /* 0x000fe20000100800 */
[--C-:B------:R-:W-:Y:S02]  /*39c10*/  IMAD.X R8, R8, 0x1, R2.reuse, P3 ;  /* 0x0000000108087824 */ /* 0x100fe400018e0602 */
[--C-:B------:R-:W-:Y:S01]  /*39c20*/  IMAD.X R10, R10, 0x1, R2.reuse, P4 ;  /* 0x000000010a0a7824 */ /* 0x100fe200020e0602 */
[-C--:B------:R-:W-:Y:S02]  /*39c30*/  IADD3 R9, P3, R9, R25.reuse, RZ ;  /* 0x0000001909097210 */ /* 0x080fe40007f7e0ff */
        /* <DEDUP_REMOVED lines=26> */
[----:B------:R-:W-:Y:S04]  /*39de0*/  STL [R1+0xbf8], R20 ;  /* 0x000bf81401007387 */ /* 0x000fe80000100800 */
[----:B------:R-:W-:Y:S01]  /*39df0*/  STL [R1+0xbcc], R21 ;  /* 0x000bcc1501007387 */ /* 0x000fe20000100800 */
[--C-:B--2---:R-:W-:Y:S01]  /*39e00*/  IMAD.X R22, R22, 0x1, R2.reuse, P3 ;  /* 0x0000000116167824 */ /* 0x104fe200018e0602 */
[-C--:B------:R-:W-:Y:S01]  /*39e10*/  IADD3 R23, P3, R23, R25.reuse, RZ ;  /* 0x0000001917177210 */ /* 0x080fe20007f7e0ff */
[--C-:B------:R-:W-:Y:S01]  /*39e20*/  IMAD.X R17, R17, 0x1, R2.reuse, P4 ;  /* 0x0000000111117824 */ /* 0x100fe200020e0602 */
[-C--:B------:R-:W-:Y:S01]  /*39e30*/  IADD3 R16, P4, R16, R25.reuse, RZ ;  /* 0x0000001910107210 */ /* 0x080fe20007f9e0ff */
[----:B------:R-:W-:Y:S01]  /*39e40*/  IMAD.X R15, R15, 0x1, R2, P5 ;  /* 0x000000010f0f7824 */ /* 0x000fe200028e0602 */
[----:B------:R-:W-:Y:S04]  /*39e50*/  STL [R1+0xbf0], R22 ;  /* 0x000bf01601007387 */ /* 0x000fe80000100800 */
[----:B------:R-:W-:Y:S01]  /*39e60*/  STL [R1+0xbc4], R23 ;  /* 0x000bc41701007387 */ /* 0x000fe20000100800 */
[----:B------:R-:W-:-:S03]  /*39e70*/  IADD3 R14, P5, R14, R25, RZ ;  /* 0x000000190e0e7210 */ /* 0x000fc60007fbe0ff */
[----:B------:R-:W-:Y:S01]  /*39e80*/  STL [R1+0xbe8], R17 ;  /* 0x000be81101007387 */ /* 0x000fe20000100800 */
[----:B------:R-:W-:-:S03]  /*39e90*/  IMAD.X R12, R12, 0x1, R2, P6 ;  /* 0x000000010c0c7824 */ /* 0x000fc600030e0602 */
[----:B------:R-:W-:Y:S01]  /*39ea0*/  STL [R1+0xbbc], R16 ;  /* 0x000bbc1001007387 */ /* 0x000fe20000100800 */
[----:B------:R-:W-:-:S03]  /*39eb0*/  IADD3 R13, P6, R13, R25, RZ ;  /* 0x000000190d0d7210 */ /* 0x000fc60007fde0ff */
[----:B------:R-:W-:Y:S04]  /*39ec0*/  STL [R1+0xbe0], R15 ;  /* 0x000be00f01007387 */ /* 0x000fe80000100800 */
[----:B------:R-:W2:Y:S04]  /*39ed0*/  LDL.LU R6, [R1+0xbc0] ;  /* 0x000bc00001067983 */ /* 0x000ea80000300800 */
[----:B------:R-:W-:Y:S04]  /*39ee0*/  STL [R1+0xbb4], R14 ;  /* 0x000bb40e01007387 */ /* 0x000fe80000100800 */
[----:B------:R-:W-:Y:S01]  /*39ef0*/  STL [R1+0xbd8], R12 ;  /* 0x000bd80c01007387 */ /* 0x000fe20000100800 */
[----:B---3--:R-:W-:-:S05]  /*39f00*/  IMAD.X R0, R0, 0x1, R2, P1 ;  /* 0x0000000100007824 */ /* 0x008fca00008e0602 */
[----:B------:R0:W-:Y:S04]  /*39f10*/  STL [R1+0xbd0], R0 ;  /* 0x000bd00001007387 */ /* 0x0001e80000100800 */
[----:B------:R1:W-:Y:S04]  /*39f20*/  STL [R1+0xbac], R13 ;  /* 0x000bac0d01007387 */ /* 0x0003e80000100800 */
[----:B0-----:R-:W3:Y:S04]  /*39f30*/  LDL.LU R0, [R1+0xb94] ;  /* 0x000b940001007983 */ /* 0x001ee80000300800 */
[----:B------:R-:W3:Y:S04]  /*39f40*/  LDL.LU R5, [R1+0xbb8] ;  /* 0x000bb80001057983 */ /* 0x000ee80000300800 */
[----:B------:R-:W3:Y:S04]  /*39f50*/  LDL.LU R4, [R1+0xb8c] ;  /* 0x000b8c0001047983 */ /* 0x000ee80000300800 */
[----:B------:R-:W3:Y:S04]  /*39f60*/  LDL.LU R24, [R1+0xbb0] ;  /* 0x000bb00001187983 */ /* 0x000ee80000300800 */
[----:B------:R-:W3:Y:S04]  /*39f70*/  LDL.LU R26, [R1+0xb84] ;  /* 0x000b8400011a7983 */ /* 0x000ee80000300800 */
[----:B------:R-:W3:Y:S01]  /*39f80*/  LDL.LU R27, [R1+0xba8] ;  /* 0x000ba800011b7983 */ /* 0x000ee20000300800 */
[----:B----4-:R-:W-:-:S05]  /*39f90*/  IADD3 R29, P1, R29, R25, RZ ;  /* 0x000000191d1d7210 */ /* 0x010fca0007f3e0ff */
[----:B------:R0:W-:Y:S04]  /*39fa0*/  STL [R1+0xba4], R29 ;  /* 0x000ba41d01007387 */ /* 0x0001e80000100800 */
[----:B------:R-:W4:Y:S04]  /*39fb0*/  LDL.LU R8, [R1+0xb7c] ;  /* 0x000b7c0001087983 */ /* 0x000f280000300800 */
[----:B------:R-:W4:Y:S04]  /*39fc0*/  LDL.LU R9, [R1+0xba0] ;  /* 0x000ba00001097983 */ /* 0x000f280000300800 */
[----:B------:R-:W4:Y:S04]  /*39fd0*/  LDL.LU R10, [R1+0xb74] ;  /* 0x000b7400010a7983 */ /* 0x000f280000300800 */
[----:B------:R-:W4:Y:S04]  /*39fe0*/  LDL.LU R11, [R1+0xb98] ;  /* 0x000b9800010b7983 */ /* 0x000f280000300800 */
[----:B------:R-:W4:Y:S04]  /*39ff0*/  LDL.LU R7, [R1+0xb90] ;  /* 0x000b900001077983 */ /* 0x000f280000300800 */
[----:B------:R-:W4:Y:S04]  /*3a000*/  LDL.LU R19, [R1+0xb64] ;  /* 0x000b640001137983 */ /* 0x000f280000300800 */
[----:B------:R-:W4:Y:S01]  /*3a010*/  LDL.LU R18, [R1+0xb88] ;  /* 0x000b880001127983 */ /* 0x000f220000300800 */
[----:B------:R-:W-:-:S05]  /*3a020*/  IMAD.X R28, R28, 0x1, R2, P2 ;  /* 0x000000011c1c7824 */ /* 0x000fca00010e0602 */
[----:B------:R0:W-:Y:S04]  /*3a030*/  STL [R1+0xbc8], R28 ;  /* 0x000bc81c01007387 */ /* 0x0001e80000100800 */
[----:B------:R-:W4:Y:S04]  /*3a040*/  LDL.LU R20, [R1+0xb5c] ;  /* 0x000b5c0001147983 */ /* 0x000f280000300800 */
[----:B------:R-:W4:Y:S04]  /*3a050*/  LDL.LU R21, [R1+0xb80] ;  /* 0x000b800001157983 */ /* 0x000f280000300800 */
[----:B------:R-:W4:Y:S04]  /*3a060*/  LDL.LU R22, [R1+0xb54] ;  /* 0x000b540001167983 */ /* 0x000f280000300800 */
[----:B------:R-:W4:Y:S04]  /*3a070*/  LDL.LU R23, [R1+0xb78] ;  /* 0x000b780001177983 */ /* 0x000f280000300800 */
[----:B------:R-:W4:Y:S01]  /*3a080*/  LDL.LU R17, [R1+0xb4c] ;  /* 0x000b4c0001117983 */ /* 0x000f220000300800 */
[----:B------:R-:W-:-:S05]  /*3a090*/  IADD3 R3, P2, R3, R25, RZ ;  /* 0x0000001903037210 */ /* 0x000fca0007f5e0ff */
[----:B------:R0:W-:Y:S04]  /*3a0a0*/  STL [R1+0xb9c], R3 ;  /* 0x000b9c0301007387 */ /* 0x0001e80000100800 */
[----:B------:R-:W4:Y:S04]  /*3a0b0*/  LDL.LU R16, [R1+0xb70] ;  /* 0x000b700001107983 */ /* 0x000f280000300800 */
[----:B------:R-:W4:Y:S04]  /*3a0c0*/  LDL.LU R15, [R1+0xb44] ;  /* 0x000b4400010f7983 */ /* 0x000f280000300800 */
[----:B------:R-:W4:Y:S04]  /*3a0d0*/  LDL.LU R14, [R1+0xb68] ;  /* 0x000b6800010e7983 */ /* 0x000f280000300800 */
[----:B------:R-:W4:Y:S04]  /*3a0e0*/  LDL.LU R12, [R1+0xb3c] ;  /* 0x000b3c00010c7983 */ /* 0x000f280000300800 */
[----:B-1----:R-:W4:Y:S04]  /*3a0f0*/  LDL.LU R13, [R1+0xb60] ;  /* 0x000b6000010d7983 */ /* 0x002f280000300800 */
[----:B0-----:R-:W4:Y:S04]  /*3a100*/  LDL.LU R29, [R1+0xb34] ;  /* 0x000b3400011d7983 */ /* 0x001f280000300800 */
[----:B------:R-:W4:Y:S04]  /*3a110*/  LDL.LU R28, [R1+0xb58] ;  /* 0x000b5800011c7983 */ /* 0x000f280000300800 */
[----:B------:R-:W4:Y:S01]  /*3a120*/  LDL.LU R3, [R1+0xb2c] ;  /* 0x000b2c0001037983 */ /* 0x000f220000300800 */
[----:B--2---:R-:W-:-:S05]  /*3a130*/  IMAD.X R6, R6, 0x1, R2, P3 ;  /* 0x0000000106067824 */ /* 0x004fca00018e0602 */
[----:B------:R0:W-:Y:S02]  /*3a140*/  STL [R1+0xbc0], R6 ;  /* 0x000bc00601007387 */ /* 0x0001e40000100800 */
[----:B0-----:R-:W0:Y:S01]  /*3a150*/  LDC R6, c[0x0][0x23c] ;  /* 0x00008f00ff067b82 */ /* 0x001e220000000800 */
[----:B---3--:R-:W-:-:S05]  /*3a160*/  IADD3 R0, P3, R0, R25, RZ ;  /* 0x0000001900007210 */ /* 0x008fca0007f7e0ff */
[----:B------:R1:W-:Y:S04]  /*3a170*/  STL [R1+0xb94], R0 ;  /* 0x000b940001007387 */ /* 0x0003e80000100800 */
[----:B-1----:R-:W2:Y:S01]  /*3a180*/  LDL.LU R0, [R1+0x1224] ;  /* 0x0012240001007983 */ /* 0x002ea20000300800 */
[----:B0-----:R-:W-:Y:S02]  /*3a190*/  IMAD.SHL.U32 R6, R6, 0x80, RZ ;  /* 0x0000008006067824 */ /* 0x001fe400078e00ff */
[--C-:B------:R-:W-:Y:S01]  /*3a1a0*/  IMAD.X R5, R5, 0x1, R2.reuse, P4 ;  /* 0x0000000105057824 */ /* 0x100fe200020e0602 */
[-C--:B------:R-:W-:Y:S01]  /*3a1b0*/  IADD3 R4, P4, R4, R25.reuse, RZ ;  /* 0x0000001904047210 */ /* 0x080fe20007f9e0ff */
[----:B------:R-:W-:Y:S02]  /*3a1c0*/  IMAD.SHL.U32 R6, R6, 0x2, RZ ;  /* 0x0000000206067824 */ /* 0x000fe400078e00ff */
[--C-:B------:R-:W-:Y:S01]  /*3a1d0*/  IMAD.X R24, R24, 0x1, R2.reuse, P5 ;  /* 0x0000000118187824 */ /* 0x100fe200028e0602 */
[----:B------:R-:W-:Y:S01]  /*3a1e0*/  IADD3 R26, P5, R26, R25, RZ ;  /* 0x000000191a1a7210 */ /* 0x000fe20007fbe0ff */
[----:B------:R-:W-:Y:S01]  /*3a1f0*/  IMAD.X R27, R27, 0x1, R2, P6 ;  /* 0x000000011b1b7824 */ /* 0x000fe200030e0602 */
[----:B------:R-:W-:Y:S01]  /*3a200*/  STL [R1+0xbb8], R5 ;  /* 0x000bb80501007387 */ /* 0x000fe20000100800 */
[----:B----4-:R-:W-:-:S03]  /*3a210*/  IADD3 R8, P6, R8, R6, RZ ;  /* 0x0000000608087210 */ /* 0x010fc60007fde0ff */
[----:B------:R-:W-:Y:S01]  /*3a220*/  STL [R1+0xb8c], R4 ;  /* 0x000b8c0401007387 */ /* 0x000fe20000100800 */
[--C-:B------:R-:W-:Y:S02]  /*3a230*/  IMAD.X R9, R9, 0x1, R2.reuse, P1 ;  /* 0x0000000109097824 */ /* 0x100fe400008e0602 */
[----:B------:R-:W-:Y:S01]  /*3a240*/  IMAD.X R11, R11, 0x1, R2, P2 ;  /* 0x000000010b0b7824 */ /* 0x000fe200010e0602 */
[----:B------:R-:W-:Y:S04]  /*3a250*/  STL [R1+0xbb0], R24 ;  /* 0x000bb01801007387 */ /* 0x000fe80000100800 */
[----:B------:R-:W-:Y:S01]  /*3a260*/  STL [R1+0xb84], R26 ;  /* 0x000b841a01007387 */ /* 0x000fe20000100800 */
[----:B------:R-:W-:-:S03]  /*3a270*/  IADD3 R10, P1, R10, R6, RZ ;  /* 0x000000060a0a7210 */ /* 0x000fc60007f3e0ff */
[----:B------:R-:W-:Y:S04]  /*3a280*/  STL [R1+0xba8], R27 ;  /* 0x000ba81b01007387 */ /* 0x000fe80000100800 */
[----:B------:R-:W-:Y:S04]  /*3a290*/  STL [R1+0xb7c], R8 ;  /* 0x000b7c0801007387 */ /* 0x000fe80000100800 */
[----:B------:R-:W-:Y:S01]  /*3a2a0*/  STL [R1+0xba0], R9 ;  /* 0x000ba00901007387 */ /* 0x000fe20000100800 */
[----:B--2---:R-:W-:-:S05]  /*3a2b0*/  IADD3 R0, P2, R0, R6, RZ ;  /* 0x0000000600007210 */ /* 0x004fca0007f5e0ff */
[----:B------:R0:W-:Y:S04]  /*3a2c0*/  STL [R1+0xb6c], R0 ;  /* 0x000b6c0001007387 */ /* 0x0001e80000100800 */
[----:B------:R-:W-:Y:S04]  /*3a2d0*/  STL [R1+0xb74], R10 ;  /* 0x000b740a01007387 */ /* 0x000fe80000100800 */
[----:B0-----:R-:W2:Y:S01]  /*3a2e0*/  LDL.LU R0, [R1+0x1220] ;  /* 0x0012200001007983 */ /* 0x001ea20000300800 */
[--C-:B------:R-:W-:Y:S01]  /*3a2f0*/  IMAD.X R7, R7, 0x1, R2.reuse, P3 ;  /* 0x0000000107077824 */ /* 0x100fe200018e0602 */
[-C--:B------:R-:W-:Y:S01]  /*3a300*/  IADD3 R19, P3, R19, R6.reuse, RZ ;  /* 0x0000000613137210 */ /* 0x080fe20007f7e0ff */
[----:B------:R-:W-:Y:S01]  /*3a310*/  IMAD.X R18, R18, 0x1, R2, P4 ;  /* 0x0000000112127824 */ /* 0x000fe200020e0602 */
[----:B------:R-:W-:Y:S01]  /*3a320*/  STL [R1+0xb98], R11 ;  /* 0x000b980b01007387 */ /* 0x000fe20000100800 */
[----:B------:R-:W-:-:S03]  /*3a330*/  IADD3 R20, P4, R20, R6, RZ ;  /* 0x0000000614147210 */ /* 0x000fc60007f9e0ff */
[----:B------:R-:W-:Y:S01]  /*3a340*/  STL [R1+0xb90], R7 ;  /* 0x000b900701007387 */ /* 0x000fe20000100800 */
[----:B------:R-:W-:-:S03]  /*3a350*/  IMAD.X R21, R21, 0x1, R2, P5 ;  /* 0x0000000115157824 */ /* 0x000fc600028e0602 */
[----:B------:R-:W-:Y:S01]  /*3a360*/  STL [R1+0xb64], R19 ;  /* 0x000b641301007387 */ /* 0x000fe20000100800 */
[----:B------:R-:W-:-:S03]  /*3a370*/  IADD3 R22, P5, R22, R6, RZ ;  /* 0x0000000616167210 */ /* 0x000fc60007fbe0ff */
[----:B------:R-:W-:Y:S04]  /*3a380*/  STL [R1+0x111c], R2 ;  /* 0x00111c0201007387 */ /* 0x000fe80000100800 */
        /* <DEDUP_REMOVED lines=9> */
[----:B------:R-:W-:Y:S01]  /*3a420*/  STL [R1+0xb78], R23 ;  /* 0x000b781701007387 */ /* 0x000fe20000100800 */
[----:B------:R-:W-:-:S03]  /*3a430*/  IADD3 R12, P2, R12, R6, RZ ;  /* 0x000000060c0c7210 */ /* 0x000fc60007f5e0ff */
[----:B------:R-:W-:Y:S01]  /*3a440*/  STL [R1+0xb4c], R17 ;  /* 0x000b4c1101007387 */ /* 0x000fe20000100800 */
[----:B------:R-:W-:-:S03]  /*3a450*/  IMAD.X R13, R13, 0x1, R0, P3 ;  /* 0x000000010d0d7824 */ /* 0x000fc600018e0600 */
[----:B------:R-:W-:Y:S04]  /*3a460*/  STL [R1+0xb70], R16 ;  /* 0x000b701001007387 */ /* 0x000fe80000100800 */
[----:B------:R-:W-:Y:S01]  /*3a470*/  STL [R1+0xb44], R15 ;  /* 0x000b440f01007387 */ /* 0x000fe20000100800 */
[----:B------:R-:W-:-:S03]  /*3a480*/  IADD3 R29, P3, R29, R6, RZ ;  /* 0x000000061d1d7210 */ /* 0x000fc60007f7e0ff */
[----:B------:R-:W-:Y:S01]  /*3a490*/  STL [R1+0xb68], R14 ;  /* 0x000b680e01007387 */ /* 0x000fe20000100800 */
[----:B------:R-:W-:-:S03]  /*3a4a0*/  IMAD.X R28, R28, 0x1, R0, P4 ;  /* 0x000000011c1c7824 */ /* 0x000fc600020e0600 */
[----:B------:R-:W-:Y:S04]  /*3a4b0*/  STL [R1+0xb3c], R12 ;  /* 0x000b3c0c01007387 */ /* 0x000fe80000100800 */
[----:B------:R-:W-:Y:S04]  /*3a4c0*/  STL [R1+0xb60], R13 ;  /* 0x000b600d01007387 */ /* 0x000fe80000100800 */
[----:B------:R0:W-:Y:S01]  /*3a4d0*/  STL [R1+0x121c], R6 ;  /* 0x00121c0601007387 */ /* 0x0001e20000100800 */
[----:B------:R-:W-:-:S03]  /*3a4e0*/  IADD3 R3, P4, R3, R6, RZ ;  /* 0x0000000603037210 */ /* 0x000fc60007f9e0ff */
[----:B------:R-:W-:Y:S04]  /*3a4f0*/  STL [R1+0xb34], R29 ;  /* 0x000b341d01007387 */ /* 0x000fe80000100800 */
[----:B0-----:R-:W2:Y:S04]  /*3a500*/  LDL.LU R6, [R1+0xb50] ;  /* 0x000b500001067983 */ /* 0x001ea80000300800 */
[----:B------:R-:W-:Y:S04]  /*3a510*/  STL [R1+0xb58], R28 ;  /* 0x000b581c01007387 */ /* 0x000fe80000100800 */
[----:B------:R-:W3:Y:S04]  /*3a520*/  LDL.LU R2, [R1+0xb40] ;  /* 0x000b400001027983 */ /* 0x000ee80000300800 */
[----:B------:R-:W-:Y:S04]  /*3a530*/  STL [R1+0xb2c], R3 ;  /* 0x000b2c0301007387 */ /* 0x000fe80000100800 */
[----:B---3--:R0:W-:Y:S04]  /*3a540*/  STL [R1+0x1210], R2 ;  /* 0x0012100201007387 */ /* 0x0081e80000100800 */
[----:B0-----:R-:W3:Y:S04]  /*3a550*/  LDL.LU R2, [R1+0xb1c] ;  /* 0x000b1c0001027983 */ /* 0x001ee80000300800 */
[----:B---3--:R0:W-:Y:S04]  /*3a560*/  STL [R1+0x1214], R2 ;  /* 0x0012140201007387 */ /* 0x0081e80000100800 */
[----:B0-----:R-:W3:Y:S01]  /*3a570*/  LDL.LU R2, [R1+0xb48] ;  /* 0x000b480001027983 */ /* 0x001ee20000300800 */
[----:B--2---:R-:W-:-:S03]  /*3a580*/  IMAD.X R6, R6, 0x1, R0, P5 ;  /* 0x0000000106067824 */ /* 0x004fc600028e0600 */
[----:B---3--:R0:W-:Y:S04]  /*3a590*/  STL [R1+0x1218], R2 ;  /* 0x0012180201007387 */ /* 0x0081e80000100800 */
        /* <DEDUP_REMOVED lines=27> */
[----:B------:R0:W-:Y:S04]  /*3a750*/  STL [R1+0xb50], R6 ;  /* 0x000b500601007387 */ /* 0x0001e80000100800 */
[----:B0-----:R-:W2:Y:S02]  /*3a760*/  LDL.LU R6, [R1+0x121c] ;  /* 0x00121c0001067983 */ /* 0x001ea40000300800 */
[----:B--2---:R-:W-:-:S05]  /*3a770*/  IADD3 R2, P5, R2, R6, RZ ;  /* 0x0000000602027210 */ /* 0x004fca0007fbe0ff */
[----:B------:R0:W-:Y:S04]  /*3a780*/  STL [R1+0xb24], R2 ;  /* 0x000b240201007387 */ /* 0x0001e80000100800 */
[----:B0-----:R-:W2:Y:S02]  /*3a790*/  LDL.LU R2, [R1+0x1218] ;  /* 0x0012180001027983 */ /* 0x001ea40000300800 */
[----:B--2---:R-:W-:-:S05]  /*3a7a0*/  IMAD.X R2, R2, 0x1, R0, P6 ;  /* 0x0000000102027824 */ /* 0x004fca00030e0600 */
[----:B------:R0:W-:Y:S04]  /*3a7b0*/  STL [R1+0xb48], R2 ;  /* 0x000b480201007387 */ /* 0x0001e80000100800 */
[----:B0-----:R-:W2:Y:S02]  /*3a7c0*/  LDL.LU R2, [R1+0x1214] ;  /* 0x0012140001027983 */ /* 0x001ea40000300800 */
[----:B--2---:R-:W-:-:S05]  /*3a7d0*/  IADD3 R2, P6, R2, R6, RZ ;  /* 0x0000000602027210 */ /* 0x004fca0007fde0ff */
[----:B------:R0:W-:Y:S04]  /*3a7e0*/  STL [R1+0xb1c], R2 ;  /* 0x000b1c0201007387 */ /* 0x0001e80000100800 */
[----:B0-----:R-:W2:Y:S01]  /*3a7f0*/  LDL.LU R2, [R1+0x1210] ;  /* 0x0012100001027983 */ /* 0x001ea20000300800 */
[--C-:B----4-:R-:W-:Y:S01]  /*3a800*/  IMAD.X R4, R4, 0x1, R0.reuse, P2 ;  /* 0x0000000104047824 */ /* 0x110fe200010e0600 */
[-C--:B---3--:R-:W-:Y:S01]  /*3a810*/  IADD3 R24, P2, R24, R6.reuse, RZ ;  /* 0x0000000618187210 */ /* 0x088fe20007f5e0ff */
[--C-:B------:R-:W-:Y:S01]  /*3a820*/  IMAD.X R25, R25, 0x1, R0.reuse, P3 ;  /* 0x0000000119197824 */ /* 0x100fe200018e0600 */
[-C--:B------:R-:W-:Y:S01]  /*3a830*/  IADD3 R26, P3, R26, R6.reuse, RZ ;  /* 0x000000061a1a7210 */ /* 0x080fe20007f7e0ff */
        /* <DEDUP_REMOVED lines=15> */
[----:B------:R-:W-:Y:S01]  /*3a930*/  IADD3 R13, P6, R13, R6, RZ ;  /* 0x000000060d0d7210 */ /* 0x000fe20007fde0ff */
[----:B------:R-:W-:-:S02]  /*3a940*/  IMAD.X R3, R3, 0x1, R0, P2 ;  /* 0x0000000103037824 */ /* 0x000fc400010e0600 */
[----:B--2---:R-:W-:Y:S01]  /*3a950*/  IMAD.X R2, R2, 0x1, R0, P1 ;  /* 0x0000000102027824 */ /* 0x004fe200008e0600 */
[----:B------:R-:W-:-:S04]  /*3a960*/  IADD3 R5, P1, R5, R6, RZ ;  /* 0x0000000605057210 */ /* 0x000fc80007f3e0ff */
        /* <DEDUP_REMOVED lines=38> */
[----:B--2---:R-:W-:-:S03]  /*3abd0*/  IADD3 R0, P2, R0, R6, RZ ;  /* 0x0000000600007210 */ /* 0x004fc60007f5e0ff */
[----:B---3--:R0:W-:Y:S04]  /*3abe0*/  STL [R1+0x1208], R2 ;  /* 0x0012080201007387 */ /* 0x0081e80000100800 */
        /* <DEDUP_REMOVED lines=28> */
[----:B0-----:R-:W2:Y:S02]  /*3adb0*/  LDL.LU R0, [R1+0x120c] ;  /* 0x00120c0001007983 */ /* 0x001ea40000300800 */
[----:B--2---:R-:W-:-:S05]  /*3adc0*/  IMAD.X R2, R2, 0x1, R0, P3 ;  /* 0x0000000102027824 */ /* 0x004fca00018e0600 */
[----:B------:R0:W-:Y:S04]  /*3add0*/  STL [R1+0xad0], R2 ;  /* 0x000ad00201007387 */ /* 0x0001e80000100800 */
[----:B0-----:R-:W2:Y:S02]  /*3ade0*/  LDL.LU R2, [R1+0x1208] ;  /* 0x0012080001027983 */ /* 0x001ea40000300800 */
[----:B--2---:R-:W-:-:S05]  /*3adf0*/  IADD3 R2, P3, R2, R6, RZ ;  /* 0x0000000602027210 */ /* 0x004fca0007f7e0ff */
[----:B------:R0:W-:Y:S04]  /*3ae00*/  STL [R1+0xaa4], R2 ;  /* 0x000aa40201007387 */ /* 0x0001e80000100800 */
[----:B0-----:R-:W2:Y:S02]  /*3ae10*/  LDL.LU R2, [R1+0x1204] ;  /* 0x0012040001027983 */ /* 0x001ea40000300800 */
[----:B--2---:R-:W-:-:S05]  /*3ae20*/  IMAD.X R2, R2, 0x1, R0, P4 ;  /* 0x0000000102027824 */ /* 0x004fca00020e0600 */
[----:B------:R0:W-:Y:S04]  /*3ae30*/  STL [R1+0xac8], R2 ;  /* 0x000ac80201007387 */ /* 0x0001e80000100800 */
[----:B0-----:R-:W2:Y:S01]  /*3ae40*/  LDL.LU R2, [R1+0x1200] ;  /* 0x0012000001027983 */ /* 0x001ea20000300800 */
[--C-:B---3--:R-:W-:Y:S01]  /*3ae50*/  IMAD.X R5, R5, 0x1, R0.reuse, P5 ;  /* 0x0000000105057824 */ /* 0x108fe200028e0600 */
[-C--:B----4-:R-:W-:Y:S01]  /*3ae60*/  IADD3 R4, P5, R4, R6.reuse, RZ ;  /* 0x0000000604047210 */ /* 0x090fe20007fbe0ff */
        /* <DEDUP_REMOVED lines=18> */
[----:B------:R-:W-:Y:S01]  /*3af90*/  IMAD.X R28, R28, 0x1, R0, P5 ;  /* 0x000000011c1c7824 */ /* 0x000fe200028e0600 */
[----:B------:R-:W-:-:S02]  /*3afa0*/  IADD3 R3, P5, R3, R6, RZ ;  /* 0x0000000603037210 */ /* 0x000fc40007fbe0ff */
[----:B--2---:R-:W-:-:S05]  /*3afb0*/  IADD3 R2, P4, R2, R6, RZ ;  /* 0x0000000602027210 */ /* 0x004fca0007f9e0ff */
        /* <DEDUP_REMOVED lines=22> */
[----:B------:R-:W-:Y:S04]  /*3b120*/  STL [R1+0xa78], R16 ;  /* 0x000a781001007387 */ /* 0x000fe80000100800 */
[----:B------:R-:W-:Y:S01]  /*3b130*/  STL [R1+0xa4c], R15 ;  /* 0x000a4c0f01007387 */ /* 0x000fe20000100800 */
[----:B------:R-:W-:-:S03]  /*3b140*/  IADD3 R29, P4, R29, R6, RZ ;  /* 0x000000061d1d7210 */ /* 0x000fc60007f9e0ff */
[----:B------:R-:W-:Y:S04]  /*3b150*/  STL [R1+0xa70], R14 ;  /* 0x000a700e01007387 */ /* 0x000fe80000100800 */
        /* <DEDUP_REMOVED lines=1384> */
[--C-:B------:R-:W-:Y:S02]  /*407e0*/  IMAD.X R22, R22, 0x1, R0.reuse, P6 ;  /* 0x0000000116167824 */ /* 0x100fe400030e0600 */
[--C-:B------:R-:W-:Y:S02]  /*407f0*/  IMAD.X R23, R23, 0x1, R0.reuse, P1 ;  /* 0x0000000117177824 */ /* 0x100fe400008e0600 */
[--C-:B------:R-:W-:Y:S02]  /*40800*/  IMAD.X R13, R13, 0x1, R0.reuse, P3 ;  /* 0x000000010d0d7824 */ /* 0x100fe400018e0600 */
[----:B------:R-:W-:Y:S01]  /*40810*/  IMAD.X R12, R12, 0x1, R0, P2 ;  /* 0x000000010c0c7824 */ /* 0x000fe200010e0600 */
[----:B--2---:R-:W-:-:S05]  /*40820*/  IADD3 R2, P5, R2, R6, RZ ;  /* 0x0000000602027210 */ /* 0x004fca0007fbe0ff */
[----:B------:R0:W-:Y:S04]  /*40830*/  STL [R1+0x106c], R2 ;  /* 0x00106c0201007387 */ /* 0x0001e80000100800 */
[----:B0-----:R0:W5:Y:S04]  /*40840*/  LDL.LU R2, [R1+0x111c] ;  /* 0x00111c0001027983 */ /* 0x0011680000300800 */
[----:B------:R1:W-:Y:S04]  /*40850*/  STL [R1+0x1038], R4 ;  /* 0x0010380401007387 */ /* 0x0003e80000100800 */
[----:B-1----:R0:W5:Y:S04]  /*40860*/  LDL.LU R4, [R1+0x1118] ;  /* 0x0011180001047983 */ /* 0x0021680000300800 */
[----:B------:R1:W-:Y:S04]  /*40870*/  STL [R1+0x1074], R5 ;  /* 0x0010740501007387 */ /* 0x0003e80000100800 */
[----:B-1----:R0:W5:Y:S04]  /*40880*/  LDL.LU R5, [R1+0x1114] ;  /* 0x0011140001057983 */ /* 0x0021680000300800 */
[----:B------:R1:W-:Y:S04]  /*40890*/  STL [R1+0x1040], R18 ;  /* 0x0010401201007387 */ /* 0x0003e80000100800 */
[----:B-1----:R0:W5:Y:S04]  /*408a0*/  LDL.LU R18, [R1+0x1110] ;  /* 0x0011100001127983 */ /* 0x0021680000300800 */
[----:B------:R1:W-:Y:S01]  /*408b0*/  STL [R1+0x107c], R19 ;  /* 0x00107c1301007387 */ /* 0x0003e20000100800 */
[----:B------:R-:W-:-:S03]  /*408c0*/  IMAD.X R29, R29, 0x1, R0, P5 ;  /* 0x000000011d1d7824 */ /* 0x000fc600028e0600 */
[----:B-1----:R0:W5:Y:S04]  /*408d0*/  LDL.LU R19, [R1+0x110c] ;  /* 0x00110c0001137983 */ /* 0x0021680000300800 */
[----:B------:R1:W-:Y:S01]  /*408e0*/  STL [R1+0x1048], R16 ;  /* 0x0010481001007387 */ /* 0x0003e20000100800 */
[----:B------:R-:W-:-:S03]  /*408f0*/  IADD3 R24, P5, R24, R6, RZ ;  /* 0x0000000618187210 */ /* 0x000fc60007fbe0ff */
[----:B-1----:R0:W5:Y:S04]  /*40900*/  LDL.LU R16, [R1+0x1108] ;  /* 0x0011080001107983 */ /* 0x0021680000300800 */
[----:B------:R1:W-:Y:S04]  /*40910*/  STL [R1+0x1084], R17 ;  /* 0x0010841101007387 */ /* 0x0003e80000100800 */
[----:B-1----:R0:W5:Y:S04]  /*40920*/  LDL.LU R17, [R1+0x1104] ;  /* 0x0011040001117983 */ /* 0x0021680000300800 */
        /* <DEDUP_REMOVED lines=9> */
[----:B------:R1:W-:Y:S04]  /*409c0*/  STL [R1+0x1060], R29 ;  /* 0x0010601d01007387 */ /* 0x0003e80000100800 */
[----:B-1----:R0:W5:Y:S04]  /*409d0*/  LDL.LU R29, [R1+0x10f0] ;  /* 0x0010f000011d7983 */ /* 0x0021680000300800 */
[----:B------:R0:W-:Y:S04]  /*409e0*/  STL [R1+0x109c], R24 ;  /* 0x00109c1801007387 */ /* 0x0001e80000100800 */
        /* <DEDUP_REMOVED lines=13> */
[----:B------:R0:W-:Y:S01]  /*40ac0*/  STL [R1+0x10a8], R12 ;  /* 0x0010a80c01007387 */ /* 0x0001e20000100800 */
[----:B------:R-:W-:Y:S05]  /*40ad0*/  @P0 BRA `(.L_x_1) ;  /* 0xfffffd5400b80947 */ /* 0x000fea000383ffff */
[----:B-----5:R1:W-:Y:S04]  /*40ae0*/  STL [R1+0x11f0], R19 ;  /* 0x0011f01301007387 */ /* 0x0203e80000100800 */
[----:B-1----:R-:W2:Y:S04]  /*40af0*/  LDL.LU R19, [R1+0x210] ;  /* 0x0002100001137983 */ /* 0x002ea80000300800 */
[----:B--2---:R1:W-:Y:S04]  /*40b00*/  STL [R1+0x11f8], R19 ;  /* 0x0011f81301007387 */ /* 0x0043e80000100800 */
[----:B------:R2:W-:Y:S01]  /*40b10*/  STL [R1+0x11ec], R18 ;  /* 0x0011ec1201007387 */ /* 0x0005e20000100800 */
[----:B-1----:R-:W-:-:S03]  /*40b20*/  IMAD.MOV.U32 R19, RZ, RZ, R5 ;  /* 0x000000ffff137224 */ /* 0x002fc600078e0005 */
[----:B--2---:R-:W2:Y:S04]  /*40b30*/  LDL.LU R18, [R1+0x1bc] ;  /* 0x0001bc0001127983 */ /* 0x004ea80000300800 */
[----:B--2---:R1:W-:Y:S04]  /*40b40*/  STL [R1+0x11f4], R18 ;  /* 0x0011f41201007387 */ /* 0x0043e80000100800 */
[----:B-1----:R-:W2:Y:S04]  /*40b50*/  LDL.LU R18, [R1+0x214] ;  /* 0x0002140001127983 */ /* 0x002ea80000300800 */
[----:B--2---:R1:W-:Y:S04]  /*40b60*/  STL [R1+0x11fc], R18 ;  /* 0x0011fc1201007387 */ /* 0x0043e80000100800 */
[----:B------:R2:W-:Y:S01]  /*40b70*/  STL [R1+0x11e8], R17 ;  /* 0x0011e81101007387 */ /* 0x0005e20000100800 */
[----:B-1----:R-:W-:-:S03]  /*40b80*/  IMAD.MOV.U32 R18, RZ, RZ, R4 ;  /* 0x000000ffff127224 */ /* 0x002fc600078e0004 */
[----:B--2---:R-:W2:Y:S04]  /*40b90*/  LDL.LU R17, [R1+0x1b8] ;  /* 0x0001b80001117983 */ /* 0x004ea80000300800 */
[----:B------:R1:W-:Y:S04]  /*40ba0*/  STL [R1+0x11e4], R16 ;  /* 0x0011e41001007387 */ /* 0x0003e80000100800 */
[----:B-1----:R-:W3:Y:S04]  /*40bb0*/  LDL.LU R16, [R1+0x1b4] ;  /* 0x0001b40001107983 */ /* 0x002ee80000300800 */
[----:B------:R-:W4:Y:S04]  /*40bc0*/  LDL.LU R0, [R1+0x1ec] ;  /* 0x0001ec0001007983 */ /* 0x000f280000300800 */
[----:B------:R-:W4:Y:S04]  /*40bd0*/  LDL.LU R2, [R1+0x1e8] ;  /* 0x0001e80001027983 */ /* 0x000f280000300800 */
[----:B0-----:R-:W2:Y:S04]  /*40be0*/  LDL.LU R24, [R1+0x1e4] ;  /* 0x0001e40001187983 */ /* 0x001ea80000300800 */
        /* <DEDUP_REMOVED lines=17> */
[----:B------:R0:W-:Y:S01]  /*40d00*/  STL [R1+0x11e0], R15 ;  /* 0x0011e00f01007387 */ /* 0x0001e20000100800 */
[----:B------:R-:W-:-:S03]  /*40d10*/  F2FP.BF16.F32.PACK_AB R19, R18, R19 ;  /* 0x000000131213723e */ /* 0x000fc600000010ff */
[----:B0-----:R-:W2:Y:S04]  /*40d20*/  LDL.LU R15, [R1+0x1c0] ;  /* 0x0001c000010f7983 */ /* 0x001ea80000300800 */
[----:B------:R0:W-:Y:S04]  /*40d30*/  STL [R1+0x11dc], R14 ;  /* 0x0011dc0e01007387 */ /* 0x0001e80000100800 */
[----:B0-----:R-:W2:Y:S04]  /*40d40*/  LDL.LU R14, [R1+0x1c4] ;  /* 0x0001c400010e7983 */ /* 0x001ea80000300800 */
[----:B------:R0:W-:Y:S04]  /*40d50*/  STL [R1+0x10f8], R29 ;  /* 0x0010f81d01007387 */ /* 0x0001e80000100800 */
[----:B0-----:R-:W2:Y:S04]  /*40d60*/  LDL.LU R29, [R1+0x1c8] ;  /* 0x0001c800011d7983 */ /* 0x001ea80000300800 */
[----:B------:R0:W-:Y:S04]  /*40d70*/  STL [R1+0x10f4], R3 ;  /* 0x0010f40301007387 */ /* 0x0001e80000100800 */
[----:B0-----:R-:W2:Y:S04]  /*40d80*/  LDL.LU R3, [R1+0x1cc] ;  /* 0x0001cc0001037983 */ /* 0x001ea80000300800 */
[----:B------:R0:W-:Y:S04]  /*40d90*/  STL [R1+0x10f0], R28 ;  /* 0x0010f01c01007387 */ /* 0x0001e80000100800 */
[----:B0-----:R-:W3:Y:S04]  /*40da0*/  LDL.LU R28, [R1+0x1b0] ;  /* 0x0001b000011c7983 */ /* 0x001ee80000300800 */
[----:B------:R-:W4:Y:S04]  /*40db0*/  LDL.LU R18, [R1+0x11fc] ;  /* 0x0011fc0001127983 */ /* 0x000f280000300800 */
[----:B------:R0:W-:Y:S04]  /*40dc0*/  STL [R1+0x8c], R19 ;  /* 0x00008c1301007387 */ /* 0x0001e80000100800 */
[----:B0-----:R-:W4:Y:S02]  /*40dd0*/  LDL.LU R19, [R1+0x11f8] ;  /* 0x0011f80001137983 */ /* 0x001f240000300800 */
[----:B----4-:R-:W-:-:S02]  /*40de0*/  F2FP.BF16.F32.PACK_AB R19, R18, R19 ;  /* 0x000000131213723e */ /* 0x010fc400000010ff */
[----:B------:R-:W4:Y:S01]  /*40df0*/  LDL.LU R18, [R1+0x11f4] ;  /* 0x0011f40001127983 */ /* 0x000f220000300800 */
[----:B---3--:R-:W-:-:S03]  /*40e00*/  F2FP.BF16.F32.PACK_AB R28, R16, R28 ;  /* 0x0000001c101c723e */ /* 0x008fc600000010ff */
[----:B------:R0:W-:Y:S01]  /*40e10*/  STL [R1+0x88], R19 ;  /* 0x0000881301007387 */ /* 0x0001e20000100800 */
[----:B------:R-:W-:-:S03]  /*40e20*/  F2FP.BF16.F32.PACK_AB R2, R0, R2 ;  /* 0x000000020002723e */ /* 0x000fc600000010ff */
[----:B0-----:R-:W3:Y:S01]  /*40e30*/  LDL.LU R19, [R1+0x11f0] ;  /* 0x0011f00001137983 */ /* 0x001ee20000300800 */
[----:B--2---:R-:W-:Y:S02]  /*40e40*/  F2FP.BF16.F32.PACK_AB R27, R26, R27 ;  /* 0x0000001b1a1b723e */ /* 0x004fe400000010ff */
[----:B------:R-:W-:Y:S02]  /*40e50*/  F2FP.BF16.F32.PACK_AB R0, R24, R25 ;  /* 0x000000191800723e */ /* 0x000fe400000010ff */
[----:B------:R-:W-:Y:S02]  /*40e60*/  F2FP.BF16.F32.PACK_AB R26, R8, R9 ;  /* 0x00000009081a723e */ /* 0x000fe400000010ff */
[----:B------:R-:W-:Y:S02]  /*40e70*/  F2FP.BF16.F32.PACK_AB R25, R10, R11 ;  /* 0x0000000b0a19723e */ /* 0x000fe400000010ff */
[----:B------:R-:W-:Y:S02]  /*40e80*/  F2FP.BF16.F32.PACK_AB R24, R4, R5 ;  /* 0x000000050418723e */ /* 0x000fe400000010ff */
[----:B------:R-:W-:-:S02]  /*40e90*/  F2FP.BF16.F32.PACK_AB R23, R6, R23 ;  /* 0x000000170617723e */ /* 0x000fc400000010ff */
[----:B----4-:R-:W-:Y:S02]  /*40ea0*/  F2FP.BF16.F32.PACK_AB R17, R18, R17 ;  /* 0x000000111211723e */ /* 0x010fe400000010ff */
[----:B------:R-:W2:Y:S04]  /*40eb0*/  LDL.LU R18, [R1+0x11ec] ;  /* 0x0011ec0001127983 */ /* 0x000ea80000300800 */
[----:B------:R0:W-:Y:S04]  /*40ec0*/  STL [R1+0x84], R17 ;  /* 0x0000841101007387 */ /* 0x0001e80000100800 */
[----:B0-----:R-:W4:Y:S04]  /*40ed0*/  LDL.LU R17, [R1+0x11e8] ;  /* 0x0011e80001117983 */ /* 0x001f280000300800 */
[----:B------:R-:W4:Y:S04]  /*40ee0*/  LDL.LU R16, [R1+0x11e4] ;  /* 0x0011e40001107983 */ /* 0x000f280000300800 */
[----:B------:R0:W-:Y:S02]  /*40ef0*/  STL [R1+0x80], R28 ;  /* 0x0000801c01007387 */ /* 0x0001e40000100800 */
[----:B0-----:R-:W-:-:S02]  /*40f00*/  F2FP.BF16.F32.PACK_AB R28, R3, R29 ;  /* 0x0000001d031c723e */ /* 0x001fc400000010ff */
[----:B------:R-:W-:-:S03]  /*40f10*/  F2FP.BF16.F32.PACK_AB R3, R14, R15 ;  /* 0x0000000f0e03723e */ /* 0x000fc600000010ff */
[----:B------:R-:W-:Y:S04]  /*40f20*/  STL [R1+0x9c], R28 ;  /* 0x00009c1c01007387 */ /* 0x000fe80000100800 */
[----:B------:R-:W-:Y:S04]  /*40f30*/  STL [R1+0x98], R3 ;  /* 0x0000980301007387 */ /* 0x000fe80000100800 */
[----:B------:R-:W-:Y:S04]  /*40f40*/  STL [R1+0x94], R2 ;  /* 0x0000940201007387 */ /* 0x000fe80000100800 */
[----:B------:R-:W-:Y:S04]  /*40f50*/  STL [R1+0x10fc], R27 ;  /* 0x0010fc1b01007387 */ /* 0x000fe80000100800 */
[----:B------:R-:W-:Y:S04]  /*40f60*/  STL [R1+0x90], R0 ;  /* 0x0000900001007387 */ /* 0x000fe80000100800 */
[----:B------:R-:W-:Y:S04]  /*40f70*/  STL [R1+0x1100], R26 ;  /* 0x0011001a01007387 */ /* 0x000fe80000100800 */
[----:B------:R-:W-:Y:S04]  /*40f80*/  STL [R1+0x1104], R25 ;  /* 0x0011041901007387 */ /* 0x000fe80000100800 */
[----:B------:R-:W3:Y:S01]  /*40f90*/  LDL.LU R15, [R1+0x26c] ;  /* 0x00026c00010f7983 */ /* 0x000ee20000300800 */
[----:B------:R-:W-:-:S03]  /*40fa0*/  F2FP.BF16.F32.PACK_AB R22, R7, R22 ;  /* 0x000000160716723e */ /* 0x000fc600000010ff */
[----:B------:R-:W-:Y:S04]  /*40fb0*/  STL [R1+0x1108], R24 ;  /* 0x0011081801007387 */ /* 0x000fe80000100800 */
[----:B------:R-:W-:Y:S04]  /*40fc0*/  STL [R1+0x110c], R23 ;  /* 0x00110c1701007387 */ /* 0x000fe80000100800 */
[----:B------:R-:W2:Y:S01]  /*40fd0*/  LDL.LU R14, [R1+0x264] ;  /* 0x00026400010e7983 */ /* 0x000ea20000300800 */
[----:B------:R-:W-:Y:S02]  /*40fe0*/  F2FP.BF16.F32.PACK_AB R21, R20, R21 ;  /* 0x000000151415723e */ /* 0x000fe400000010ff */
[----:B------:R-:W-:Y:S01]  /*40ff0*/  F2FP.BF16.F32.PACK_AB R20, R12, R13 ;  /* 0x0000000d0c14723e */ /* 0x000fe200000010ff */
[----:B------:R-:W-:Y:S04]  /*41000*/  STL [R1+0x1110], R22 ;  /* 0x0011101601007387 */ /* 0x000fe80000100800 */
        /* <DEDUP_REMOVED lines=24> */
[----:B0-----:R-:W4:Y:S01]  /*41190*/  LDL.LU R20, [R1+0x224] ;  /* 0x0002240001147983 */ /* 0x001f220000300800 */
[----:B---3--:R-:W-:-:S03]  /*411a0*/  F2FP.BF16.F32.PACK_AB R19, R15, R19 ;  /* 0x000000130f13723e */ /* 0x008fc600000010ff */
[----:B------:R-:W3:Y:S04]  /*411b0*/  LDL.LU R15, [R1+0x11e0] ;  /* 0x0011e000010f7983 */ /* 0x000ee80000300800 */
[----:B------:R0:W-:Y:S01]  /*411c0*/  STL [R1+0x111c], R19 ;  /* 0x00111c1301007387 */ /* 0x0001e20000100800 */
[----:B--2---:R-:W-:-:S03]  /*411d0*/  F2FP.BF16.F32.PACK_AB R18, R14, R18 ;  /* 0x000000120e12723e */ /* 0x004fc600000010ff */
[----:B0-----:R-:W2:Y:S04]  /*411e0*/  LDL.LU R19, [R1+0x22c] ;  /* 0x00022c0001137983 */ /* 0x001ea80000300800 */
[----:B------:R-:W2:Y:S04]  /*411f0*/  LDL.LU R14, [R1+0x11dc] ;  /* 0x0011dc00010e7983 */ /* 0x000ea80000300800 */
[----:B------:R-:W-:Y:S01]  /*41200*/  STL [R1+0x1120], R18 ;  /* 0x0011201201007387 */ /* 0x000fe20000100800 */
[----:B----4-:R-:W-:Y:S02]  /*41210*/  F2FP.BF16.F32.PACK_AB R13, R23, R13 ;  /* 0x0000000d170d723e */ /* 0x010fe400000010ff */
[----:B------:R-:W-:-:S02]  /*41220*/  F2FP.BF16.F32.PACK_AB R12, R24, R12 ;  /* 0x0000000c180c723e */ /* 0x000fc400000010ff */
[----:B------:R-:W-:Y:S02]  /*41230*/  F2FP.BF16.F32.PACK_AB R11, R25, R11 ;  /* 0x0000000b190b723e */ /* 0x000fe400000010ff */
[----:B------:R-:W-:Y:S02]  /*41240*/  F2FP.BF16.F32.PACK_AB R10, R26, R10 ;  /* 0x0000000a1a0a723e */ /* 0x000fe400000010ff */
[----:B------:R-:W-:Y:S02]  /*41250*/  F2FP.BF16.F32.PACK_AB R9, R27, R9 ;  /* 0x000000091b09723e */ /* 0x000fe400000010ff */
[----:B------:R-:W-:Y:S02]  /*41260*/  F2FP.BF16.F32.PACK_AB R8, R28, R8 ;  /* 0x000000081c08723e */ /* 0x000fe400000010ff */
[----:B------:R-:W-:Y:S02]  /*41270*/  F2FP.BF16.F32.PACK_AB R7, R3, R7 ;  /* 0x000000070307723e */ /* 0x000fe400000010ff */
[----:B------:R-:W-:-:S02]  /*41280*/  F2FP.BF16.F32.PACK_AB R6, R29, R6 ;  /* 0x000000061d06723e */ /* 0x000fc400000010ff */
[----:B------:R-:W-:Y:S02]  /*41290*/  F2FP.BF16.F32.PACK_AB R5, R0, R5 ;  /* 0x000000050005723e */ /* 0x000fe400000010ff */
[----:B------:R-:W-:Y:S02]  /*412a0*/  F2FP.BF16.F32.PACK_AB R4, R2, R4 ;  /* 0x000000040204723e */ /* 0x000fe400000010ff */
[----:B------:R-:W-:Y:S02]  /*412b0*/  F2FP.BF16.F32.PACK_AB R16, R20, R16 ;  /* 0x000000101410723e */ /* 0x000fe400000010ff */
[----:B---3--:R-:W-:Y:S02]  /*412c0*/  F2FP.BF16.F32.PACK_AB R15, R21, R15 ;  /* 0x0000000f150f723e */ /* 0x008fe400000010ff */
[----:B--2---:R-:W-:Y:S02]  /*412d0*/  F2FP.BF16.F32.PACK_AB R17, R19, R17 ;  /* 0x000000111311723e */ /* 0x004fe400000010ff */
        /* <DEDUP_REMOVED lines=14> */
[----:B------:R0:W-:Y:S04]  /*413c0*/  STL [R1+0x1158], R4 ;  /* 0x0011580401007387 */ /* 0x0001e80000100800 */
[----:B0-----:R-:W2:Y:S04]  /*413d0*/  LDL.LU R4, [R1+0x2ec] ;  /* 0x0002ec0001047983 */ /* 0x001ea80000300800 */
[----:B--2---:R0:W-:Y:S04]  /*413e0*/  STL [R1+0x115c], R4 ;  /* 0x00115c0401007387 */ /* 0x0041e80000100800 */
        /* <DEDUP_REMOVED lines=31> */
[----:B------:R-:W3:Y:S04]  /*415e0*/  LDL.LU R5, [R1+0x2e8] ;  /* 0x0002e80001057983 */ /* 0x000ee80000300800 */
[----:B---3--:R0:W-:Y:S04]  /*415f0*/  STL [R1+0x1160], R5 ;  /* 0x0011600501007387 */ /* 0x0081e80000100800 */
[----:B0-----:R-:W3:Y:S04]  /*41600*/  LDL.LU R5, [R1+0x314] ;  /* 0x0003140001057983 */ /* 0x001ee80000300800 */
        /* <DEDUP_REMOVED lines=29> */
[----:B0-----:R-:W2:Y:S04]  /*417e0*/  LDL.LU R5, [R1+0x23c] ;  /* 0x00023c0001057983 */ /* 0x001ea80000300800 */
[----:B------:R-:W3:Y:S04]  /*417f0*/  LDL.LU R6, [R1+0x2e4] ;  /* 0x0002e40001067983 */ /* 0x000ee80000300800 */
        /* <DEDUP_REMOVED lines=26> */
[----:B--2---:R-:W-:-:S03]  /*419a0*/  F2FP.BF16.F32.PACK_AB R4, R5, R4 ;  /* 0x000000040504723e */ /* 0x004fc600000010ff */
[----:B------:R-:W2:Y:S04]  /*419b0*/  LDL.LU R5, [R1+0x11d8] ;  /* 0x0011d80001057983 */ /* 0x000ea80000300800 */
[----:B------:R0:W-:Y:S04]  /*419c0*/  STL [R1+0xc], R4 ;  /* 0x00000c0401007387 */ /* 0x0001e80000100800 */
[----:B0-----:R-:W2:Y:S02]  /*419d0*/  LDL.LU R4, [R1+0x11d4] ;  /* 0x0011d40001047983 */ /* 0x001ea40000300800 */
[----:B--2---:R-:W-:-:S02]  /*419e0*/  F2FP.BF16.F32.PACK_AB R4, R5, R4 ;  /* 0x000000040504723e */ /* 0x004fc400000010ff */
        /* <DEDUP_REMOVED lines=9> */
[----:B------:R0:W-:Y:S04]  /*41a80*/  STL [R1], R4 ;  /* 0x0000000401007387 */ /* 0x0001e80000100800 */
        /* <DEDUP_REMOVED lines=48> */
[----:B0-----:R-:W2:Y:S01]  /*41d90*/  LDL.LU R4, [R1+0x115c] ;  /* 0x00115c0001047983 */ /* 0x001ea20000300800 */
[----:B---3--:R-:W-:Y:S02]  /*41da0*/  F2FP.BF16.F32.PACK_AB R7, R6, R7 ;  /* 0x000000070607723e */ /* 0x008fe400000010ff */
[----:B----4-:R-:W-:-:S02]  /*41db0*/  F2FP.BF16.F32.PACK_AB R9, R8, R9 ;  /* 0x000000090809723e */ /* 0x010fc400000010ff */
        /* <DEDUP_REMOVED lines=9> */
[----:B------:R-:W-:Y:S02]  /*41e50*/  F2FP.BF16.F32.PACK_AB R3, R29, R3 ;  /* 0x000000031d03723e */ /* 0x000fe400000010ff */
[----:B------:R-:W-:Y:S02]  /*41e60*/  F2FP.BF16.F32.PACK_AB R0, R28, R0 ;  /* 0x000000001c00723e */ /* 0x000fe400000010ff */
[----:B--2---:R-:W-:-:S02]  /*41e70*/  F2FP.BF16.F32.PACK_AB R5, R4, R5 ;  /* 0x000000050405723e */ /* 0x004fc400000010ff */
[----:B------:R0:W5:Y:S04]  /*41e80*/  LDL.LU R4, [R1+0x1158] ;  /* 0x0011580001047983 */ /* 0x0001680000300800 */
[----:B------:R1:W-:Y:S04]  /*41e90*/  STL [R1+0x4c], R5 ;  /* 0x00004c0501007387 */ /* 0x0003e80000100800 */
[----:B-1----:R0:W5:Y:S04]  /*41ea0*/  LDL.LU R5, [R1+0x1154] ;  /* 0x0011540001057983 */ /* 0x0021680000300800 */
        /* <DEDUP_REMOVED lines=33> */
[----:B------:R-:W2:Y:S04]  /*420c0*/  LDL.LU R29, [R1+0x10f8] ;  /* 0x0010f800011d7983 */ /* 0x000ea80000300800 */
[----:B------:R1:W-:Y:S04]  /*420d0*/  STL [R1+0x7c], R3 ;  /* 0x00007c0301007387 */ /* 0x0003e80000100800 */
[----:B-1----:R-:W3:Y:S04]  /*420e0*/  LDL.LU R3, [R1+0x10f4] ;  /* 0x0010f40001037983 */ /* 0x002ee80000300800 */
[----:B------:R-:W3:Y:S04]  /*420f0*/  LDL.LU R28, [R1+0x10f0] ;  /* 0x0010f000011c7983 */ /* 0x000ee80000300800 */
[----:B------:R3:W-:Y:S01]  /*42100*/  STL [R1+0x78], R0 ;  /* 0x0000780001007387 */ /* 0x0007e20000100800 */
[----:B--2---:R-:W-:-:S02]  /*42110*/  F2FP.BF16.F32.PACK_AB R2, R2, R29 ;  /* 0x0000001d0202723e */ /* 0x004fc400000010ff */
[----:B---3--:R-:W-:-:S05]  /*42120*/  F2FP.BF16.F32.PACK_AB R0, R28, R3 ;  /* 0x000000031c00723e */ /* 0x008fca00000010ff */
[----:B------:R0:W-:Y:S04]  /*42130*/  STL [R1+0x70], R0 ;  /* 0x0000700001007387 */ /* 0x0001e80000100800 */
[----:B------:R0:W-:Y:S02]  /*42140*/  STL [R1+0x74], R2 ;  /* 0x0000740201007387 */ /* 0x0001e40000100800 */
.L_x_0:
[----:B0----5:R-:W3:Y:S01]  /*42150*/  LDL.LU R2, [R1+0x5c] ;  /* 0x00005c0001027983 */ /* 0x021ee20000300800 */
[----:B------:R-:W-:Y:S01]  /*42160*/  ULDC.64 UR10, c[0x0][0x228] ;  /* 0x00008a00000a7ab9 */ /* 0x000fe20000000a00 */
[----:B------:R-:W-:Y:S01]  /*42170*/  ULDC UR5, c[0x0][0x22c] ;  /* 0x00008b0000057ab9 */ /* 0x000fe20000000800 */
[----:B------:R-:W-:Y:S01]  /*42180*/  ULDC UR8, c[0x0][0x22c] ;  /* 0x00008b0000087ab9 */ /* 0x000fe20000000800 */
[----:B------:R-:W-:Y:S04]  /*42190*/  STL.64 [R1+0x1168], R6 ;  /* 0x0011680601007387 */ /* 0x000fe80000100a00 */
[----:B------:R-:W-:Y:S04]  /*421a0*/  STL.64 [R1+0x1160], R4 ;  /* 0x0011600401007387 */ /* 0x000fe80000100a00 */
[----:B------:R0:W-:Y:S04]  /*421b0*/  STL.64 [R1+0x1158], R10 ;  /* 0x0011580a01007387 */ /* 0x0001e80000100a00 */
[----:B0-----:R-:W4:Y:S04]  /*421c0*/  LDL.LU R10, [R1+0x54] ;  /* 0x00005400010a7983 */ /* 0x001f280000300800 */
[----:B------:R-:W2:Y:S04]  /*421d0*/  LDL.LU R11, [R1+0x58] ;  /* 0x00005800010b7983 */ /* 0x000ea80000300800 */
[----:B------:R0:W-:Y:S04]  /*421e0*/  STL.64 [R1+0x1150], R8 ;  /* 0x0011500801007387 */ /* 0x0001e80000100a00 */
[----:B0-----:R-:W3:Y:S04]  /*421f0*/  LDL.LU R9, [R1+0x50] ;  /* 0x0000500001097983 */ /* 0x001ee80000300800 */
[----:B------:R-:W2:Y:S04]  /*42200*/  LDL.LU R5, [R1+0x44] ;  /* 0x0000440001057983 */ /* 0x000ea80000300800 */
[----:B------:R-:W2:Y:S04]  /*42210*/  LDL.LU R6, [R1+0x48] ;  /* 0x0000480001067983 */ /* 0x000ea80000300800 */
[----:B------:R-:W2:Y:S04]  /*42220*/  LDL.LU R7, [R1+0x4c] ;  /* 0x00004c0001077983 */ /* 0x000ea80000300800 */
[----:B------:R-:W2:Y:S04]  /*42230*/  LDL.LU R4, [R1+0x40] ;  /* 0x0000400001047983 */ /* 0x000ea80000300800 */
[----:B------:R-:W4:Y:S04]  /*42240*/  LDL.LU R8, [R1+0x7c] ;  /* 0x00007c0001087983 */ /* 0x000f280000300800 */
[----:B------:R-:W-:Y:S04]  /*42250*/  STL.64 [R1+0x1148], R14 ;  /* 0x0011480e01007387 */ /* 0x000fe80000100a00 */
[----:B------:R-:W-:Y:S04]  /*42260*/  STL.64 [R1+0x1140], R12 ;  /* 0x0011400c01007387 */ /* 0x000fe80000100a00 */
[----:B------:R-:W-:Y:S04]  /*42270*/  STL.64 [R1+0x1138], R18 ;  /* 0x0011381201007387 */ /* 0x000fe80000100a00 */
[----:B------:R-:W-:Y:S04]  /*42280*/  STL.64 [R1+0x1130], R16 ;  /* 0x0011301001007387 */ /* 0x000fe80000100a00 */
[----:B------:R-:W-:Y:S04]  /*42290*/  STL.64 [R1+0x1128], R22 ;  /* 0x0011281601007387 */ /* 0x000fe80000100a00 */
[----:B------:R-:W-:Y:S04]  /*422a0*/  STL.64 [R1+0x1120], R20 ;  /* 0x0011201401007387 */ /* 0x000fe80000100a00 */
[----:B------:R0:W-:Y:S01]  /*422b0*/  STL [R1+0x1118], R27 ;  /* 0x0011181b01007387 */ /* 0x0001e20000100800 */
[----:B------:R-:W1:Y:S03]  /*422c0*/  S2R R29, SR_TID.X ;  /* 0x00000000001d7919 */ /* 0x000e660000002100 */
[----:B0-----:R-:W2:Y:S04]  /*422d0*/  LDL.LU R27, [R1+0x10ec] ;  /* 0x0010ec00011b7983 */ /* 0x001ea80000300800 */
[----:B------:R-:W2:Y:S04]  /*422e0*/  LDL R28, [R1+0x3ec] ;  /* 0x0003ec00011c7983 */ /* 0x000ea80000100800 */
[----:B------:R-:W3:Y:S04]  /*422f0*/  LDL.LU R20, [R1] ;  /* 0x0000000001147983 */ /* 0x000ee80000300800 */
[----:B------:R-:W3:Y:S04]  /*42300*/  LDL.LU R21, [R1+0x4] ;  /* 0x0000040001157983 */ /* 0x000ee80000300800 */
[----:B------:R-:W4:Y:S04]  /*42310*/  LDL.LU R22, [R1+0x8] ;  /* 0x0000080001167983 */ /* 0x000f280000300800 */
[----:B------:R-:W4:Y:S01]  /*42320*/  LDL.LU R23, [R1+0xc] ;  /* 0x00000c0001177983 */ /* 0x000f220000300800 */
[----:B-1----:R-:W-:-:S02]  /*42330*/  IMAD.SHL.U32 R0, R29, 0x10, RZ ;  /* 0x000000101d007824 */ /* 0x002fc400078e00ff */
[----:B------:R-:W-:Y:S01]  /*42340*/  IMAD.SHL.U32 R3, R29, 0x20, RZ ;  /* 0x000000201d037824 */ /* 0x000fe200078e00ff */
[----:B------:R-:W-:Y:S06]  /*42350*/  BAR.SYNC.DEFER_BLOCKING 0x0 ;  /* 0x0000000000007b1d */ /* 0x000fec0000010000 */
[----:B----4-:R-:W-:Y:S04]  /*42360*/  STL.64 [R1+0x1178], R22 ;  /* 0x0011781601007387 */ /* 0x010fe80000100a00 */
[----:B---3--:R-:W-:Y:S04]  /*42370*/  STL.64 [R1+0x1170], R20 ;  /* 0x0011701401007387 */ /* 0x008fe80000100a00 */
[----:B------:R-:W3:Y:S04]  /*42380*/  LDL.LU R16, [R1+0x10] ;  /* 0x0000100001107983 */ /* 0x000ee80000300800 */
[----:B------:R-:W3:Y:S04]  /*42390*/  LDL.LU R17, [R1+0x14] ;  /* 0x0000140001117983 */ /* 0x000ee80000300800 */
[----:B------:R-:W4:Y:S04]  /*423a0*/  LDL.LU R18, [R1+0x18] ;  /* 0x0000180001127983 */ /* 0x000f280000300800 */
[----:B------:R-:W4:Y:S04]  /*423b0*/  LDL.LU R19, [R1+0x1c] ;  /* 0x00001c0001137983 */ /* 0x000f280000300800 */
[----:B----4-:R-:W-:Y:S04]  /*423c0*/  STL.64 [R1+0x1188], R18 ;  /* 0x0011881201007387 */ /* 0x010fe80000100a00 */
[----:B---3--:R0:W-:Y:S04]  /*423d0*/  STL.64 [R1+0x1180], R16 ;  /* 0x0011801001007387 */ /* 0x0081e80000100a00 */
[----:B------:R-:W3:Y:S04]  /*423e0*/  LDL.LU R12, [R1+0x20] ;  /* 0x00002000010c7983 */ /* 0x000ee80000300800 */
[----:B------:R-:W3:Y:S04]  /*423f0*/  LDL.LU R13, [R1+0x24] ;  /* 0x00002400010d7983 */ /* 0x000ee80000300800 */
[----:B------:R-:W4:Y:S04]  /*42400*/  LDL.LU R14, [R1+0x28] ;  /* 0x00002800010e7983 */ /* 0x000f280000300800 */
[----:B------:R-:W4:Y:S01]  /*42410*/  LDL.LU R15, [R1+0x2c] ;  /* 0x00002c00010f7983 */ /* 0x000f220000300800 */
[----:B------:R-:W-:-:S03]  /*42420*/  LOP3.LUT R0, R0, 0x1f0, RZ, 0xc0, !PT ;  /* 0x000001f000007812 */ /* 0x000fc600078ec0ff */
[----:B----4-:R-:W-:Y:S04]  /*42430*/  STL.64 [R1+0x1198], R14 ;  /* 0x0011980e01007387 */ /* 0x010fe80000100a00 */
[----:B---3--:R1:W-:Y:S04]  /*42440*/  STL.64 [R1+0x1190], R12 ;  /* 0x0011900c01007387 */ /* 0x0083e80000100a00 */
[----:B0-----:R-:W3:Y:S04]  /*42450*/  LDL.LU R16, [R1+0x60] ;  /* 0x0000600001107983 */ /* 0x001ee80000300800 */
[----:B------:R-:W3:Y:S04]  /*42460*/  LDL.LU R17, [R1+0x64] ;  /* 0x0000640001117983 */ /* 0x000ee80000300800 */
[----:B------:R-:W3:Y:S04]  /*42470*/  LDL.LU R18, [R1+0x68] ;  /* 0x0000680001127983 */ /* 0x000ee80000300800 */
[----:B------:R-:W3:Y:S04]  /*42480*/  LDL.LU R19, [R1+0x6c] ;  /* 0x00006c0001137983 */ /* 0x000ee80000300800 */
[----:B-1----:R-:W4:Y:S04]  /*42490*/  LDL.LU R12, [R1+0x70] ;  /* 0x00007000010c7983 */ /* 0x002f280000300800 */
[----:B------:R-:W4:Y:S04]  /*424a0*/  LDL.LU R13, [R1+0x74] ;  /* 0x00007400010d7983 */ /* 0x000f280000300800 */
[----:B------:R-:W4:Y:S01]  /*424b0*/  LDL.LU R14, [R1+0x78] ;  /* 0x00007800010e7983 */ /* 0x000f220000300800 */
[----:B------:R-:W-:Y:S01]  /*424c0*/  LOP3.LUT R3, R3, 0x400, RZ, 0xc0, !PT ;  /* 0x0000040003037812 */ /* 0x000fe200078ec0ff */
[----:B------:R-:W-:-:S02]  /*424d0*/  IMAD.MOV.U32 R15, RZ, RZ, R8 ;  /* 0x000000ffff0f7224 */ /* 0x000fc400078e0008 */
[----:B------:R-:W-:Y:S01]  /*424e0*/  IMAD.MOV.U32 R20, RZ, RZ, R9 ;  /* 0x000000ffff147224 */ /* 0x000fe200078e0009 */
[----:B------:R-:W-:Y:S01]  /*424f0*/  IADD3 R3, R0, UR4, R3 ;  /* 0x0000000400037c10 */ /* 0x000fe2000fffe003 */
[----:B------:R-:W3:Y:S01]  /*42500*/  LDL.LU R8, [R1+0x30] ;  /* 0x0000300001087983 */ /* 0x000ee20000300800 */
[----:B------:R-:W-:Y:S02]  /*42510*/  IMAD.MOV.U32 R21, RZ, RZ, R10 ;  /* 0x000000ffff157224 */ /* 0x000fe400078e000a */
[----:B--2---:R-:W-:Y:S01]  /*42520*/  IMAD.MOV.U32 R22, RZ, RZ, R11 ;  /* 0x000000ffff167224 */ /* 0x004fe200078e000b */
[----:B------:R-:W2:Y:S04]  /*42530*/  LDL.LU R9, [R1+0x34] ;  /* 0x0000340001097983 */ /* 0x000ea80000300800 */
[----:B------:R-:W2:Y:S04]  /*42540*/  LDL.LU R10, [R1+0x38] ;  /* 0x00003800010a7983 */ /* 0x000ea80000300800 */
[----:B------:R-:W2:Y:S01]  /*42550*/  LDL.LU R11, [R1+0x3c] ;  /* 0x00003c00010b7983 */ /* 0x000ea20000300800 */
[----:B------:R-:W-:-:S04]  /*42560*/  LOP3.LUT R29, R29, 0x3f, RZ, 0xc0, !PT ;  /* 0x0000003f1d1d7812 */ /* 0x000fc800078ec0ff */
[----:B------:R-:W-:Y:S01]  /*42570*/  LEA R29, R29, UR4, 0x4 ;  /* 0x000000041d1d7c11 */ /* 0x000fe2000f8e20ff */
[----:B------:R-:W-:Y:S01]  /*42580*/  IMAD.MOV.U32 R23, RZ, RZ, R2 ;  /* 0x000000ffff177224 */ /* 0x000fe200078e0002 */
[----:B------:R-:W-:Y:S01]  /*42590*/  ISETP.GE.AND P0, PT, R27, UR10, PT ;  /* 0x0000000a1b007c0c */ /* 0x000fe2000bf06270 */
[----:B----4-:R0:W-:Y:S01]  /*425a0*/  STSM.16.M88.4 [R3], R12 ;  /* 0x0000000c03007844 */ /* 0x0101e20000000200 */
[----:B------:R-:W-:-:S03]  /*425b0*/  ULDC UR4, c[0x0][0x244] ;  /* 0x0000910000047ab9 */ /* 0x000fc60000000800 */
[----:B---3--:R-:W-:Y:S01]  /*425c0*/  STSM.16.M88.4 [R3+0x200], R16 ;  /* 0x0002001003007844 */ /* 0x008fe20000000200 */
[----:B------:R-:W-:Y:S06]  /*425d0*/  BAR.SYNC.DEFER_BLOCKING 0x0 ;  /* 0x0000000000007b1d */ /* 0x000fec0000010000 */
[----:B0-----:R-:W3:Y:S04]  /*425e0*/  LDL.LU.64 R14, [R1+0x1198] ;  /* 0x00119800010e7983 */ /* 0x001ee80000300a00 */
[----:B------:R-:W3:Y:S04]  /*425f0*/  LDL.LU.64 R12, [R1+0x1190] ;  /* 0x00119000010c7983 */ /* 0x000ee80000300a00 */
[----:B------:R-:W0:Y:S04]  /*42600*/  LDS.128 R16, [R29] ;  /* 0x000000001d107984 */ /* 0x000e280000000c00 */
[----:B------:R-:W-:Y:S04]  /*42610*/  STL [R1+0xd0], R29 ;  /* 0x0000d01d01007387 */ /* 0x000fe80000100800 */
[----:B0-----:R-:W-:Y:S04]  /*42620*/  STL.64 [R1+0x70], R16 ;  /* 0x0000701001007387 */ /* 0x001fe80000100a00 */
[----:B------:R-:W-:Y:S04]  /*42630*/  STL.64 [R1+0x78], R18 ;  /* 0x0000781201007387 */ /* 0x000fe80000100a00 */
[----:B------:R-:W0:Y:S01]  /*42640*/  LDS.128 R16, [R29+0x400] ;  /* 0x000400001d107984 */ /* 0x000e220000000c00 */
[----:B------:R-:W-:Y:S06]  /*42650*/  BAR.SYNC.DEFER_BLOCKING 0x0 ;  /* 0x0000000000007b1d */ /* 0x000fec0000010000 */
[----:B0-----:R-:W-:Y:S04]  /*42660*/  STL.64 [R1+0x60], R16 ;  /* 0x0000601001007387 */ /* 0x001fe80000100a00 */
[----:B------:R0:W-:Y:S04]  /*42670*/  STL.64 [R1+0x68], R18 ;  /* 0x0000681201007387 */ /* 0x0001e80000100a00 */
[----:B0-----:R-:W4:Y:S04]  /*42680*/  LDL.LU.64 R18, [R1+0x1188] ;  /* 0x0011880001127983 */ /* 0x001f280000300a00 */
[----:B------:R-:W4:Y:S04]  /*42690*/  LDL.LU.64 R16, [R1+0x1180] ;  /* 0x0011800001107983 */ /* 0x000f280000300a00 */
[----:B------:R0:W-:Y:S04]  /*426a0*/  STSM.16.M88.4 [R3], R20 ;  /* 0x0000001403007844 */ /* 0x0001e80000000200 */
[----:B------:R-:W-:Y:S01]  /*426b0*/  STSM.16.M88.4 [R3+0x200], R4 ;  /* 0x0002000403007844 */ /* 0x000fe20000000200 */
[----:B------:R-:W-:Y:S06]  /*426c0*/  BAR.SYNC.DEFER_BLOCKING 0x0 ;  /* 0x0000000000007b1d */ /* 0x000fec0000010000 */
[----:B0-----:R-:W4:Y:S04]  /*426d0*/  LDL.LU.64 R22, [R1+0x1178] ;  /* 0x0011780001167983 */ /* 0x001f280000300a00 */
[----:B------:R-:W4:Y:S04]  /*426e0*/  LDL.LU.64 R20, [R1+0x1170] ;  /* 0x0011700001147983 */ /* 0x000f280000300a00 */
[----:B------:R-:W0:Y:S04]  /*426f0*/  LDS.128 R4, [R29] ;  /* 0x000000001d047984 */ /* 0x000e280000000c00 */
[----:B0-----:R-:W-:Y:S04]  /*42700*/  STL.64 [R1+0x40], R4 ;  /* 0x0000400401007387 */ /* 0x001fe80000100a00 */
[----:B------:R-:W-:Y:S04]  /*42710*/  STL.64 [R1+0x48], R6 ;  /* 0x0000480601007387 */ /* 0x000fe80000100a00 */
[----:B------:R-:W0:Y:S01]  /*42720*/  LDS.128 R4, [R29+0x400] ;  /* 0x000400001d047984 */ /* 0x000e220000000c00 */
[----:B------:R-:W-:Y:S06]  /*42730*/  BAR.SYNC.DEFER_BLOCKING 0x0 ;  /* 0x0000000000007b1d */ /* 0x000fec0000010000 */
[----:B--2---:R-:W-:Y:S04]  /*42740*/  STSM.16.M88.4 [R3], R8 ;  /* 0x0000000803007844 */ /* 0x004fe80000000200 */
[----:B0-----:R-:W-:Y:S04]  /*42750*/  STL.64 [R1+0x50], R4 ;  /* 0x0000500401007387 */ /* 0x001fe80000100a00 */
[----:B------:R0:W-:Y:S04]  /*42760*/  STL.64 [R1+0x58], R6 ;  /* 0x0000580601007387 */ /* 0x0001e80000100a00 */
[----:B0-----:R-:W2:Y:S04]  /*42770*/  LDL.LU.64 R6, [R1+0x1168] ;  /* 0x0011680001067983 */ /* 0x001ea80000300a00 */
[----:B------:R-:W2:Y:S04]  /*42780*/  LDL.LU.64 R4, [R1+0x1160] ;  /* 0x0011600001047983 */ /* 0x000ea80000300a00 */
[----:B------:R-:W2:Y:S04]  /*42790*/  LDL.LU.64 R10, [R1+0x1158] ;  /* 0x00115800010a7983 */ /* 0x000ea80000300a00 */
[----:B------:R-:W2:Y:S04]  /*427a0*/  LDL.LU.64 R8, [R1+0x1150] ;  /* 0x0011500001087983 */ /* 0x000ea80000300a00 */
[----:B---3--:R-:W-:Y:S01]  /*427b0*/  STSM.16.M88.4 [R3+0x200], R12 ;  /* 0x0002000c03007844 */ /* 0x008fe20000000200 */
[----:B------:R-:W-:Y:S06]  /*427c0*/  BAR.SYNC.DEFER_BLOCKING 0x0 ;  /* 0x0000000000007b1d */ /* 0x000fec0000010000 */
[----:B------:R-:W0:Y:S04]  /*427d0*/  LDS.128 R12, [R29] ;  /* 0x000000001d0c7984 */ /* 0x000e280000000c00 */
[----:B0-----:R-:W-:Y:S04]  /*427e0*/  STL.64 [R1+0x20], R12 ;  /* 0x0000200c01007387 */ /* 0x001fe80000100a00 */
[----:B------:R-:W-:Y:S04]  /*427f0*/  STL.64 [R1+0x28], R14 ;  /* 0x0000280e01007387 */ /* 0x000fe80000100a00 */
[----:B------:R-:W0:Y:S01]  /*42800*/  LDS.128 R12, [R29+0x400] ;  /* 0x000400001d0c7984 */ /* 0x000e220000000c00 */
[----:B------:R-:W-:Y:S06]  /*42810*/  BAR.SYNC.DEFER_BLOCKING 0x0 ;  /* 0x0000000000007b1d */ /* 0x000fec0000010000 */
[----:B0-----:R-:W-:Y:S04]  /*42820*/  STL.64 [R1+0x30], R12 ;  /* 0x0000300c01007387 */ /* 0x001fe80000100a00 */
[----:B------:R0:W-:Y:S04]  /*42830*/  STL.64 [R1+0x38], R14 ;  /* 0x0000380e01007387 */ /* 0x0001e80000100a00 */
[----:B----4-:R1:W-:Y:S04]  /*42840*/  STSM.16.M88.4 [R3], R16 ;  /* 0x0000001003007844 */ /* 0x0103e80000000200 */
[----:B0-----:R-:W3:Y:S04]  /*42850*/  LDL.LU.64 R14, [R1+0x1148] ;  /* 0x00114800010e7983 */ /* 0x001ee80000300a00 */
[----:B------:R-:W3:Y:S04]  /*42860*/  LDL.LU.64 R12, [R1+0x1140] ;  /* 0x00114000010c7983 */ /* 0x000ee80000300a00 */
[----:B-1----:R-:W4:Y:S04]  /*42870*/  LDL.LU.64 R18, [R1+0x1138] ;  /* 0x0011380001127983 */ /* 0x002f280000300a00 */
[----:B------:R-:W4:Y:S04]  /*42880*/  LDL.LU.64 R16, [R1+0x1130] ;  /* 0x0011300001107983 */ /* 0x000f280000300a00 */
[----:B------:R-:W-:Y:S01]  /*42890*/  STSM.16.M88.4 [R3+0x200], R20 ;  /* 0x0002001403007844 */ /* 0x000fe20000000200 */
[----:B------:R-:W-:Y:S06]  /*428a0*/  BAR.SYNC.DEFER_BLOCKING 0x0 ;  /* 0x0000000000007b1d */ /* 0x000fec0000010000 */
[----:B------:R-:W0:Y:S04]  /*428b0*/  LDS.128 R20, [R29] ;  /* 0x000000001d147984 */ /* 0x000e280000000c00 */
[----:B0-----:R-:W-:Y:S04]  /*428c0*/  STL.64 [R1+0x10], R20 ;  /* 0x0000101401007387 */ /* 0x001fe80000100a00 */
[----:B------:R-:W-:Y:S04]  /*428d0*/  STL.64 [R1+0x18], R22 ;  /* 0x0000181601007387 */ /* 0x000fe80000100a00 */
[----:B------:R-:W0:Y:S01]  /*428e0*/  LDS.128 R20, [R29+0x400] ;  /* 0x000400001d147984 */ /* 0x000e220000000c00 */
[----:B------:R-:W-:Y:S06]  /*428f0*/  BAR.SYNC.DEFER_BLOCKING 0x0 ;  /* 0x0000000000007b1d */ /* 0x000fec0000010000 */
[----:B--2---:R1:W-:Y:S04]  /*42900*/  STSM.16.M88.4 [R3], R4 ;  /* 0x0000000403007844 */ /* 0x0043e80000000200 */
[----:B------:R-:W-:Y:S01]  /*42910*/  STSM.16.M88.4 [R3+0x200], R8 ;  /* 0x0002000803007844 */ /* 0x000fe20000000200 */
[----:B------:R-:W-:Y:S01]  /*42920*/  BAR.SYNC.DEFER_BLOCKING 0x0 ;  /* 0x0000000000007b1d */ /* 0x000fe20000010000 */
[----:B------:R-:W-:-:S05]  /*42930*/  VIADD R2, R28, 0x1 ;  /* 0x000000011c027836 */ /* 0x000fca0000000000 */
[----:B------:R-:W2:Y:S01]  /*42940*/  LDS.128 R8, [R29] ;  /* 0x000000001d087984 */ /* 0x000ea20000000c00 */
[----:B------:R-:W-:Y:S01]  /*42950*/  ISETP.LT.AND P1, PT, R2, UR5, !P0 ;  /* 0x0000000502007c0c */ /* 0x000fe2000c721270 */
[----:B------:R-:W-:Y:S01]  /*42960*/  VIADD R2, R28, 0x3 ;  /* 0x000000031c027836 */ /* 0x000fe20000000000 */
[----:B------:R-:W-:-:S04]  /*42970*/  ULDC UR5, c[0x0][0x22c] ;  /* 0x00008b0000057ab9 */ /* 0x000fc80000000800 */
[----:B------:R-:W-:Y:S01]  /*42980*/  ISETP.LT.AND P4, PT, R2, UR5, !P0 ;  /* 0x0000000502007c0c */ /* 0x000fe2000c781270 */
[----:B------:R-:W-:Y:S01]  /*42990*/  IMAD R2, R27, UR4, RZ ;  /* 0x000000041b027c24 */ /* 0x000fe2000f8e02ff */
[----:B------:R-:W-:Y:S01]  /*429a0*/  ULDC UR4, c[0x0][0x248] ;  /* 0x0000920000047ab9 */ /* 0x000fe20000000800 */
[----:B0-----:R-:W-:Y:S01]  /*429b0*/  STL.64 [R1+0xa0], R20 ;  /* 0x0000a01401007387 */ /* 0x001fe20000100a00 */
[C---:B-1----:R-:W-:Y:S02]  /*429c0*/  IMAD R4, R28.reuse, UR4, RZ ;  /* 0x000000041c047c24 */ /* 0x042fe4000f8e02ff */
[C---:B------:R-:W-:Y:S01]  /*429d0*/  VIADD R0, R28.reuse, 0x2 ;  /* 0x000000021c007836 */ /* 0x040fe20000000000 */
[----:B------:R0:W-:Y:S01]  /*429e0*/  STL.64 [R1+0xa8], R22 ;  /* 0x0000a81601007387 */ /* 0x0001e20000100a00 */
[----:B------:R-:W-:Y:S01]  /*429f0*/  ISETP.LT.AND P2, PT, R28, UR11, !P0 ;  /* 0x0000000b1c007c0c */ /* 0x000fe2000c741270 */
[----:B------:R-:W-:Y:S02]  /*42a00*/  ULDC UR5, c[0x0][0x22c] ;  /* 0x00008b0000057ab9 */ /* 0x000fe40000000800 */
[----:B0-----:R-:W4:Y:S04]  /*42a10*/  LDL.LU.64 R22, [R1+0x1128] ;  /* 0x0011280001167983 */ /* 0x001f280000300a00 */
[----:B------:R-:W4:Y:S04]  /*42a20*/  LDL.LU.64 R20, [R1+0x1120] ;  /* 0x0011200001147983 */ /* 0x000f280000300a00 */
[----:B------:R-:W4:Y:S04]  /*42a30*/  LDL.LU R27, [R1+0x1118] ;  /* 0x00111800011b7983 */ /* 0x000f280000300800 */
[----:B------:R-:W-:Y:S04]  /*42a40*/  STL [R1], R4 ;  /* 0x0000000401007387 */ /* 0x000fe80000100800 */
[----:B--2---:R-:W-:Y:S04]  /*42a50*/  STL.64 [R1+0xb0], R8 ;  /* 0x0000b00801007387 */ /* 0x004fe80000100a00 */
[----:B------:R-:W-:Y:S04]  /*42a60*/  STL.64 [R1+0xb8], R10 ;  /* 0x0000b80a01007387 */ /* 0x000fe80000100a00 */
[----:B------:R-:W0:Y:S01]  /*42a70*/  LDS.128 R8, [R29+0x400] ;  /* 0x000400001d087984 */ /* 0x000e220000000c00 */
[----:B------:R-:W-:Y:S06]  /*42a80*/  BAR.SYNC.DEFER_BLOCKING 0x0 ;  /* 0x0000000000007b1d */ /* 0x000fec0000010000 */
[----:B0-----:R-:W-:Y:S04]  /*42a90*/  STL.64 [R1+0xc0], R8 ;  /* 0x0000c00801007387 */ /* 0x001fe80000100a00 */
[----:B------:R-:W-:Y:S04]  /*42aa0*/  STL.64 [R1+0xc8], R10 ;  /* 0x0000c80a01007387 */ /* 0x000fe80000100a00 */
[----:B---3--:R-:W-:Y:S04]  /*42ab0*/  STSM.16.M88.4 [R3], R12 ;  /* 0x0000000c03007844 */ /* 0x008fe80000000200 */
[----:B----4-:R0:W-:Y:S04]  /*42ac0*/  STSM.16.M88.4 [R3+0x200], R16 ;  /* 0x0002001003007844 */ /* 0x0101e80000000200 */
[----:B0-----:R-:W2:Y:S01]  /*42ad0*/  LDL R19, [R1+0xd0] ;  /* 0x0000d00001137983 */ /* 0x001ea20000100800 */
[----:B------:R-:W-:Y:S01]  /*42ae0*/  BAR.SYNC.DEFER_BLOCKING 0x0 ;  /* 0x0000000000007b1d */ /* 0x000fe20000010000 */
[----:B------:R-:W-:Y:S01]  /*42af0*/  ISETP.LT.AND P5, PT, R0, UR8, !P0 ;  /* 0x0000000800007c0c */ /* 0x000fe2000c7a1270 */
[----:B------:R-:W-:-:S04]  /*42b00*/  VIADD R0, R28, 0x4 ;  /* 0x000000041c007836 */ /* 0x000fc80000000000 */
[----:B------:R-:W-:Y:S02]  /*42b10*/  ULDC UR8, c[0x0][0x22c] ;  /* 0x00008b0000087ab9 */ /* 0x000fe40000000800 */
[----:B------:R-:W-:Y:S01]  /*42b20*/  ISETP.LT.AND P3, PT, R0, UR8, !P0 ;  /* 0x0000000800007c0c */ /* 0x000fe2000c761270 */
[----:B------:R-:W-:Y:S02]  /*42b30*/  ULDC.64 UR8, c[0x0][0x220] ;  /* 0x0000880000087ab9 */ /* 0x000fe40000000a00 */
[----:B------:R-:W-:-:S04]  /*42b40*/  LEA R0, P6, R2, UR8, 0x1 ;  /* 0x0000000802007c11 */ /* 0x000fc8000f8c08ff */
[----:B------:R-:W-:Y:S02]  /*42b50*/  LEA.HI.X.SX32 R2, R2, UR9, 0x1, P6 ;  /* 0x0000000902027c11 */ /* 0x000fe4000b0f0eff */
[----:B------:R-:W-:Y:S01]  /*42b60*/  LEA R28, P6, R4, R0, 0x1 ;  /* 0x00000000041c7211 */ /* 0x000fe200078c08ff */
[----:B--2---:R-:W0:Y:S04]  /*42b70*/  LDS.128 R8, [R19] ;  /* 0x0000000013087984 */ /* 0x004e280000000c00 */
[----:B------:R-:W1:Y:S01]  /*42b80*/  LDS.128 R4, [R19+0x400] ;  /* 0x0004000013047984 */ /* 0x000e620000000c00 */
[----:B------:R-:W-:Y:S06]  /*42b90*/  BAR.SYNC.DEFER_BLOCKING 0x0 ;  /* 0x0000000000007b1d */ /* 0x000fec0000010000 */
[----:B0-----:R0:W-:Y:S04]  /*42ba0*/  STL [R1+0x10f4], R10 ;  /* 0x0010f40a01007387 */ /* 0x0011e80000100800 */
[----:B0-----:R-:W2:Y:S04]  /*42bb0*/  LDL.LU R10, [R1+0x74] ;  /* 0x00007400010a7983 */ /* 0x001ea80000300800 */
[----:B------:R0:W-:Y:S04]  /*42bc0*/  STL [R1+0x10f0], R11 ;  /* 0x0010f00b01007387 */ /* 0x0001e80000100800 */
[----:B0-----:R-:W3:Y:S04]  /*42bd0*/  LDL.LU R11, [R1] ;  /* 0x00000000010b7983 */ /* 0x001ee80000300800 */
[----:B-1----:R-:W-:Y:S04]  /*42be0*/  STL.64 [R1+0x1100], R6 ;  /* 0x0011000601007387 */ /* 0x002fe80000100a00 */
[----:B------:R0:W-:Y:S04]  /*42bf0*/  STL.64 [R1+0x10f8], R4 ;  /* 0x0010f80401007387 */ /* 0x0001e80000100a00 */
[----:B0-----:R-:W4:Y:S04]  /*42c00*/  LDL.LU R4, [R1+0x80] ;  /* 0x0000800001047983 */ /* 0x001f280000300800 */
[----:B------:R-:W4:Y:S04]  /*42c10*/  LDL.LU R5, [R1+0x84] ;  /* 0x0000840001057983 */ /* 0x000f280000300800 */
[----:B------:R-:W2:Y:S04]  /*42c20*/  LDL.LU R6, [R1+0x88] ;  /* 0x0000880001067983 */ /* 0x000ea80000300800 */
[----:B------:R-:W2:Y:S04]  /*42c30*/  LDL.LU R7, [R1+0x8c] ;  /* 0x00008c0001077983 */ /* 0x000ea80000300800 */
[----:B------:R-:W-:Y:S04]  /*42c40*/  STSM.16.M88.4 [R3], R20 ;  /* 0x0000001403007844 */ /* 0x000fe80000000200 */
[----:B------:R-:W-:Y:S01]  /*42c50*/  STSM.16.M88.4 [R3+0x200], R24 ;  /* 0x0002001803007844 */ /* 0x000fe20000000200 */
[----:B------:R-:W-:Y:S06]  /*42c60*/  BAR.SYNC.DEFER_BLOCKING 0x0 ;  /* 0x0000000000007b1d */ /* 0x000fec0000010000 */
[----:B------:R-:W0:Y:S04]  /*42c70*/  LDS.128 R12, [R19] ;  /* 0x00000000130c7984 */ /* 0x000e280000000c00 */
[----:B------:R-:W1:Y:S01]  /*42c80*/  LDS.128 R16, [R19+0x400] ;  /* 0x0004000013107984 */ /* 0x000e620000000c00 */
[----:B------:R-:W-:Y:S06]  /*42c90*/  BAR.SYNC.DEFER_BLOCKING 0x0 ;  /* 0x0000000000007b1d */ /* 0x000fec0000010000 */
[----:B--2---:R-:W-:Y:S04]  /*42ca0*/  STL.64 [R1+0x1110], R6 ;  /* 0x0011100601007387 */ /* 0x004fe80000100a00 */
[----:B----4-:R2:W-:Y:S04]  /*42cb0*/  STL.64 [R1+0x1108], R4 ;  /* 0x0011080401007387 */ /* 0x0105e80000100a00 */
[----:B--2---:R-:W2:Y:S04]  /*42cc0*/  LDL.LU R4, [R1+0x90] ;  /* 0x0000900001047983 */ /* 0x004ea80000300800 */
[----:B------:R-:W2:Y:S04]  /*42cd0*/  LDL.LU R5, [R1+0x94] ;  /* 0x0000940001057983 */ /* 0x000ea80000300800 */
[----:B------:R-:W2:Y:S04]  /*42ce0*/  LDL.LU R6, [R1+0x98] ;  /* 0x0000980001067983 */ /* 0x000ea80000300800 */
[----:B------:R-:W2:Y:S04]  /*42cf0*/  LDL.LU R7, [R1+0x9c] ;  /* 0x00009c0001077983 */ /* 0x000ea80000300800 */
[----:B------:R-:W4:Y:S04]  /*42d00*/  LDL.LU R22, [R1+0x70] ;  /* 0x0000700001167983 */ /* 0x000f280000300800 */
[----:B--2---:R2:W-:Y:S04]  /*42d10*/  STSM.16.M88.4 [R3], R4 ;  /* 0x0000000403007844 */ /* 0x0045e80000000200 */
[----:B--2---:R-:W2:Y:S04]  /*42d20*/  LDL.LU.64 R6, [R1+0x1110] ;  /* 0x0011100001067983 */ /* 0x004ea80000300a00 */
[----:B------:R-:W2:Y:S01]  /*42d30*/  LDL.LU.64 R4, [R1+0x1108] ;  /* 0x0011080001047983 */ /* 0x000ea20000300a00 */
[----:B---3--:R-:W-:-:S03]  /*42d40*/  LEA.HI.X.SX32 R29, R11, R2, 0x1, P6 ;  /* 0x000000020b1d7211 */ /* 0x008fc600030f0eff */
[----:B--2---:R2:W-:Y:S01]  /*42d50*/  STSM.16.M88.4 [R3+0x200], R4 ;  /* 0x0002000403007844 */ /* 0x0045e20000000200 */
[----:B------:R-:W-:Y:S06]  /*42d60*/  BAR.SYNC.DEFER_BLOCKING 0x0 ;  /* 0x0000000000007b1d */ /* 0x000fec0000010000 */
[----:B--2---:R-:W2:Y:S01]  /*42d70*/  LDL.LU.64 R6, [R1+0x1100] ;  /* 0x0011000001067983 */ /* 0x004ea20000300a00 */
[----:B------:R-:W-:-:S03]  /*42d80*/  VIADD R3, R11, UR4 ;  /* 0x000000040b037c36 */ /* 0x000fc60008000000 */
[----:B------:R-:W3:Y:S04]  /*42d90*/  LDL.LU.64 R4, [R1+0x10f8] ;  /* 0x0010f80001047983 */ /* 0x000ee80000300a00 */
[----:B------:R-:W2:Y:S04]  /*42da0*/  LDL.LU R11, [R1+0x7c] ;  /* 0x00007c00010b7983 */ /* 0x000ea80000300800 */
[----:B----4-:R4:W-:Y:S04]  /*42db0*/  @P2 STG.E.U16 desc[UR6][R28.64], R22 ;  /* 0x000000161c002986 */ /* 0x0109e8000c101506 */
[----:B----4-:R-:W4:Y:S04]  /*42dc0*/  LDL.LU R28, [R1+0x78] ;  /* 0x00007800011c7983 */ /* 0x010f280000300800 */
[----:B------:R-:W3:Y:S01]  /*42dd0*/  LDL.LU R29, [R1+0x3ec] ;  /* 0x0003ec00011d7983 */ /* 0x000ee20000300800 */
[C---:B------:R-:W-:Y:S01]  /*42de0*/  LEA R20, P6, R3.reuse, R0, 0x1 ;  /* 0x0000000003147211 */ /* 0x040fe200078c08ff */
[----:B------:R-:W-:Y:S01]  /*42df0*/  VIADD R23, R3, UR4 ;  /* 0x0000000403177c36 */ /* 0x000fe20008000000 */
[----:B------:R-:W-:Y:S01]  /*42e00*/  PRMT R25, R22, 0x7632, R25 ;  /* 0x0000763216197816 */ /* 0x000fe20000000019 */
[----:B---3--:R-:W-:-:S05]  /*42e10*/  VIADD R21, R29, 0x5 ;  /* 0x000000051d157836 */ /* 0x008fca0000000000 */
[----:B------:R-:W-:Y:S01]  /*42e20*/  ISETP.LT.AND P2, PT, R21, UR5, !P0 ;  /* 0x0000000515007c0c */ /* 0x000fe2000c741270 */
[----:B------:R-:W-:Y:S01]  /*42e30*/  VIADD R24, R29, 0x6 ;  /* 0x000000061d187836 */ /* 0x000fe20000000000 */
[----:B------:R-:W-:Y:S01]  /*42e40*/  LEA.HI.X.SX32 R21, R3, R2, 0x1, P6 ;  /* 0x0000000203157211 */ /* 0x000fe200030f0eff */
[C---:B------:R-:W-:Y:S01]  /*42e50*/  VIADD R3, R23.reuse, UR4 ;  /* 0x0000000417037c36 */ /* 0x040fe20008000000 */
[C---:B------:R-:W-:Y:S01]  /*42e60*/  LEA R22, P6, R23.reuse, R0, 0x1 ;  /* 0x0000000017167211 */ /* 0x040fe200078c08ff */
[----:B------:R-:W-:Y:S02]  /*42e70*/  ULDC UR5, c[0x0][0x22c] ;  /* 0x00008b0000057ab9 */ /* 0x000fe40000000800 */
[----:B------:R3:W-:Y:S01]  /*42e80*/  @P1 STG.E.U16 desc[UR6][R20.64], R25 ;  /* 0x0000001914001986 */ /* 0x0007e2000c101506 */
[----:B------:R-:W-:-:S05]  /*42e90*/  LEA.HI.X.SX32 R23, R23, R2, 0x1, P6 ;  /* 0x0000000217177211 */ /* 0x000fca00030f0eff */
[----:B------:R0:W-:Y:S01]  /*42ea0*/  @P5 STG.E.U16 desc[UR6][R22.64], R10 ;  /* 0x0000000a16005986 */ /* 0x0001e2000c101506 */
[----:B---3--:R-:W-:-:S04]  /*42eb0*/  LEA R20, P6, R3, R0, 0x1 ;  /* 0x0000000003147211 */ /* 0x008fc800078c08ff */
[C---:B------:R-:W-:Y:S01]  /*42ec0*/  LEA.HI.X.SX32 R21, R3.reuse, R2, 0x1, P6 ;  /* 0x0000000203157211 */ /* 0x040fe200030f0eff */
[----:B------:R-:W-:Y:S01]  /*42ed0*/  VIADD R3, R3, UR4 ;  /* 0x0000000403037c36 */ /* 0x000fe20008000000 */
[----:B0-----:R-:W-:Y:S01]  /*42ee0*/  PRMT R23, R10, 0x7632, R23 ;  /* 0x000076320a177816 */ /* 0x001fe20000000017 */
[----:B------:R-:W-:Y:S01]  /*42ef0*/  VIADD R22, R29, 0x7 ;  /* 0x000000071d167836 */ /* 0x000fe20000000000 */
[----:B------:R-:W-:Y:S01]  /*42f00*/  ISETP.LT.AND P1, PT, R24, UR5, !P0 ;  /* 0x0000000518007c0c */ /* 0x000fe2000c721270 */
[----:B------:R-:W-:Y:S01]  /*42f10*/  ULDC UR5, c[0x0][0x22c] ;  /* 0x00008b0000057ab9 */ /* 0x000fe20000000800 */
[----:B--2---:R-:W-:Y:S01]  /*42f20*/  PRMT R25, R11, 0x7632, R25 ;  /* 0x000076320b197816 */ /* 0x004fe20000000019 */
[----:B------:R0:W-:Y:S01]  /*42f30*/  @P4 STG.E.U16 desc[UR6][R20.64], R23 ;  /* 0x0000001714004986 */ /* 0x0001e2000c101506 */
[----:B------:R-:W-:Y:S01]  /*42f40*/  ISETP.LT.AND P5, PT, R22, UR5, !P0 ;  /* 0x0000000516007c0c */ /* 0x000fe2000c7a1270 */
[----:B------:R-:W-:Y:S01]  /*42f50*/  VIADD R22, R29, 0x8 ;  /* 0x000000081d167836 */ /* 0x000fe20000000000 */
[----:B------:R-:W-:Y:S01]  /*42f60*/  ULDC UR5, c[0x0][0x22c] ;  /* 0x00008b0000057ab9 */ /* 0x000fe20000000800 */
[----:B------:R-:W2:Y:S01]  /*42f70*/  LDL.LU R10, [R1+0x10f4] ;  /* 0x0010f400010a7983 */ /* 0x000ea20000300800 */
[C---:B0-----:R-:W-:Y:S01]  /*42f80*/  LEA R20, P4, R3.reuse, R0, 0x1 ;  /* 0x0000000003147211 */ /* 0x041fe200078808ff */
[----:B------:R-:W-:-:S03]  /*42f90*/  VIADD R23, R3, UR4 ;  /* 0x0000000403177c36 */ /* 0x000fc60008000000 */
[----:B------:R-:W-:Y:S01]  /*42fa0*/  LEA.HI.X.SX32 R21, R3, R2, 0x1, P4 ;  /* 0x0000000203157211 */ /* 0x000fe200020f0eff */
[----:B------:R-:W-:Y:S01]  /*42fb0*/  VIADD R3, R29, 0x9 ;  /* 0x000000091d037836 */ /* 0x000fe20000000000 */
[----:B------:R-:W-:Y:S01]  /*42fc0*/  ISETP.LT.AND P4, PT, R22, UR5, !P0 ;  /* 0x0000000516007c0c */ /* 0x000fe2000c781270 */
[----:B------:R-:W-:Y:S01]  /*42fd0*/  ULDC UR5, c[0x0][0x22c] ;  /* 0x00008b0000057ab9 */ /* 0x000fe20000000800 */
[----:B------:R-:W-:Y:S01]  /*42fe0*/  LEA R22, P6, R23, R0, 0x1 ;  /* 0x0000000017167211 */ /* 0x000fe200078c08ff */
[----:B----4-:R0:W-:Y:S01]  /*42ff0*/  @P3 STG.E.U16 desc[UR6][R20.64], R28 ;  /* 0x0000001c14003986 */ /* 0x0101e2000c101506 */
[----:B------:R-:W-:Y:S01]  /*43000*/  ISETP.LT.AND P3, PT, R3, UR5, !P0 ;  /* 0x0000000503007c0c */ /* 0x000fe2000c761270 */
[----:B------:R-:W-:Y:S01]  /*43010*/  VIADD R3, R29, 0xa ;  /* 0x0000000a1d037836 */ /* 0x000fe20000000000 */
[----:B------:R-:W-:Y:S01]  /*43020*/  PRMT R24, R28, 0x7632, R24 ;  /* 0x000076321c187816 */ /* 0x000fe20000000018 */
[----:B------:R-:W-:Y:S01]  /*43030*/  ULDC UR5, c[0x0][0x22c] ;  /* 0x00008b0000057ab9 */ /* 0x000fe20000000800 */
[C---:B0-----:R-:W-:Y:S01]  /*43040*/  VIADD R21, R23.reuse, UR4 ;  /* 0x0000000417157c36 */ /* 0x041fe20008000000 */
[----:B------:R-:W-:Y:S01]  /*43050*/  LEA.HI.X.SX32 R23, R23, R2, 0x1, P6 ;  /* 0x0000000217177211 */ /* 0x000fe200030f0eff */
[----:B------:R-:W3:Y:S03]  /*43060*/  LDL.LU R28, [R1+0x68] ;  /* 0x00006800011c7983 */ /* 0x000ee60000300800 */
[----:B------:R-:W-:Y:S01]  /*43070*/  LEA R20, P6, R21, R0, 0x1 ;  /* 0x0000000015147211 */ /* 0x000fe200078c08ff */
[----:B------:R0:W-:Y:S01]  /*43080*/  @P2 STG.E.U16 desc[UR6][R22.64], R24 ;  /* 0x0000001816002986 */ /* 0x0001e2000c101506 */
[----:B------:R-:W-:Y:S01]  /*43090*/  ISETP.LT.AND P2, PT, R3, UR5, !P0 ;  /* 0x0000000503007c0c */ /* 0x000fe2000c741270 */
[C---:B------:R-:W-:Y:S01]  /*430a0*/  VIADD R3, R21.reuse, UR4 ;  /* 0x0000000415037c36 */ /* 0x040fe20008000000 */
[----:B------:R-:W-:Y:S01]  /*430b0*/  LEA.HI.X.SX32 R21, R21, R2, 0x1, P6 ;  /* 0x0000000215157211 */ /* 0x000fe200030f0eff */
[----:B------:R-:W-:-:S04]  /*430c0*/  ULDC UR5, c[0x0][0x22c] ;  /* 0x00008b0000057ab9 */ /* 0x000fc80000000800 */
[----:B------:R4:W-:Y:S01]  /*430d0*/  @P1 STG.E.U16 desc[UR6][R20.64], R11 ;  /* 0x0000000b14001986 */ /* 0x0009e2000c101506 */
[----:B0-----:R-:W-:Y:S01]  /*430e0*/  VIADD R23, R29, 0xb ;  /* 0x0000000b1d177836 */ /* 0x001fe20000000000 */
[C---:B------:R-:W-:Y:S01]  /*430f0*/  LEA R22, P6, R3.reuse, R0, 0x1 ;  /* 0x0000000003167211 */ /* 0x040fe200078c08ff */
[----:B------:R-:W-:-:S03]  /*43100*/  VIADD R24, R3, UR4 ;  /* 0x0000000403187c36 */ /* 0x000fc60008000000 */
[----:B------:R-:W-:Y:S01]  /*43110*/  ISETP.LT.AND P1, PT, R23, UR5, !P0 ;  /* 0x0000000517007c0c */ /* 0x000fe2000c721270 */
[----:B------:R-:W-:Y:S01]  /*43120*/  ULDC UR5, c[0x0][0x22c] ;  /* 0x00008b0000057ab9 */ /* 0x000fe20000000800 */
[----:B------:R-:W-:Y:S01]  /*43130*/  LEA.HI.X.SX32 R23, R3, R2, 0x1, P6 ;  /* 0x0000000203177211 */ /* 0x000fe200030f0eff */
[----:B------:R-:W-:Y:S01]  /*43140*/  VIADD R3, R29, 0xc ;  /* 0x0000000c1d037836 */ /* 0x000fe20000000000 */
[C---:B----4-:R-:W-:Y:S01]  /*43150*/  LEA R20, P6, R24.reuse, R0, 0x1 ;  /* 0x0000000018147211 */ /* 0x050fe200078c08ff */
[----:B------:R-:W4:Y:S04]  /*43160*/  LDL.LU R11, [R1+0x6c] ;  /* 0x00006c00010b7983 */ /* 0x000f280000300800 */
[----:B------:R0:W-:Y:S01]  /*43170*/  @P5 STG.E.U16 desc[UR6][R22.64], R25 ;  /* 0x0000001916005986 */ /* 0x0001e2000c101506 */
[----:B------:R-:W-:Y:S01]  /*43180*/  ISETP.LT.AND P5, PT, R3, UR5, !P0 ;  /* 0x0000000503007c0c */ /* 0x000fe2000c7a1270 */
[C---:B------:R-:W-:Y:S01]  /*43190*/  VIADD R3, R24.reuse, UR4 ;  /* 0x0000000418037c36 */ /* 0x040fe20008000000 */
[----:B------:R-:W-:Y:S01]  /*431a0*/  LEA.HI.X.SX32 R21, R24, R2, 0x1, P6 ;  /* 0x0000000218157211 */ /* 0x000fe200030f0eff */
[----:B------:R-:W-:Y:S01]  /*431b0*/  ULDC UR5, c[0x0][0x22c] ;  /* 0x00008b0000057ab9 */ /* 0x000fe20000000800 */
[----:B------:R-:W2:Y:S02]  /*431c0*/  LDL.LU R24, [R1+0x60] ;  /* 0x0000600001187983 */ /* 0x000ea40000300800 */
[----:B0-----:R-:W-:-:S04]  /*431d0*/  LEA R22, P6, R3, R0, 0x1 ;  /* 0x0000000003167211 */ /* 0x001fc800078c08ff */
[----:B------:R-:W-:Y:S02]  /*431e0*/  LEA.HI.X.SX32 R23, R3, R2, 0x1, P6 ;  /* 0x0000000203177211 */ /* 0x000fe400030f0eff */
[----:B--2---:R-:W-:Y:S01]  /*431f0*/  PRMT R25, R24, 0x7632, R25 ;  /* 0x0000763218197816 */ /* 0x004fe20000000019 */
[----:B------:R-:W-:Y:S04]  /*43200*/  @P4 STG.E.U16 desc[UR6][R20.64], R24 ;  /* 0x0000001814004986 */ /* 0x000fe8000c101506 */
[----:B------:R0:W-:Y:S04]  /*43210*/  @P3 STG.E.U16 desc[UR6][R22.64], R25 ;  /* 0x0000001916003986 */ /* 0x0001e8000c101506 */
[----:B0-----:R-:W2:Y:S01]  /*43220*/  LDL.LU R23, [R1+0x64] ;  /* 0x0000640001177983 */ /* 0x001ea20000300800 */
[----:B------:R-:W-:-:S02]  /*43230*/  VIADD R20, R29, 0xd ;  /* 0x0000000d1d147836 */ /* 0x000fc40000000000 */
[----:B------:R-:W-:-:S03]  /*43240*/  VIADD R21, R3, UR4 ;  /* 0x0000000403157c36 */ /* 0x000fc60008000000 */
[----:B------:R-:W-:Y:S01]  /*43250*/  ISETP.LT.AND P4, PT, R20, UR5, !P0 ;  /* 0x0000000514007c0c */ /* 0x000fe2000c781270 */
[C---:B------:R-:W-:Y:S01]  /*43260*/  VIADD R3, R21.reuse, UR4 ;  /* 0x0000000415037c36 */ /* 0x040fe20008000000 */
[----:B------:R-:W-:Y:S01]  /*43270*/  LEA R20, P6, R21, R0, 0x1 ;  /* 0x0000000015147211 */ /* 0x000fe200078c08ff */
[----:B------:R-:W-:Y:S01]  /*43280*/  VIADD R24, R29, 0xe ;  /* 0x0000000e1d187836 */ /* 0x000fe20000000000 */
[----:B------:R-:W-:Y:S02]  /*43290*/  ULDC UR5, c[0x0][0x22c] ;  /* 0x00008b0000057ab9 */ /* 0x000fe40000000800 */
[----:B------:R-:W-:Y:S02]  /*432a0*/  LEA.HI.X.SX32 R21, R21, R2, 0x1, P6 ;  /* 0x0000000215157211 */ /* 0x000fe400030f0eff */
[----:B------:R-:W-:Y:S02]  /*432b0*/  LEA R22, P6, R3, R0, 0x1 ;  /* 0x0000000003167211 */ /* 0x000fe400078c08ff */
[----:B------:R-:W-:Y:S01]  /*432c0*/  ISETP.LT.AND P3, PT, R24, UR5, !P0 ;  /* 0x0000000518007c0c */ /* 0x000fe2000c761270 */
[----:B------:R-:W-:Y:S01]  /*432d0*/  ULDC UR5, c[0x0][0x22c] ;  /* 0x00008b0000057ab9 */ /* 0x000fe20000000800 */
[----:B----4-:R-:W-:Y:S01]  /*432e0*/  PRMT R25, R11, 0x7632, R25 ;  /* 0x000076320b197816 */ /* 0x010fe20000000019 */
[----:B--2---:R0:W-:Y:S02]  /*432f0*/  @P2 STG.E.U16 desc[UR6][R20.64], R23 ;  /* 0x0000001714002986 */ /* 0x0041e4000c101506 */
[----:B0-----:R-:W-:Y:S01]  /*43300*/  IMAD.MOV.U32 R21, RZ, RZ, R23 ;  /* 0x000000ffff157224 */ /* 0x001fe200078e0017 */
[----:B------:R-:W-:Y:S01]  /*43310*/  LEA.HI.X.SX32 R23, R3, R2, 0x1, P6 ;  /* 0x0000000203177211 */ /* 0x000fe200030f0eff */
[----:B------:R-:W-:-:S03]  /*43320*/  VIADD R20, R29, 0xf ;  /* 0x0000000f1d147836 */ /* 0x000fc60000000000 */
[----:B------:R-:W-:Y:S01]  /*43330*/  PRMT R24, R21, 0x7632, R24 ;  /* 0x0000763215187816 */ /* 0x000fe20000000018 */
[----:B------:R-:W-:Y:S01]  /*43340*/  VIADD R21, R3, UR4 ;  /* 0x0000000403157c36 */ /* 0x000fe20008000000 */
[----:B------:R-:W-:Y:S01]  /*43350*/  ISETP.LT.AND P2, PT, R20, UR5, !P0 ;  /* 0x0000000514007c0c */ /* 0x000fe2000c741270 */
[----:B------:R-:W-:Y:S02]  /*43360*/  ULDC UR5, c[0x0][0x22c] ;  /* 0x00008b0000057ab9 */ /* 0x000fe40000000800 */
[----:B------:R0:W-:Y:S01]  /*43370*/  @P1 STG.E.U16 desc[UR6][R22.64], R24 ;  /* 0x0000001816001986 */ /* 0x0001e2000c101506 */
[C---:B------:R-:W-:Y:S01]  /*43380*/  LEA R20, P1, R21.reuse, R0, 0x1 ;  /* 0x0000000015147211 */ /* 0x040fe200078208ff */
[----:B------:R-:W-:-:S03]  /*43390*/  VIADD R3, R21, UR4 ;  /* 0x0000000415037c36 */ /* 0x000fc60008000000 */
[----:B------:R-:W-:Y:S01]  /*433a0*/  LEA.HI.X.SX32 R21, R21, R2, 0x1, P1 ;  /* 0x0000000215157211 */ /* 0x000fe200008f0eff */
[C---:B0-----:R-:W-:Y:S02]  /*433b0*/  VIADD R22, R29.reuse, 0x10 ;  /* 0x000000101d167836 */ /* 0x041fe40000000000 */
[----:B------:R-:W-:-:S03]  /*433c0*/  VIADD R23, R29, 0x11 ;  /* 0x000000111d177836 */ /* 0x000fc60000000000 */
[----:B------:R-:W-:Y:S01]  /*433d0*/  ISETP.LT.AND P1, PT, R22, UR5, !P0 ;  /* 0x0000000516007c0c */ /* 0x000fe2000c721270 */
[----:B------:R-:W-:Y:S01]  /*433e0*/  ULDC UR5, c[0x0][0x22c] ;  /* 0x00008b0000057ab9 */ /* 0x000fe20000000800 */
[----:B------:R-:W-:Y:S01]  /*433f0*/  LEA R22, P6, R3, R0, 0x1 ;  /* 0x0000000003167211 */ /* 0x000fe200078c08ff */
[----:B---3--:R0:W-:Y:S01]  /*43400*/  @P5 STG.E.U16 desc[UR6][R20.64], R28 ;  /* 0x0000001c14005986 */ /* 0x0081e2000c101506 */
[----:B------:R-:W-:Y:S01]  /*43410*/  ISETP.LT.AND P5, PT, R23, UR5, !P0 ;  /* 0x0000000517007c0c */ /* 0x000fe2000c7a1270 */
[----:B------:R-:W-:Y:S01]  /*43420*/  ULDC UR5, c[0x0][0x22c] ;  /* 0x00008b0000057ab9 */ /* 0x000fe20000000800 */
[C---:B------:R-:W-:Y:S02]  /*43430*/  LEA.HI.X.SX32 R23, R3.reuse, R2, 0x1, P6 ;  /* 0x0000000203177211 */ /* 0x040fe400030f0eff */
[----:B------:R-:W-:Y:S01]  /*43440*/  PRMT R24, R28, 0x7632, R24 ;  /* 0x000076321c187816 */ /* 0x000fe20000000018 */
[----:B0-----:R-:W-:-:S04]  /*43450*/  VIADD R21, R3, UR4 ;  /* 0x0000000403157c36 */ /* 0x001fc80008000000 */
[----:B------:R0:W-:Y:S01]  /*43460*/  @P4 STG.E.U16 desc[UR6][R22.64], R24 ;  /* 0x0000001816004986 */ /* 0x0001e2000c101506 */
[----:B------:R-:W-:Y:S01]  /*43470*/  VIADD R3, R29, 0x12 ;  /* 0x000000121d037836 */ /* 0x000fe20000000000 */
[----:B------:R-:W-:-:S04]  /*43480*/  LEA R20, P6, R21, R0, 0x1 ;  /* 0x0000000015147211 */ /* 0x000fc800078c08ff */
[----:B------:R-:W-:Y:S01]  /*43490*/  ISETP.LT.AND P4, PT, R3, UR5, !P0 ;  /* 0x0000000503007c0c */ /* 0x000fe2000c781270 */
[----:B------:R-:W-:Y:S01]  /*434a0*/  ULDC UR5, c[0x0][0x22c] ;  /* 0x00008b0000057ab9 */ /* 0x000fe20000000800 */
[C---:B0-----:R-:W-:Y:S01]  /*434b0*/  VIADD R23, R21.reuse, UR4 ;  /* 0x0000000415177c36 */ /* 0x041fe20008000000 */
[----:B------:R-:W-:Y:S01]  /*434c0*/  LEA.HI.X.SX32 R21, R21, R2, 0x1, P6 ;  /* 0x0000000215157211 */ /* 0x000fe200030f0eff */
[----:B------:R-:W-:-:S03]  /*434d0*/  VIADD R24, R29, 0x13 ;  /* 0x000000131d187836 */ /* 0x000fc60000000000 */
[C---:B------:R-:W-:Y:S01]  /*434e0*/  LEA R22, P6, R23.reuse, R0, 0x1 ;  /* 0x0000000017167211 */ /* 0x040fe200078c08ff */
[----:B------:R-:W-:Y:S01]  /*434f0*/  VIADD R3, R23, UR4 ;  /* 0x0000000417037c36 */ /* 0x000fe20008000000 */
[----:B------:R0:W-:Y:S01]  /*43500*/  @P3 STG.E.U16 desc[UR6][R20.64], R11 ;  /* 0x0000000b14003986 */ /* 0x0001e2000c101506 */
[----:B------:R-:W-:Y:S01]  /*43510*/  ISETP.LT.AND P3, PT, R24, UR5, !P0 ;  /* 0x0000000518007c0c */ /* 0x000fe2000c761270 */
[----:B------:R-:W-:Y:S01]  /*43520*/  VIADD R24, R29, 0x14 ;  /* 0x000000141d187836 */ /* 0x000fe20000000000 */
[----:B------:R-:W-:Y:S01]  /*43530*/  LEA.HI.X.SX32 R23, R23, R2, 0x1, P6 ;  /* 0x0000000217177211 */ /* 0x000fe200030f0eff */
[----:B------:R-:W-:-:S04]  /*43540*/  ULDC UR5, c[0x0][0x22c] ;  /* 0x00008b0000057ab9 */ /* 0x000fc80000000800 */
[----:B------:R2:W-:Y:S01]  /*43550*/  @P2 STG.E.U16 desc[UR6][R22.64], R25 ;  /* 0x0000001916002986 */ /* 0x0005e2000c101506 */
[----:B------:R-:W-:Y:S01]  /*43560*/  ISETP.LT.AND P2, PT, R24, UR5, !P0 ;  /* 0x0000000518007c0c */ /* 0x000fe2000c741270 */
[----:B------:R-:W-:Y:S02]  /*43570*/  ULDC UR5, c[0x0][0x22c] ;  /* 0x00008b0000057ab9 */ /* 0x000fe40000000800 */
[----:B0-----:R-:W3:Y:S04]  /*43580*/  LDL.LU R11, [R1+0x48] ;  /* 0x00004800010b7983 */ /* 0x001ee80000300800 */
[----:B------:R-:W4:Y:S04]  /*43590*/  LDL.LU R28, [R1+0x4c] ;  /* 0x00004c00011c7983 */ /* 0x000f280000300800 */
[----:B------:R-:W3:Y:S01]  /*435a0*/  LDL.LU R24, [R1+0x40] ;  /* 0x0000400001187983 */ /* 0x000ee20000300800 */
[----:B------:R-:W-:-:S04]  /*435b0*/  LEA R20, P6, R3, R0, 0x1 ;  /* 0x0000000003147211 */ /* 0x000fc800078c08ff */
[C---:B------:R-:W-:Y:S01]  /*435c0*/  LEA.HI.X.SX32 R21, R3.reuse, R2, 0x1, P6 ;  /* 0x0000000203157211 */ /* 0x040fe200030f0eff */
[----:B------:R-:W-:-:S05]  /*435d0*/  VIADD R3, R3, UR4 ;  /* 0x0000000403037c36 */ /* 0x000fca0008000000 */
[----:B--2---:R-:W-:-:S04]  /*435e0*/  LEA R22, P6, R3, R0, 0x1 ;  /* 0x0000000003167211 */ /* 0x004fc800078c08ff */
[----:B------:R-:W-:Y:S02]  /*435f0*/  LEA.HI.X.SX32 R23, R3, R2, 0x1, P6 ;  /* 0x0000000203177211 */ /* 0x000fe400030f0eff */
[----:B---3--:R-:W-:Y:S01]  /*43600*/  PRMT R25, R24, 0x7632, R25 ;  /* 0x0000763218197816 */ /* 0x008fe20000000019 */
        /* <DEDUP_REMOVED lines=11> */
[C---:B------:R-:W-:Y:S02]  /*436c0*/  LEA R22, P6, R3.reuse, R0, 0x1 ;  /* 0x0000000003167211 */ /* 0x040fe400078c08ff */
        /* <DEDUP_REMOVED lines=15> */
[----:B0-----:R-:W-:-:S04]  /*437c0*/  VIADD R22, R29, 0x18 ;  /* 0x000000181d167836 */ /* 0x001fc80000000000 */
[----:B------:R0:W-:Y:S01]  /*437d0*/  @P2 STG.E.U16 desc[UR6][R20.64], R11 ;  /* 0x0000000b14002986 */ /* 0x0001e2000c101506 */
[----:B------:R-:W-:Y:S01]  /*437e0*/  VIADD R23, R29, 0x19 ;  /* 0x000000191d177836 */ /* 0x000fe20000000000 */
[----:B------:R-:W-:Y:S01]  /*437f0*/  ISETP.LT.AND P3, PT, R22, UR5, !P0 ;  /* 0x0000000516007c0c */ /* 0x000fe2000c761270 */
[----:B------:R-:W-:Y:S01]  /*43800*/  ULDC UR5, c[0x0][0x22c] ;  /* 0x00008b0000057ab9 */ /* 0x000fe20000000800 */
[----:B------:R-:W-:Y:S02]  /*43810*/  LEA R22, P6, R3, R0, 0x1 ;  /* 0x0000000003167211 */ /* 0x000fe400078c08ff */
[----:B------:R-:W-:Y:S01]  /*43820*/  ISETP.LT.AND P2, PT, R23, UR5, !P0 ;  /* 0x0000000517007c0c */ /* 0x000fe2000c741270 */
[----:B------:R-:W-:Y:S01]  /*43830*/  ULDC UR5, c[0x0][0x22c] ;  /* 0x00008b0000057ab9 */ /* 0x000fe20000000800 */
[----:B0-----:R-:W-:Y:S01]  /*43840*/  IMAD.MOV.U32 R20, RZ, RZ, R11 ;  /* 0x000000ffff147224 */ /* 0x001fe200078e000b */
[C---:B------:R-:W-:Y:S01]  /*43850*/  LEA.HI.X.SX32 R23, R3.reuse, R2, 0x1, P6 ;  /* 0x0000000203177211 */ /* 0x040fe200030f0eff */
[----:B------:R-:W-:Y:S01]  /*43860*/  VIADD R21, R3, UR4 ;  /* 0x0000000403157c36 */ /* 0x000fe20008000000 */
[----:B------:R-:W2:Y:S02]  /*43870*/  LDL.LU R11, [R1+0x10f0] ;  /* 0x0010f000010b7983 */ /* 0x000ea40000300800 */
[----:B------:R-:W-:-:S02]  /*43880*/  PRMT R24, R20, 0x7632, R24 ;  /* 0x0000763214187816 */ /* 0x000fc40000000018 */
[----:B------:R-:W-:Y:S01]  /*43890*/  LEA R20, P6, R21, R0, 0x1 ;  /* 0x0000000015147211 */ /* 0x000fe200078c08ff */
[----:B------:R-:W-:Y:S02]  /*438a0*/  VIADD R3, R29, 0x1a ;  /* 0x0000001a1d037836 */ /* 0x000fe40000000000 */
[----:B------:R0:W-:Y:S03]  /*438b0*/  @P1 STG.E.U16 desc[UR6][R22.64], R24 ;  /* 0x0000001816001986 */ /* 0x0001e6000c101506 */
        /* <DEDUP_REMOVED lines=15> */
[----:B0-----:R-:W4:Y:S04]  /*439b0*/  LDL.LU R28, [R1+0x5c] ;  /* 0x00005c00011c7983 */ /* 0x001f280000300800 */
[----:B------:R-:W2:Y:S01]  /*439c0*/  LDL.LU R24, [R1+0x50] ;  /* 0x0000500001187983 */ /* 0x000ea20000300800 */
[----:B------:R-:W-:-:S04]  /*439d0*/  LEA R20, P6, R3, R0, 0x1 ;  /* 0x0000000003147211 */ /* 0x000fc800078c08ff */
[C---:B------:R-:W-:Y:S01]  /*439e0*/  LEA.HI.X.SX32 R21, R3.reuse, R2, 0x1, P6 ;  /* 0x0000000203157211 */ /* 0x040fe200030f0eff */
[----:B------:R-:W-:-:S05]  /*439f0*/  VIADD R3, R3, UR4 ;  /* 0x0000000403037c36 */ /* 0x000fca0008000000 */
[----:B---3--:R-:W-:-:S04]  /*43a00*/  LEA R22, P6, R3, R0, 0x1 ;  /* 0x0000000003167211 */ /* 0x008fc800078c08ff */
[----:B------:R-:W-:Y:S01]  /*43a10*/  LEA.HI.X.SX32 R23, R3, R2, 0x1, P6 ;  /* 0x0000000203177211 */ /* 0x000fe200030f0eff */
[----:B--2---:R0:W-:Y:S01]  /*43a20*/  @P3 STG.E.U16 desc[UR6][R20.64], R24 ;  /* 0x0000001814003986 */ /* 0x0041e2000c101506 */
[----:B------:R-:W-:Y:S01]  /*43a30*/  PRMT R25, R24, 0x7632, R25 ;  /* 0x0000763218197816 */ /* 0x000fe20000000019 */
[C---:B0-----:R-:W-:Y:S02]  /*43a40*/  VIADD R20, R29.reuse, 0x1d ;  /* 0x0000001d1d147836 */ /* 0x041fe40000000000 */
[----:B------:R-:W-:Y:S02]  /*43a50*/  VIADD R24, R29, 0x1e ;  /* 0x0000001e1d187836 */ /* 0x000fe40000000000 */
[----:B------:R0:W-:Y:S01]  /*43a60*/  @P2 STG.E.U16 desc[UR6][R22.64], R25 ;  /* 0x0000001916002986 */ /* 0x0001e2000c101506 */
[----:B------:R-:W-:Y:S01]  /*43a70*/  ISETP.LT.AND P3, PT, R20, UR5, !P0 ;  /* 0x0000000514007c0c */ /* 0x000fe2000c761270 */
[----:B------:R-:W-:Y:S02]  /*43a80*/  ULDC UR5, c[0x0][0x22c] ;  /* 0x00008b0000057ab9 */ /* 0x000fe40000000800 */
[----:B------:R-:W-:Y:S01]  /*43a90*/  ISETP.LT.AND P2, PT, R24, UR5, !P0 ;  /* 0x0000000518007c0c */ /* 0x000fe2000c741270 */
[----:B------:R-:W-:Y:S01]  /*43aa0*/  VIADD R21, R3, UR4 ;  /* 0x0000000403157c36 */ /* 0x000fe20008000000 */
[----:B------:R-:W-:Y:S01]  /*43ab0*/  ULDC UR5, c[0x0][0x22c] ;  /* 0x00008b0000057ab9 */ /* 0x000fe20000000800 */
[----:B0-----:R-:W2:Y:S04]  /*43ac0*/  LDL.LU R25, [R1+0x58] ;  /* 0x0000580001197983 */ /* 0x001ea80000300800 */
[----:B------:R-:W3:Y:S01]  /*43ad0*/  LDL.LU R24, [R1+0x54] ;  /* 0x0000540001187983 */ /* 0x000ee20000300800 */
[C---:B------:R-:W-:Y:S01]  /*43ae0*/  LEA R20, P6, R21.reuse, R0, 0x1 ;  /* 0x0000000015147211 */ /* 0x040fe200078c08ff */
[----:B------:R-:W-:-:S03]  /*43af0*/  VIADD R3, R21, UR4 ;  /* 0x0000000415037c36 */ /* 0x000fc60008000000 */
[----:B------:R-:W-:Y:S02]  /*43b00*/  LEA.HI.X.SX32 R21, R21, R2, 0x1, P6 ;  /* 0x0000000215157211 */ /* 0x000fe400030f0eff */
[----:B------:R-:W-:-:S04]  /*43b10*/  LEA R22, P6, R3, R0, 0x1 ;  /* 0x0000000003167211 */ /* 0x000fc800078c08ff */
[C---:B------:R-:W-:Y:S01]  /*43b20*/  LEA.HI.X.SX32 R23, R3.reuse, R2, 0x1, P6 ;  /* 0x0000000203177211 */ /* 0x040fe200030f0eff */
[----:B------:R-:W-:Y:S01]  /*43b30*/  VIADD R3, R3, UR4 ;  /* 0x0000000403037c36 */ /* 0x000fe20008000000 */
[----:B---3--:R0:W-:Y:S02]  /*43b40*/  @P1 STG.E.U16 desc[UR6][R20.64], R24 ;  /* 0x0000001814001986 */ /* 0x0081e4000c101506 */
[----:B0-----:R-:W-:Y:S01]  /*43b50*/  PRMT R21, R24, 0x7632, R21 ;  /* 0x0000763218157816 */ /* 0x001fe20000000015 */
[----:B------:R-:W-:-:S04]  /*43b60*/  VIADD R20, R29, 0x1f ;  /* 0x0000001f1d147836 */ /* 0x000fc80000000000 */
[----:B------:R0:W-:Y:S01]  /*43b70*/  @P5 STG.E.U16 desc[UR6][R22.64], R21 ;  /* 0x0000001516005986 */ /* 0x0001e2000c101506 */
[----:B------:R-:W-:Y:S01]  /*43b80*/  ISETP.LT.AND P1, PT, R20, UR5, !P0 ;  /* 0x0000000514007c0c */ /* 0x000fe2000c721270 */
[----:B------:R-:W-:Y:S01]  /*43b90*/  VIADD R20, R29, 0x20 ;  /* 0x000000201d147836 */ /* 0x000fe20000000000 */
[----:B------:R-:W-:Y:S01]  /*43ba0*/  ULDC UR5, c[0x0][0x22c] ;  /* 0x00008b0000057ab9 */ /* 0x000fe20000000800 */
[C---:B0-----:R-:W-:Y:S01]  /*43bb0*/  LEA R22, P5, R3.reuse, R0, 0x1 ;  /* 0x0000000003167211 */ /* 0x041fe200078a08ff */
[----:B------:R-:W-:-:S03]  /*43bc0*/  VIADD R21, R3, UR4 ;  /* 0x0000000403157c36 */ /* 0x000fc60008000000 */
[----:B------:R-:W-:Y:S01]  /*43bd0*/  LEA.HI.X.SX32 R23, R3, R2, 0x1, P5 ;  /* 0x0000000203177211 */ /* 0x000fe200028f0eff */
[----:B------:R-:W-:Y:S01]  /*43be0*/  VIADD R3, R29, 0x21 ;  /* 0x000000211d037836 */ /* 0x000fe20000000000 */
[----:B------:R-:W-:Y:S01]  /*43bf0*/  ISETP.LT.AND P5, PT, R20, UR5, !P0 ;  /* 0x0000000514007c0c */ /* 0x000fe2000c7a1270 */
[----:B------:R-:W-:Y:S01]  /*43c00*/  ULDC UR5, c[0x0][0x22c] ;  /* 0x00008b0000057ab9 */ /* 0x000fe20000000800 */
[----:B------:R-:W-:Y:S01]  /*43c10*/  LEA R20, P6, R21, R0, 0x1 ;  /* 0x0000000015147211 */ /* 0x000fe200078c08ff */
[----:B--2---:R0:W-:Y:S01]  /*43c20*/  @P4 STG.E.U16 desc[UR6][R22.64], R25 ;  /* 0x0000001916004986 */ /* 0x0041e2000c101506 */
[----:B------:R-:W-:Y:S01]  /*43c30*/  ISETP.LT.AND P4, PT, R3, UR5, !P0 ;  /* 0x0000000503007c0c */ /* 0x000fe2000c781270 */
[C---:B------:R-:W-:Y:S01]  /*43c40*/  VIADD R3, R21.reuse, UR4 ;  /* 0x0000000415037c36 */ /* 0x040fe20008000000 */
[----:B------:R-:W-:Y:S01]  /*43c50*/  LEA.HI.X.SX32 R21, R21, R2, 0x1, P6 ;  /* 0x0000000215157211 */ /* 0x000fe200030f0eff */
[----:B------:R-:W-:Y:S01]  /*43c60*/  VIADD R24, R29, 0x22 ;  /* 0x000000221d187836 */ /* 0x000fe20000000000 */
[----:B------:R-:W-:Y:S01]  /*43c70*/  ULDC UR5, c[0x0][0x22c] ;  /* 0x00008b0000057ab9 */ /* 0x000fe20000000800 */
[----:B0-----:R-:W-:-:S02]  /*43c80*/  PRMT R23, R25, 0x7632, R23 ;  /* 0x0000763219177816 */ /* 0x001fc40000000017 */
[----:B------:R-:W-:-:S03]  /*43c90*/  LEA R22, P6, R3, R0, 0x1 ;  /* 0x0000000003167211 */ /* 0x000fc600078c08ff */
[----:B------:R0:W-:Y:S01]  /*43ca0*/  @P3 STG.E.U16 desc[UR6][R20.64], R23 ;  /* 0x0000001714003986 */ /* 0x0001e2000c101506 */
[----:B------:R-:W-:Y:S01]  /*43cb0*/  ISETP.LT.AND P3, PT, R24, UR5, !P0 ;  /* 0x0000000518007c0c */ /* 0x000fe2000c761270 */
[----:B------:R-:W-:Y:S01]  /*43cc0*/  VIADD R24, R29, 0x23 ;  /* 0x000000231d187836 */ /* 0x000fe20000000000 */
[----:B------:R-:W-:Y:S01]  /*43cd0*/  ULDC UR5, c[0x0][0x22c] ;  /* 0x00008b0000057ab9 */ /* 0x000fe20000000800 */
[C---:B0-----:R-:W-:Y:S01]  /*43ce0*/  VIADD R21, R3.reuse, UR4 ;  /* 0x0000000403157c36 */ /* 0x041fe20008000000 */
[----:B------:R-:W-:-:S04]  /*43cf0*/  LEA.HI.X.SX32 R23, R3, R2, 0x1, P6 ;  /* 0x0000000203177211 */ /* 0x000fc800030f0eff */
[C---:B------:R-:W-:Y:S01]  /*43d00*/  LEA R20, P6, R21.reuse, R0, 0x1 ;  /* 0x0000000015147211 */ /* 0x040fe200078c08ff */
[----:B----4-:R0:W-:Y:S01]  /*43d10*/  @P2 STG.E.U16 desc[UR6][R22.64], R28 ;  /* 0x0000001c16002986 */ /* 0x0101e2000c101506 */
[----:B------:R-:W-:Y:S01]  /*43d20*/  VIADD R3, R21, UR4 ;  /* 0x0000000415037c36 */ /* 0x000fe20008000000 */
[----:B------:R-:W-:Y:S01]  /*43d30*/  ISETP.LT.AND P2, PT, R24, UR5, !P0 ;  /* 0x0000000518007c0c */ /* 0x000fe2000c741270 */
[----:B------:R-:W-:Y:S01]  /*43d40*/  VIADD R25, R29, 0x24 ;  /* 0x000000241d197836 */ /* 0x000fe20000000000 */
[----:B------:R-:W-:Y:S01]  /*43d50*/  LEA.HI.X.SX32 R21, R21, R2, 0x1, P6 ;  /* 0x0000000215157211 */ /* 0x000fe200030f0eff */
[----:B------:R-:W-:Y:S01]  /*43d60*/  ULDC UR5, c[0x0][0x22c] ;  /* 0x00008b0000057ab9 */ /* 0x000fe20000000800 */
[----:B------:R-:W-:-:S05]  /*43d70*/  PRMT R24, R28, 0x7632, R24 ;  /* 0x000076321c187816 */ /* 0x000fca0000000018 */
[----:B------:R2:W-:Y:S01]  /*43d80*/  @P1 STG.E.U16 desc[UR6][R20.64], R24 ;  /* 0x0000001814001986 */ /* 0x0005e2000c101506 */
[----:B------:R-:W-:Y:S01]  /*43d90*/  ISETP.LT.AND P1, PT, R25, UR5, !P0 ;  /* 0x0000000519007c0c */ /* 0x000fe2000c721270 */
[----:B------:R-:W-:Y:S02]  /*43da0*/  ULDC UR5, c[0x0][0x22c] ;  /* 0x00008b0000057ab9 */ /* 0x000fe40000000800 */
[----:B0-----:R-:W3:Y:S04]  /*43db0*/  LDL.LU R28, [R1+0x2c] ;  /* 0x00002c00011c7983 */ /* 0x001ee80000300800 */
[----:B------:R-:W4:Y:S01]  /*43dc0*/  LDL.LU R25, [R1+0x20] ;  /* 0x0000200001197983 */ /* 0x000f220000300800 */
[----:B------:R-:W-:-:S04]  /*43dd0*/  LEA R22, P6, R3, R0, 0x1 ;  /* 0x0000000003167211 */ /* 0x000fc800078c08ff */
[C---:B------:R-:W-:Y:S01]  /*43de0*/  LEA.HI.X.SX32 R23, R3.reuse, R2, 0x1, P6 ;  /* 0x0000000203177211 */ /* 0x040fe200030f0eff */
[----:B------:R-:W-:Y:S02]  /*43df0*/  VIADD R3, R3, UR4 ;  /* 0x0000000403037c36 */ /* 0x000fe40008000000 */
[----:B--2---:R-:W-:-:S03]  /*43e00*/  VIADD R21, R29, 0x25 ;  /* 0x000000251d157836 */ /* 0x004fc60000000000 */
[----:B------:R-:W-:Y:S01]  /*43e10*/  LEA R20, P6, R3, R0, 0x1 ;  /* 0x0000000003147211 */ /* 0x000fe200078c08ff */
[----:B----4-:R0:W-:Y:S01]  /*43e20*/  @P5 STG.E.U16 desc[UR6][R22.64], R25 ;  /* 0x0000001916005986 */ /* 0x0101e2000c101506 */
[----:B------:R-:W-:Y:S01]  /*43e30*/  ISETP.LT.AND P5, PT, R21, UR5, !P0 ;  /* 0x0000000515007c0c */ /* 0x000fe2000c7a1270 */
[----:B------:R-:W-:Y:S01]  /*43e40*/  ULDC UR5, c[0x0][0x22c] ;  /* 0x00008b0000057ab9 */ /* 0x000fe20000000800 */
[----:B------:R-:W-:Y:S02]  /*43e50*/  PRMT R24, R25, 0x7632, R24 ;  /* 0x0000763219187816 */ /* 0x000fe40000000018 */
[----:B------:R-:W-:Y:S01]  /*43e60*/  LEA.HI.X.SX32 R21, R3, R2, 0x1, P6 ;  /* 0x0000000203157211 */ /* 0x000fe200030f0eff */
[----:B0-----:R-:W-:-:S04]  /*43e70*/  VIADD R25, R29, 0x26 ;  /* 0x000000261d197836 */ /* 0x001fc80000000000 */
[----:B------:R0:W-:Y:S01]  /*43e80*/  @P4 STG.E.U16 desc[UR6][R20.64], R24 ;  /* 0x0000001814004986 */ /* 0x0001e2000c101506 */
[----:B------:R-:W-:Y:S01]  /*43e90*/  ISETP.LT.AND P4, PT, R25, UR5, !P0 ;  /* 0x0000000519007c0c */ /* 0x000fe2000c781270 */
[----:B------:R-:W-:Y:S01]  /*43ea0*/  VIADD R23, R3, UR4 ;  /* 0x0000000403177c36 */ /* 0x000fe20008000000 */
[----:B------:R-:W-:Y:S01]  /*43eb0*/  ULDC UR5, c[0x0][0x22c] ;  /* 0x00008b0000057ab9 */ /* 0x000fe20000000800 */
[----:B0-----:R-:W2:Y:S04]  /*43ec0*/  LDL.LU R24, [R1+0x28] ;  /* 0x0000280001187983 */ /* 0x001ea80000300800 */
[----:B------:R-:W4:Y:S01]  /*43ed0*/  LDL.LU R25, [R1+0x24] ;  /* 0x0000240001197983 */ /* 0x000f220000300800 */
[C---:B------:R-:W-:Y:S01]  /*43ee0*/  LEA R22, P6, R23.reuse, R0, 0x1 ;  /* 0x0000000017167211 */ /* 0x040fe200078c08ff */
[----:B------:R-:W-:-:S03]  /*43ef0*/  VIADD R3, R23, UR4 ;  /* 0x0000000417037c36 */ /* 0x000fc60008000000 */
[----:B------:R-:W-:Y:S02]  /*43f00*/  LEA.HI.X.SX32 R23, R23, R2, 0x1, P6 ;  /* 0x0000000217177211 */ /* 0x000fe400030f0eff */
[----:B------:R-:W-:-:S04]  /*43f10*/  LEA R20, P6, R3, R0, 0x1 ;  /* 0x0000000003147211 */ /* 0x000fc800078c08ff */
[C---:B------:R-:W-:Y:S01]  /*43f20*/  LEA.HI.X.SX32 R21, R3.reuse, R2, 0x1, P6 ;  /* 0x0000000203157211 */ /* 0x040fe200030f0eff */
[----:B------:R-:W-:Y:S01]  /*43f30*/  VIADD R3, R3, UR4 ;  /* 0x0000000403037c36 */ /* 0x000fe20008000000 */
[----:B----4-:R0:W-:Y:S02]  /*43f40*/  @P3 STG.E.U16 desc[UR6][R22.64], R25 ;  /* 0x0000001916003986 */ /* 0x0101e4000c101506 */
[----:B0-----:R-:W-:Y:S01]  /*43f50*/  VIADD R22, R29, 0x27 ;  /* 0x000000271d167836 */ /* 0x001fe20000000000 */
[----:B------:R-:W-:-:S04]  /*43f60*/  PRMT R23, R25, 0x7632, R23 ;  /* 0x0000763219177816 */ /* 0x000fc80000000017 */
[----:B------:R-:W-:Y:S01]  /*43f70*/  ISETP.LT.AND P3, PT, R22, UR5, !P0 ;  /* 0x0000000516007c0c */ /* 0x000fe2000c761270 */
[----:B------:R0:W-:Y:S01]  /*43f80*/  @P2 STG.E.U16 desc[UR6][R20.64], R23 ;  /* 0x0000001714002986 */ /* 0x0001e2000c101506 */
[----:B------:R-:W-:Y:S01]  /*43f90*/  LEA R22, P2, R3, R0, 0x1 ;  /* 0x0000000003167211 */ /* 0x000fe200078408ff */
[----:B------:R-:W-:Y:S01]  /*43fa0*/  ULDC UR5, c[0x0][0x22c] ;  /* 0x00008b0000057ab9 */ /* 0x000fe20000000800 */
[----:B0-----:R-:W-:Y:S02]  /*43fb0*/  VIADD R20, R29, 0x28 ;  /* 0x000000281d147836 */ /* 0x001fe40000000000 */
[C---:B------:R-:W-:Y:S01]  /*43fc0*/  LEA.HI.X.SX32 R23, R3.reuse, R2, 0x1, P2 ;  /* 0x0000000203177211 */ /* 0x040fe200010f0eff */
[----:B------:R-:W-:Y:S02]  /*43fd0*/  VIADD R21, R3, UR4 ;  /* 0x0000000403157c36 */ /* 0x000fe40008000000 */
        /* <DEDUP_REMOVED lines=8> */
[----:B------:R-:W-:Y:S01]  /*44060*/  ULDC UR5, c[0x0][0x22c] ;  /* 0x00008b0000057ab9 */ /* 0x000fe20000000800 */
[----:B0-----:R-:W-:Y:S01]  /*44070*/  PRMT R23, R24, 0x7632, R23 ;  /* 0x0000763218177816 */ /* 0x001fe20000000017 */
[----:B------:R-:W-:Y:S01]  /*44080*/  VIADD R24, R29, 0x2a ;  /* 0x0000002a1d187836 */ /* 0x000fe20000000000 */
        /* <DEDUP_REMOVED lines=8> */
[----:B---3--:R0:W-:Y:S01]  /*44110*/  @P4 STG.E.U16 desc[UR6][R22.64], R28 ;  /* 0x0000001c16004986 */ /* 0x0081e2000c101506 */
        /* <DEDUP_REMOVED lines=262> */
[----:B------:R2:W-:Y:S04]  /*45180*/  @P1 STG.E.U16 desc[UR6][R20.64], R24 ;  /* 0x0000001814001986 */ /* 0x0005e8000c101506 */
[----:B0-----:R-:W3:Y:S04]  /*45190*/  LDL.LU R28, [R1+0xcc] ;  /* 0x0000cc00011c7983 */ /* 0x001ee80000300800 */
[----:B--2---:R-:W2:Y:S01]  /*451a0*/  LDL.LU R21, [R1+0xc0] ;  /* 0x0000c00001157983 */ /* 0x004ea20000300800 */
[----:B------:R-:W-:-:S04]  /*451b0*/  LEA R22, P6, R3, R0, 0x1 ;  /* 0x0000000003167211 */ /* 0x000fc800078c08ff */
[C---:B------:R-:W-:Y:S01]  /*451c0*/  LEA.HI.X.SX32 R23, R3.reuse, R2, 0x1, P6 ;  /* 0x0000000203177211 */ /* 0x040fe200030f0eff */
[----:B------:R-:W-:-:S05]  /*451d0*/  VIADD R3, R3, UR4 ;  /* 0x0000000403037c36 */ /* 0x000fca0008000000 */
[C---:B------:R-:W-:Y:S01]  /*451e0*/  LEA R20, P6, R3.reuse, R0, 0x1 ;  /* 0x0000000003147211 */ /* 0x040fe200078c08ff */
[----:B--2---:R0:W-:Y:S02]  /*451f0*/  @P5 STG.E.U16 desc[UR6][R22.64], R21 ;  /* 0x0000001516005986 */ /* 0x0041e4000c101506 */
[----:B0-----:R-:W-:Y:S01]  /*45200*/  IMAD.MOV.U32 R22, RZ, RZ, R21 ;  /* 0x000000ffff167224 */ /* 0x001fe200078e0015 */
[----:B------:R-:W-:-:S04]  /*45210*/  LEA.HI.X.SX32 R21, R3, R2, 0x1, P6 ;  /* 0x0000000203157211 */ /* 0x000fc800030f0eff */
[----:B------:R-:W-:-:S05]  /*45220*/  PRMT R24, R22, 0x7632, R24 ;  /* 0x0000763216187816 */ /* 0x000fca0000000018 */
[----:B------:R0:W-:Y:S04]  /*45230*/  @P4 STG.E.U16 desc[UR6][R20.64], R24 ;  /* 0x0000001814004986 */ /* 0x0001e8000c101506 */
[----:B0-----:R-:W2:Y:S01]  /*45240*/  LDL.LU R24, [R1+0xc4] ;  /* 0x0000c40001187983 */ /* 0x001ea20000300800 */
[----:B------:R-:W-:Y:S01]  /*45250*/  ISETP.LT.AND P1, PT, R25, UR5, !P0 ;  /* 0x0000000519007c0c */ /* 0x000fe2000c721270 */
[----:B------:R-:W-:Y:S01]  /*45260*/  VIADD R25, R29, 0x4d ;  /* 0x0000004d1d197836 */ /* 0x000fe20000000000 */
[----:B------:R-:W-:Y:S01]  /*45270*/  ULDC UR5, c[0x0][0x22c] ;  /* 0x00008b0000057ab9 */ /* 0x000fe20000000800 */
[----:B------:R-:W-:-:S03]  /*45280*/  VIADD R23, R3, UR4 ;  /* 0x0000000403177c36 */ /* 0x000fc60008000000 */
[----:B------:R-:W-:Y:S01]  /*45290*/  ISETP.LT.AND P5, PT, R25, UR5, !P0 ;  /* 0x0000000519007c0c */ /* 0x000fe2000c7a1270 */
[----:B------:R-:W-:Y:S01]  /*452a0*/  VIADD R25, R29, 0x4e ;  /* 0x0000004e1d197836 */ /* 0x000fe20000000000 */
[C---:B------:R-:W-:Y:S01]  /*452b0*/  LEA R22, P6, R23.reuse, R0, 0x1 ;  /* 0x0000000017167211 */ /* 0x040fe200078c08ff */
[----:B------:R-:W-:Y:S01]  /*452c0*/  ULDC UR5, c[0x0][0x22c] ;  /* 0x00008b0000057ab9 */ /* 0x000fe20000000800 */
[C---:B------:R-:W-:Y:S02]  /*452d0*/  VIADD R3, R23.reuse, UR4 ;  /* 0x0000000417037c36 */ /* 0x040fe40008000000 */
[----:B------:R-:W-:Y:S02]  /*452e0*/  LEA.HI.X.SX32 R23, R23, R2, 0x1, P6 ;  /* 0x0000000217177211 */ /* 0x000fe400030f0eff */
[----:B------:R-:W-:Y:S01]  /*452f0*/  ISETP.LT.AND P4, PT, R25, UR5, !P0 ;  /* 0x0000000519007c0c */ /* 0x000fe2000c781270 */
[----:B------:R-:W-:Y:S01]  /*45300*/  VIADD R25, R29, 0x4f ;  /* 0x0000004f1d197836 */ /* 0x000fe20000000000 */
[----:B------:R-:W-:Y:S01]  /*45310*/  ULDC UR5, c[0x0][0x22c] ;  /* 0x00008b0000057ab9 */ /* 0x000fe20000000800 */
[----:B--2---:R0:W-:Y:S03]  /*45320*/  @P3 STG.E.U16 desc[UR6][R22.64], R24 ;  /* 0x0000001816003986 */ /* 0x0041e6000c101506 */
[----:B------:R-:W-:Y:S01]  /*45330*/  ISETP.LT.AND P3, PT, R25, UR5, !P0 ;  /* 0x0000000519007c0c */ /* 0x000fe2000c761270 */
[----:B------:R-:W-:Y:S01]  /*45340*/  ULDC UR5, c[0x0][0x22c] ;  /* 0x00008b0000057ab9 */ /* 0x000fe20000000800 */
[----:B------:R-:W2:Y:S01]  /*45350*/  LDL.LU R25, [R1+0xc8] ;  /* 0x0000c80001197983 */ /* 0x000ea20000300800 */
[----:B------:R-:W-:-:S02]  /*45360*/  LEA R20, P6, R3, R0, 0x1 ;  /* 0x0000000003147211 */ /* 0x000fc400078c08ff */
[----:B------:R-:W-:Y:S02]  /*45370*/  PRMT R26, R24, 0x7632, R26 ;  /* 0x00007632181a7816 */ /* 0x000fe4000000001a */
[C---:B------:R-:W-:Y:S01]  /*45380*/  LEA.HI.X.SX32 R21, R3.reuse, R2, 0x1, P6 ;  /* 0x0000000203157211 */ /* 0x040fe200030f0eff */
[----:B------:R-:W-:-:S04]  /*45390*/  VIADD R3, R3, UR4 ;  /* 0x0000000403037c36 */ /* 0x000fc80008000000 */
[----:B------:R4:W-:Y:S01]  /*453a0*/  @P2 STG.E.U16 desc[UR6][R20.64], R26 ;  /* 0x0000001a14002986 */ /* 0x0009e2000c101506 */
[----:B0-----:R-:W-:Y:S02]  /*453b0*/  VIADD R24, R29, 0x50 ;  /* 0x000000501d187836 */ /* 0x001fe40000000000 */
[C---:B------:R-:W-:Y:S01]  /*453c0*/  VIADD R23, R3.reuse, UR4 ;  /* 0x0000000403177c36 */ /* 0x040fe20008000000 */
[----:B----4-:R-:W-:-:S04]  /*453d0*/  LEA R20, P2, R3, R0, 0x1 ;  /* 0x0000000003147211 */ /* 0x010fc800078408ff */
[----:B------:R-:W-:Y:S01]  /*453e0*/  LEA.HI.X.SX32 R21, R3, R2, 0x1, P2 ;  /* 0x0000000203157211 */ /* 0x000fe200010f0eff */
[----:B------:R-:W-:Y:S01]  /*453f0*/  VIADD R3, R29, 0x51 ;  /* 0x000000511d037836 */ /* 0x000fe20000000000 */
[----:B------:R-:W-:Y:S01]  /*45400*/  ISETP.LT.AND P2, PT, R24, UR5, !P0 ;  /* 0x0000000518007c0c */ /* 0x000fe2000c741270 */
[----:B------:R-:W-:Y:S01]  /*45410*/  ULDC UR5, c[0x0][0x22c] ;  /* 0x00008b0000057ab9 */ /* 0x000fe20000000800 */
[----:B------:R-:W-:Y:S02]  /*45420*/  LEA R22, P6, R23, R0, 0x1 ;  /* 0x0000000017167211 */ /* 0x000fe400078c08ff */
[----:B---3--:R-:W-:Y:S01]  /*45430*/  PRMT R27, R28, 0x7632, R27 ;  /* 0x000076321c1b7816 */ /* 0x008fe2000000001b */
[C---:B------:R-:W-:Y:S02]  /*45440*/  VIADD R24, R29.reuse, 0x52 ;  /* 0x000000521d187836 */ /* 0x040fe40000000000 */
[----:B------:R-:W-:Y:S01]  /*45450*/  VIADD R26, R29, 0x55 ;  /* 0x000000551d1a7836 */ /* 0x000fe20000000000 */
[----:B--2---:R0:W-:Y:S01]  /*45460*/  @P1 STG.E.U16 desc[UR6][R20.64], R25 ;  /* 0x0000001914001986 */ /* 0x0041e2000c101506 */
[----:B------:R-:W-:Y:S01]  /*45470*/  ISETP.LT.AND P1, PT, R3, UR5, !P0 ;  /* 0x0000000503007c0c */ /* 0x000fe2000c721270 */
[C---:B------:R-:W-:Y:S01]  /*45480*/  VIADD R3, R23.reuse, UR4 ;  /* 0x0000000417037c36 */ /* 0x040fe20008000000 */
[----:B------:R-:W-:Y:S01]  /*45490*/  LEA.HI.X.SX32 R23, R23, R2, 0x1, P6 ;  /* 0x0000000217177211 */ /* 0x000fe200030f0eff */
[----:B------:R-:W-:Y:S01]  /*454a0*/  ULDC UR5, c[0x0][0x22c] ;  /* 0x00008b0000057ab9 */ /* 0x000fe20000000800 */
[----:B0-----:R-:W-:-:S02]  /*454b0*/  PRMT R21, R25, 0x7632, R21 ;  /* 0x0000763219157816 */ /* 0x001fc40000000015 */
[----:B------:R-:W-:-:S03]  /*454c0*/  LEA R20, P6, R3, R0, 0x1 ;  /* 0x0000000003147211 */ /* 0x000fc600078c08ff */
[----:B------:R0:W-:Y:S02]  /*454d0*/  @P5 STG.E.U16 desc[UR6][R22.64], R21 ;  /* 0x0000001516005986 */ /* 0x0001e4000c101506 */
[----:B0-----:R-:W-:-:S05]  /*454e0*/  LEA.HI.X.SX32 R21, R3, R2, 0x1, P6 ;  /* 0x0000000203157211 */ /* 0x001fca00030f0eff */
[----:B------:R0:W-:Y:S04]  /*454f0*/  @P4 STG.E.U16 desc[UR6][R20.64], R28 ;  /* 0x0000001c14004986 */ /* 0x0001e8000c101506 */
[----:B0-----:R-:W2:Y:S01]  /*45500*/  LDL.LU R28, [R1+0xd0] ;  /* 0x0000d000011c7983 */ /* 0x001ea20000300800 */
[----:B------:R-:W-:Y:S01]  /*45510*/  VIADD R25, R3, UR4 ;  /* 0x0000000403197c36 */ /* 0x000fe20008000000 */
[----:B------:R-:W-:Y:S01]  /*45520*/  ISETP.LT.AND P5, PT, R24, UR5, !P0 ;  /* 0x0000000518007c0c */ /* 0x000fe2000c7a1270 */
[----:B------:R-:W-:Y:S01]  /*45530*/  VIADD R24, R29, 0x53 ;  /* 0x000000531d187836 */ /* 0x000fe20000000000 */
[----:B------:R-:W-:Y:S01]  /*45540*/  ULDC UR5, c[0x0][0x22c] ;  /* 0x00008b0000057ab9 */ /* 0x000fe20000000800 */
[C---:B------:R-:W-:Y:S01]  /*45550*/  VIADD R3, R25.reuse, UR4 ;  /* 0x0000000419037c36 */ /* 0x040fe20008000000 */
[----:B------:R-:W-:-:S02]  /*45560*/  LEA R22, P6, R25, R0, 0x1 ;  /* 0x0000000019167211 */ /* 0x000fc400078c08ff */
[----:B------:R-:W-:Y:S01]  /*45570*/  ISETP.LT.AND P4, PT, R24, UR5, !P0 ;  /* 0x0000000518007c0c */ /* 0x000fe2000c781270 */
[----:B------:R-:W-:Y:S01]  /*45580*/  VIADD R24, R29, 0x54 ;  /* 0x000000541d187836 */ /* 0x000fe20000000000 */
[----:B------:R-:W-:Y:S01]  /*45590*/  LEA.HI.X.SX32 R23, R25, R2, 0x1, P6 ;  /* 0x0000000219177211 */ /* 0x000fe200030f0eff */
[C---:B------:R-:W-:Y:S01]  /*455a0*/  VIADD R25, R3.reuse, UR4 ;  /* 0x0000000403197c36 */ /* 0x040fe20008000000 */
[C---:B------:R-:W-:Y:S01]  /*455b0*/  LEA R20, P6, R3.reuse, R0, 0x1 ;  /* 0x0000000003147211 */ /* 0x040fe200078c08ff */
[----:B------:R-:W-:Y:S02]  /*455c0*/  ULDC UR5, c[0x0][0x22c] ;  /* 0x00008b0000057ab9 */ /* 0x000fe40000000800 */
[----:B------:R0:W-:Y:S01]  /*455d0*/  @P3 STG.E.U16 desc[UR6][R22.64], R27 ;  /* 0x0000001b16003986 */ /* 0x0001e2000c101506 */
[----:B------:R-:W-:Y:S01]  /*455e0*/  LEA.HI.X.SX32 R21, R3, R2, 0x1, P6 ;  /* 0x0000000203157211 */ /* 0x000fe200030f0eff */
[C---:B------:R-:W-:Y:S01]  /*455f0*/  VIADD R3, R25.reuse, UR4 ;  /* 0x0000000419037c36 */ /* 0x040fe20008000000 */
[----:B------:R-:W-:Y:S01]  /*45600*/  ISETP.LT.AND P3, PT, R24, UR5, !P0 ;  /* 0x0000000518007c0c */ /* 0x000fe2000c761270 */
[----:B------:R-:W-:Y:S01]  /*45610*/  ULDC UR5, c[0x0][0x22c] ;  /* 0x00008b0000057ab9 */ /* 0x000fe20000000800 */
[C---:B------:R-:W-:Y:S01]  /*45620*/  LEA R24, P6, R25.reuse, R0, 0x1 ;  /* 0x0000000019187211 */ /* 0x040fe200078c08ff */
[----:B------:R3:W-:Y:S03]  /*45630*/  @P2 STG.E.U16 desc[UR6][R20.64], R8 ;  /* 0x0000000814002986 */ /* 0x0007e6000c101506 */
[----:B------:R-:W-:-:S02]  /*45640*/  LEA.HI.X.SX32 R25, R25, R2, 0x1, P6 ;  /* 0x0000000219197211 */ /* 0x000fc400030f0eff */
[C---:B0-----:R-:W-:Y:S01]  /*45650*/  LEA R22, P6, R3.reuse, R0, 0x1 ;  /* 0x0000000003167211 */ /* 0x041fe200078c08ff */
[----:B------:R-:W-:-:S03]  /*45660*/  VIADD R27, R3, UR4 ;  /* 0x00000004031b7c36 */ /* 0x000fc60008000000 */
[----:B------:R-:W-:Y:S02]  /*45670*/  LEA.HI.X.SX32 R23, R3, R2, 0x1, P6 ;  /* 0x0000000203177211 */ /* 0x000fe400030f0eff */
[----:B---3--:R-:W-:Y:S02]  /*45680*/  PRMT R21, R8, 0x7632, R21 ;  /* 0x0000763208157816 */ /* 0x008fe40000000015 */
[----:B------:R-:W-:Y:S02]  /*45690*/  LEA R20, P6, R27, R0, 0x1 ;  /* 0x000000001b147211 */ /* 0x000fe400078c08ff */
[----:B------:R-:W-:Y:S01]  /*456a0*/  ISETP.LT.AND P2, PT, R26, UR5, !P0 ;  /* 0x000000051a007c0c */ /* 0x000fe2000c741270 */
[----:B------:R0:W-:Y:S01]  /*456b0*/  @P1 STG.E.U16 desc[UR6][R24.64], R21 ;  /* 0x0000001518001986 */ /* 0x0001e2000c101506 */
[C---:B------:R-:W-:Y:S01]  /*456c0*/  VIADD R26, R29.reuse, 0x56 ;  /* 0x000000561d1a7836 */ /* 0x040fe20000000000 */
[----:B------:R-:W-:Y:S02]  /*456d0*/  ULDC UR5, c[0x0][0x22c] ;  /* 0x00008b0000057ab9 */ /* 0x000fe40000000800 */
[----:B------:R3:W-:Y:S01]  /*456e0*/  @P5 STG.E.U16 desc[UR6][R22.64], R9 ;  /* 0x0000000916005986 */ /* 0x0007e2000c101506 */
[----:B------:R-:W-:Y:S01]  /*456f0*/  VIADD R3, R29, 0x57 ;  /* 0x000000571d037836 */ /* 0x000fe20000000000 */
[----:B------:R-:W-:Y:S01]  /*45700*/  ISETP.LT.AND P1, PT, R26, UR5, !P0 ;  /* 0x000000051a007c0c */ /* 0x000fe2000c721270 */
[----:B------:R-:W-:Y:S01]  /*45710*/  ULDC UR5, c[0x0][0x22c] ;  /* 0x00008b0000057ab9 */ /* 0x000fe20000000800 */
[C---:B0-----:R-:W-:Y:S01]  /*45720*/  LEA.HI.X.SX32 R21, R27.reuse, R2, 0x1, P6 ;  /* 0x000000021b157211 */ /* 0x041fe200030f0eff */
[----:B------:R-:W-:Y:S01]  /*45730*/  VIADD R27, R27, UR4 ;  /* 0x000000041b1b7c36 */ /* 0x000fe20008000000 */
[----:B---3--:R-:W-:Y:S01]  /*45740*/  PRMT R23, R9, 0x7632, R23 ;  /* 0x0000763209177816 */ /* 0x008fe20000000017 */
[----:B------:R-:W-:Y:S01]  /*45750*/  VIADD R8, R29, 0x58 ;  /* 0x000000581d087836 */ /* 0x000fe20000000000 */
[----:B------:R-:W-:-:S03]  /*45760*/  ISETP.LT.AND P5, PT, R3, UR5, !P0 ;  /* 0x0000000503007c0c */ /* 0x000fc6000c7a1270 */
[----:B------:R0:W-:Y:S01]  /*45770*/  @P4 STG.E.U16 desc[UR6][R20.64], R23 ;  /* 0x0000001714004986 */ /* 0x0001e2000c101506 */
[C---:B------:R-:W-:Y:S01]  /*45780*/  LEA R24, P4, R27.reuse, R0, 0x1 ;  /* 0x000000001b187211 */ /* 0x040fe200078808ff */
[----:B------:R-:W-:Y:S01]  /*45790*/  VIADD R3, R27, UR4 ;  /* 0x000000041b037c36 */ /* 0x000fe20008000000 */
[----:B------:R-:W-:Y:S01]  /*457a0*/  ULDC UR5, c[0x0][0x22c] ;  /* 0x00008b0000057ab9 */ /* 0x000fe20000000800 */
[----:B------:R-:W-:Y:S01]  /*457b0*/  VIADD R9, R29, 0x59 ;  /* 0x000000591d097836 */ /* 0x000fe20000000000 */
[----:B------:R-:W-:Y:S02]  /*457c0*/  LEA.HI.X.SX32 R25, R27, R2, 0x1, P4 ;  /* 0x000000021b197211 */ /* 0x000fe400020f0eff */
[----:B------:R-:W-:Y:S01]  /*457d0*/  ISETP.LT.AND P4, PT, R8, UR5, !P0 ;  /* 0x0000000508007c0c */ /* 0x000fe2000c781270 */
[----:B------:R-:W-:Y:S01]  /*457e0*/  ULDC UR5, c[0x0][0x22c] ;  /* 0x00008b0000057ab9 */ /* 0x000fe20000000800 */
[----:B------:R-:W-:Y:S01]  /*457f0*/  LEA R8, P6, R3, R0, 0x1 ;  /* 0x0000000003087211 */ /* 0x000fe200078c08ff */
[----:B------:R3:W-:Y:S01]  /*45800*/  @P3 STG.E.U16 desc[UR6][R24.64], R10 ;  /* 0x0000000a18003986 */ /* 0x0007e2000c101506 */
[----:B------:R-:W-:Y:S01]  /*45810*/  ISETP.LT.AND P3, PT, R9, UR5, !P0 ;  /* 0x0000000509007c0c */ /* 0x000fe2000c761270 */
[C---:B0-----:R-:W-:Y:S01]  /*45820*/  VIADD R21, R3.reuse, UR4 ;  /* 0x0000000403157c36 */ /* 0x041fe20008000000 */
[----:B------:R-:W-:Y:S01]  /*45830*/  LEA.HI.X.SX32 R9, R3, R2, 0x1, P6 ;  /* 0x0000000203097211 */ /* 0x000fe200030f0eff */
[----:B------:R-:W-:Y:S01]  /*45840*/  VIADD R3, R29, 0x5a ;  /* 0x0000005a1d037836 */ /* 0x000fe20000000000 */
[----:B------:R-:W-:Y:S01]  /*45850*/  PRMT R23, R10, 0x7632, R23 ;  /* 0x000076320a177816 */ /* 0x000fe20000000017 */
[----:B------:R-:W-:Y:S01]  /*45860*/  ULDC UR5, c[0x0][0x22c] ;  /* 0x00008b0000057ab9 */ /* 0x000fe20000000800 */
[----:B------:R-:W-:-:S03]  /*45870*/  LEA R20, P6, R21, R0, 0x1 ;  /* 0x0000000015147211 */ /* 0x000fc600078c08ff */
[----:B------:R0:W-:Y:S01]  /*45880*/  @P2 STG.E.U16 desc[UR6][R8.64], R23 ;  /* 0x0000001708002986 */ /* 0x0001e2000c101506 */
[----:B------:R-:W-:Y:S01]  /*45890*/  ISETP.LT.AND P2, PT, R3, UR5, !P0 ;  /* 0x0000000503007c0c */ /* 0x000fe2000c741270 */
[C---:B------:R-:W-:Y:S01]  /*458a0*/  VIADD R3, R21.reuse, UR4 ;  /* 0x0000000415037c36 */ /* 0x040fe20008000000 */
[----:B------:R-:W-:Y:S01]  /*458b0*/  LEA.HI.X.SX32 R21, R21, R2, 0x1, P6 ;  /* 0x0000000215157211 */ /* 0x000fe200030f0eff */
[----:B---3--:R-:W-:Y:S01]  /*458c0*/  VIADD R10, R29, 0x5b ;  /* 0x0000005b1d0a7836 */ /* 0x008fe20000000000 */
[----:B------:R-:W-:Y:S01]  /*458d0*/  ULDC UR5, c[0x0][0x22c] ;  /* 0x00008b0000057ab9 */ /* 0x000fe20000000800 */
[C---:B------:R-:W-:Y:S01]  /*458e0*/  VIADD R25, R3.reuse, UR4 ;  /* 0x0000000403197c36 */ /* 0x040fe20008000000 */
[C---:B------:R-:W-:Y:S01]  /*458f0*/  LEA R22, P6, R3.reuse, R0, 0x1 ;  /* 0x0000000003167211 */ /* 0x040fe200078c08ff */
[----:B------:R3:W-:Y:S03]  /*45900*/  @P1 STG.E.U16 desc[UR6][R20.64], R11 ;  /* 0x0000000b14001986 */ /* 0x0007e6000c101506 */
[----:B0-----:R-:W-:-:S02]  /*45910*/  LEA.HI.X.SX32 R23, R3, R2, 0x1, P6 ;  /* 0x0000000203177211 */ /* 0x001fc400030f0eff */
[----:B------:R-:W-:Y:S01]  /*45920*/  LEA R8, P6, R25, R0, 0x1 ;  /* 0x0000000019087211 */ /* 0x000fe200078c08ff */
[----:B------:R-:W-:Y:S01]  /*45930*/  VIADD R3, R29, 0x5c ;  /* 0x0000005c1d037836 */ /* 0x000fe20000000000 */
[----:B------:R-:W-:Y:S01]  /*45940*/  ISETP.LT.AND P1, PT, R10, UR5, !P0 ;  /* 0x000000050a007c0c */ /* 0x000fe2000c721270 */
[----:B------:R-:W-:Y:S01]  /*45950*/  ULDC UR5, c[0x0][0x22c] ;  /* 0x00008b0000057ab9 */ /* 0x000fe20000000800 */
[----:B------:R-:W-:Y:S02]  /*45960*/  LEA.HI.X.SX32 R9, R25, R2, 0x1, P6 ;  /* 0x0000000219097211 */ /* 0x000fe400030f0eff */
[----:B---3--:R-:W-:Y:S01]  /*45970*/  PRMT R21, R11, 0x7632, R21 ;  /* 0x000076320b157816 */ /* 0x008fe20000000015 */
[----:B------:R-:W-:Y:S02]  /*45980*/  VIADD R25, R25, UR4 ;  /* 0x0000000419197c36 */ /* 0x000fe40008000000 */
[----:B------:R-:W-:Y:S02]  /*45990*/  VIADD R10, R29, 0x5d ;  /* 0x0000005d1d0a7836 */ /* 0x000fe40000000000 */
[----:B------:R0:W-:Y:S01]  /*459a0*/  @P5 STG.E.U16 desc[UR6][R22.64], R21 ;  /* 0x0000001516005986 */ /* 0x0001e2000c101506 */
[----:B------:R-:W-:Y:S01]  /*459b0*/  ISETP.LT.AND P5, PT, R3, UR5, !P0 ;  /* 0x0000000503007c0c */ /* 0x000fe2000c7a1270 */
[C---:B------:R-:W-:Y:S01]  /*459c0*/  VIADD R3, R25.reuse, UR4 ;  /* 0x0000000419037c36 */ /* 0x040fe20008000000 */
[C---:B------:R-:W-:Y:S01]  /*459d0*/  LEA R20, P6, R25.reuse, R0, 0x1 ;  /* 0x0000000019147211 */ /* 0x040fe200078c08ff */
[----:B------:R-:W-:Y:S01]  /*459e0*/  ULDC UR5, c[0x0][0x22c] ;  /* 0x00008b0000057ab9 */ /* 0x000fe20000000800 */
[----:B------:R3:W-:Y:S01]  /*459f0*/  @P4 STG.E.U16 desc[UR6][R8.64], R4 ;  /* 0x0000000408004986 */ /* 0x0007e2000c101506 */
[----:B------:R-:W-:Y:S01]  /*45a00*/  ISETP.LT.AND P4, PT, R10, UR5, !P0 ;  /* 0x000000050a007c0c */ /* 0x000fe2000c781270 */
[----:B------:R-:W-:Y:S01]  /*45a10*/  ULDC UR5, c[0x0][0x22c] ;  /* 0x00008b0000057ab9 */ /* 0x000fe20000000800 */
[----:B0-----:R-:W-:Y:S01]  /*45a20*/  LEA.HI.X.SX32 R21, R25, R2, 0x1, P6 ;  /* 0x0000000219157211 */ /* 0x001fe200030f0eff */
[C---:B------:R-:W-:Y:S01]  /*45a30*/  VIADD R23, R3.reuse, UR4 ;  /* 0x0000000403177c36 */ /* 0x040fe20008000000 */
[----:B------:R-:W-:-:S02]  /*45a40*/  LEA R10, P6, R3, R0, 0x1 ;  /* 0x00000000030a7211 */ /* 0x000fc400078c08ff */
[----:B---3--:R-:W-:Y:S02]  /*45a50*/  PRMT R9, R4, 0x7632, R9 ;  /* 0x0000763204097816 */ /* 0x008fe40000000009 */
[----:B------:R-:W-:Y:S01]  /*45a60*/  LEA.HI.X.SX32 R11, R3, R2, 0x1, P6 ;  /* 0x00000002030b7211 */ /* 0x000fe200030f0eff */
[----:B------:R-:W-:Y:S01]  /*45a70*/  VIADD R22, R29, 0x5e ;  /* 0x0000005e1d167836 */ /* 0x000fe20000000000 */
[----:B------:R-:W-:Y:S01]  /*45a80*/  LEA R8, P6, R23, R0, 0x1 ;  /* 0x0000000017087211 */ /* 0x000fe200078c08ff */
[----:B------:R0:W-:Y:S01]  /*45a90*/  @P3 STG.E.U16 desc[UR6][R20.64], R9 ;  /* 0x0000000914003986 */ /* 0x0001e2000c101506 */
[----:B------:R-:W-:-:S03]  /*45aa0*/  VIADD R3, R29, 0x5f ;  /* 0x0000005f1d037836 */ /* 0x000fc60000000000 */
[----:B------:R3:W-:Y:S01]  /*45ab0*/  @P2 STG.E.U16 desc[UR6][R10.64], R5 ;  /* 0x000000050a002986 */ /* 0x0007e2000c101506 */
[----:B------:R-:W-:Y:S01]  /*45ac0*/  ISETP.LT.AND P3, PT, R22, UR5, !P0 ;  /* 0x0000000516007c0c */ /* 0x000fe2000c761270 */
[----:B------:R-:W-:Y:S02]  /*45ad0*/  ULDC UR5, c[0x0][0x22c] ;  /* 0x00008b0000057ab9 */ /* 0x000fe40000000800 */
[----:B------:R-:W-:Y:S01]  /*45ae0*/  ISETP.LT.AND P2, PT, R3, UR5, !P0 ;  /* 0x0000000503007c0c */ /* 0x000fe2000c741270 */
[----:B------:R-:W-:Y:S01]  /*45af0*/  VIADD R4, R29, 0x60 ;  /* 0x000000601d047836 */ /* 0x000fe20000000000 */
[----:B------:R-:W-:Y:S01]  /*45b00*/  ULDC UR5, c[0x0][0x22c] ;  /* 0x00008b0000057ab9 */ /* 0x000fe20000000800 */
[C---:B0-----:R-:W-:Y:S01]  /*45b10*/  LEA.HI.X.SX32 R9, R23.reuse, R2, 0x1, P6 ;  /* 0x0000000217097211 */ /* 0x041fe200030f0eff */
[----:B------:R-:W-:Y:S01]  /*45b20*/  VIADD R23, R23, UR4 ;  /* 0x0000000417177c36 */ /* 0x000fe20008000000 */
[----:B---3--:R-:W-:-:S03]  /*45b30*/  PRMT R11, R5, 0x7632, R11 ;  /* 0x00007632050b7816 */ /* 0x008fc6000000000b */
[C---:B------:R-:W-:Y:S02]  /*45b40*/  VIADD R3, R23.reuse, UR4 ;  /* 0x0000000417037c36 */ /* 0x040fe40008000000 */
[----:B------:R0:W-:Y:S01]  /*45b50*/  @P1 STG.E.U16 desc[UR6][R8.64], R11 ;  /* 0x0000000b08001986 */ /* 0x0001e2000c101506 */
[-C--:B------:R-:W-:Y:S02]  /*45b60*/  LEA R20, P1, R23, R0.reuse, 0x1 ;  /* 0x0000000017147211 */ /* 0x080fe400078208ff */
[----:B------:R-:W-:Y:S02]  /*45b70*/  LEA R10, P6, R3, R0, 0x1 ;  /* 0x00000000030a7211 */ /* 0x000fe400078c08ff */
[-C--:B------:R-:W-:Y:S02]  /*45b80*/  LEA.HI.X.SX32 R21, R23, R2.reuse, 0x1, P1 ;  /* 0x0000000217157211 */ /* 0x080fe400008f0eff */
[----:B------:R-:W-:Y:S01]  /*45b90*/  ISETP.LT.AND P1, PT, R4, UR5, !P0 ;  /* 0x0000000504007c0c */ /* 0x000fe2000c721270 */
[----:B------:R-:W-:Y:S01]  /*45ba0*/  VIADD R4, R29, 0x61 ;  /* 0x000000611d047836 */ /* 0x000fe20000000000 */
[----:B------:R-:W-:Y:S01]  /*45bb0*/  ULDC UR5, c[0x0][0x22c] ;  /* 0x00008b0000057ab9 */ /* 0x000fe20000000800 */
[C---:B------:R-:W-:Y:S01]  /*45bc0*/  VIADD R5, R3.reuse, UR4 ;  /* 0x0000000403057c36 */ /* 0x040fe20008000000 */
[----:B0-----:R-:W-:Y:S01]  /*45bd0*/  LEA.HI.X.SX32 R11, R3, R2, 0x1, P6 ;  /* 0x00000002030b7211 */ /* 0x001fe200030f0eff */
[----:B------:R-:W-:Y:S01]  /*45be0*/  VIADD R3, R29, 0x62 ;  /* 0x000000621d037836 */ /* 0x000fe20000000000 */
[----:B------:R-:W-:Y:S01]  /*45bf0*/  PRMT R9, R6, 0x7632, R9 ;  /* 0x0000763206097816 */ /* 0x000fe20000000009 */
[----:B------:R0:W-:Y:S01]  /*45c00*/  @P5 STG.E.U16 desc[UR6][R20.64], R6 ;  /* 0x0000000614005986 */ /* 0x0001e2000c101506 */
[----:B------:R-:W-:Y:S01]  /*45c10*/  ISETP.LT.AND P5, PT, R4, UR5, !P0 ;  /* 0x0000000504007c0c */ /* 0x000fe2000c7a1270 */
[----:B------:R-:W-:-:S02]  /*45c20*/  ULDC UR5, c[0x0][0x22c] ;  /* 0x00008b0000057ab9 */ /* 0x000fc40000000800 */
[----:B------:R3:W-:Y:S01]  /*45c30*/  @P4 STG.E.U16 desc[UR6][R10.64], R9 ;  /* 0x000000090a004986 */ /* 0x0007e2000c101506 */
[----:B------:R-:W-:Y:S01]  /*45c40*/  ISETP.LT.AND P4, PT, R3, UR5, !P0 ;  /* 0x0000000503007c0c */ /* 0x000fe2000c781270 */
[C---:B------:R-:W-:Y:S01]  /*45c50*/  VIADD R3, R5.reuse, UR4 ;  /* 0x0000000405037c36 */ /* 0x040fe20008000000 */
[----:B------:R-:W-:Y:S01]  /*45c60*/  LEA R4, P6, R5, R0, 0x1 ;  /* 0x0000000005047211 */ /* 0x000fe200078c08ff */
[----:B------:R-:W-:-:S03]  /*45c70*/  ULDC UR5, c[0x0][0x22c] ;  /* 0x00008b0000057ab9 */ /* 0x000fc60000000800 */
[----:B------:R-:W-:Y:S01]  /*45c80*/  LEA.HI.X.SX32 R5, R5, R2, 0x1, P6 ;  /* 0x0000000205057211 */ /* 0x000fe200030f0eff */
[C---:B0-----:R-:W-:Y:S01]  /*45c90*/  VIADD R21, R3.reuse, UR4 ;  /* 0x0000000403157c36 */ /* 0x041fe20008000000 */
[----:B------:R-:W-:Y:S01]  /*45ca0*/  LEA R8, P6, R3, R0, 0x1 ;  /* 0x0000000003087211 */ /* 0x000fe200078c08ff */
[----:B------:R-:W-:-:S03]  /*45cb0*/  VIADD R6, R29, 0x63 ;  /* 0x000000631d067836 */ /* 0x000fc60000000000 */
[----:B---3--:R-:W-:Y:S02]  /*45cc0*/  LEA.HI.X.SX32 R9, R3, R2, 0x1, P6 ;  /* 0x0000000203097211 */ /* 0x008fe400030f0eff */
[----:B------:R-:W-:Y:S01]  /*45cd0*/  LEA R10, P6, R21, R0, 0x1 ;  /* 0x00000000150a7211 */ /* 0x000fe200078c08ff */
[----:B------:R0:W-:Y:S01]  /*45ce0*/  @P3 STG.E.U16 desc[UR6][R4.64], R7 ;  /* 0x0000000704003986 */ /* 0x0001e2000c101506 */
[----:B------:R-:W-:Y:S01]  /*45cf0*/  ISETP.LT.AND P3, PT, R6, UR5, !P0 ;  /* 0x0000000506007c0c */ /* 0x000fe2000c761270 */
[----:B------:R-:W-:Y:S01]  /*45d00*/  VIADD R3, R29, 0x64 ;  /* 0x000000641d037836 */ /* 0x000fe20000000000 */
[----:B------:R-:W-:Y:S01]  /*45d10*/  PRMT R6, R7, 0x7632, R6 ;  /* 0x0000763207067816 */ /* 0x000fe20000000006 */
[----:B------:R-:W-:Y:S01]  /*45d20*/  ULDC UR5, c[0x0][0x22c] ;  /* 0x00008b0000057ab9 */ /* 0x000fe20000000800 */
[C---:B------:R-:W-:Y:S01]  /*45d30*/  LEA.HI.X.SX32 R11, R21.reuse, R2, 0x1, P6 ;  /* 0x00000002150b7211 */ /* 0x040fe200030f0eff */
[----:B------:R-:W-:Y:S02]  /*45d40*/  VIADD R21, R21, UR4 ;  /* 0x0000000415157c36 */ /* 0x000fe40008000000 */
[----:B------:R3:W-:Y:S01]  /*45d50*/  @P2 STG.E.U16 desc[UR6][R8.64], R6 ;  /* 0x0000000608002986 */ /* 0x0007e2000c101506 */
[----:B------:R-:W-:Y:S01]  /*45d60*/  ISETP.LT.AND P2, PT, R3, UR5, !P0 ;  /* 0x0000000503007c0c */ /* 0x000fe2000c741270 */
[----:B------:R-:W-:Y:S01]  /*45d70*/  ULDC UR5, c[0x0][0x22c] ;  /* 0x00008b0000057ab9 */ /* 0x000fe20000000800 */
[----:B0-----:R-:W-:Y:S01]  /*45d80*/  VIADD R5, R29, 0x65 ;  /* 0x000000651d057836 */ /* 0x001fe20000000000 */
[C---:B------:R-:W-:Y:S01]  /*45d90*/  LEA R4, P6, R21.reuse, R0, 0x1 ;  /* 0x0000000015047211 */ /* 0x040fe200078c08ff */
[----:B------:R-:W-:Y:S01]  /*45da0*/  VIADD R3, R21, UR4 ;  /* 0x0000000415037c36 */ /* 0x000fe20008000000 */
[----:B------:R0:W-:Y:S02]  /*45db0*/  @P1 STG.E.U16 desc[UR6][R10.64], R12 ;  /* 0x0000000c0a001986 */ /* 0x0001e4000c101506 */
[----:B------:R-:W-:Y:S01]  /*45dc0*/  ISETP.LT.AND P1, PT, R5, UR5, !P0 ;  /* 0x0000000505007c0c */ /* 0x000fe2000c721270 */
[----:B------:R-:W-:Y:S01]  /*45dd0*/  ULDC UR5, c[0x0][0x22c] ;  /* 0x00008b0000057ab9 */ /* 0x000fe20000000800 */
[----:B------:R-:W-:Y:S01]  /*45de0*/  LEA.HI.X.SX32 R5, R21, R2, 0x1, P6 ;  /* 0x0000000215057211 */ /* 0x000fe200030f0eff */
[----:B---3--:R-:W-:Y:S01]  /*45df0*/  VIADD R8, R29, 0x66 ;  /* 0x000000661d087836 */ /* 0x008fe20000000000 */
[----:B------:R-:W-:-:S02]  /*45e00*/  PRMT R9, R12, 0x7632, R9 ;  /* 0x000076320c097816 */ /* 0x000fc40000000009 */
[C---:B------:R-:W-:Y:S01]  /*45e10*/  LEA R6, P6, R3.reuse, R0, 0x1 ;  /* 0x0000000003067211 */ /* 0x040fe200078c08ff */
[C---:B0-----:R-:W-:Y:S02]  /*45e20*/  VIADD R11, R3.reuse, UR4 ;  /* 0x00000004030b7c36 */ /* 0x041fe40008000000 */
[----:B------:R0:W-:Y:S01]  /*45e30*/  @P5 STG.E.U16 desc[UR6][R4.64], R9 ;  /* 0x0000000904005986 */ /* 0x0001e2000c101506 */
[----:B------:R-:W-:Y:S02]  /*45e40*/  LEA.HI.X.SX32 R7, R3, R2, 0x1, P6 ;  /* 0x0000000203077211 */ /* 0x000fe400030f0eff */
[----:B------:R-:W-:Y:S01]  /*45e50*/  ISETP.LT.AND P5, PT, R8, UR5, !P0 ;  /* 0x0000000508007c0c */ /* 0x000fe2000c7a1270 */
[----:B------:R-:W-:Y:S01]  /*45e60*/  VIADD R3, R29, 0x67 ;  /* 0x000000671d037836 */ /* 0x000fe20000000000 */
[C---:B------:R-:W-:Y:S01]  /*45e70*/  LEA R8, P6, R11.reuse, R0, 0x1 ;  /* 0x000000000b087211 */ /* 0x040fe200078c08ff */
[----:B------:R-:W-:Y:S01]  /*45e80*/  ULDC UR5, c[0x0][0x22c] ;  /* 0x00008b0000057ab9 */ /* 0x000fe20000000800 */
[----:B------:R3:W-:Y:S02]  /*45e90*/  @P4 STG.E.U16 desc[UR6][R6.64], R13 ;  /* 0x0000000d06004986 */ /* 0x0007e4000c101506 */
[C---:B0-----:R-:W-:Y:S01]  /*45ea0*/  LEA.HI.X.SX32 R9, R11.reuse, R2, 0x1, P6 ;  /* 0x000000020b097211 */ /* 0x041fe200030f0eff */
[----:B------:R-:W-:Y:S01]  /*45eb0*/  VIADD R11, R11, UR4 ;  /* 0x000000040b0b7c36 */ /* 0x000fe20008000000 */
[----:B------:R-:W-:-:S02]  /*45ec0*/  PRMT R5, R13, 0x7632, R5 ;  /* 0x000076320d057816 */ /* 0x000fc40000000005 */
[----:B------:R-:W-:Y:S01]  /*45ed0*/  ISETP.LT.AND P4, PT, R3, UR5, !P0 ;  /* 0x0000000503007c0c */ /* 0x000fe2000c781270 */
[C---:B------:R-:W-:Y:S01]  /*45ee0*/  VIADD R3, R11.reuse, UR4 ;  /* 0x000000040b037c36 */ /* 0x040fe20008000000 */
[----:B------:R-:W-:Y:S01]  /*45ef0*/  ULDC UR5, c[0x0][0x22c] ;  /* 0x00008b0000057ab9 */ /* 0x000fe20000000800 */
[----:B------:R0:W-:Y:S01]  /*45f00*/  @P3 STG.E.U16 desc[UR6][R8.64], R5 ;  /* 0x0000000508003986 */ /* 0x0001e2000c101506 */
[-C--:B------:R-:W-:Y:S01]  /*45f10*/  LEA R10, P3, R11, R0.reuse, 0x1 ;  /* 0x000000000b0a7211 */ /* 0x080fe200078608ff */
[----:B------:R-:W-:Y:S01]  /*45f20*/  VIADD R4, R29, 0x68 ;  /* 0x000000681d047836 */ /* 0x000fe20000000000 */
[----:B---3--:R-:W-:Y:S02]  /*45f30*/  LEA R6, P6, R3, R0, 0x1 ;  /* 0x0000000003067211 */ /* 0x008fe400078c08ff */
[-C--:B------:R-:W-:Y:S02]  /*45f40*/  LEA.HI.X.SX32 R11, R11, R2.reuse, 0x1, P3 ;  /* 0x000000020b0b7211 */ /* 0x080fe400018f0eff */
[----:B------:R-:W-:Y:S01]  /*45f50*/  ISETP.LT.AND P3, PT, R4, UR5, !P0 ;  /* 0x0000000504007c0c */ /* 0x000fe2000c761270 */
[----:B------:R-:W-:Y:S01]  /*45f60*/  VIADD R4, R29, 0x69 ;  /* 0x000000691d047836 */ /* 0x000fe20000000000 */
[C---:B------:R-:W-:Y:S01]  /*45f70*/  LEA.HI.X.SX32 R7, R3.reuse, R2, 0x1, P6 ;  /* 0x0000000203077211 */ /* 0x040fe200030f0eff */
[----:B------:R-:W-:Y:S01]  /*45f80*/  ULDC UR5, c[0x0][0x22c] ;  /* 0x00008b0000057ab9 */ /* 0x000fe20000000800 */
[----:B------:R-:W-:Y:S01]  /*45f90*/  PRMT R12, R14, 0x7632, R12 ;  /* 0x000076320e0c7816 */ /* 0x000fe2000000000c */
[----:B0-----:R-:W-:Y:S01]  /*45fa0*/  VIADD R5, R3, UR4 ;  /* 0x0000000403057c36 */ /* 0x001fe20008000000 */
[----:B------:R0:W-:Y:S01]  /*45fb0*/  @P2 STG.E.U16 desc[UR6][R10.64], R14 ;  /* 0x0000000e0a002986 */ /* 0x0001e2000c101506 */
[----:B------:R-:W-:Y:S01]  /*45fc0*/  VIADD R3, R29, 0x6a ;  /* 0x0000006a1d037836 */ /* 0x000fe20000000000 */
[----:B------:R-:W-:Y:S01]  /*45fd0*/  ISETP.LT.AND P2, PT, R4, UR5, !P0 ;  /* 0x0000000504007c0c */ /* 0x000fe2000c741270 */
[----:B------:R-:W-:Y:S01]  /*45fe0*/  ULDC UR5, c[0x0][0x22c] ;  /* 0x00008b0000057ab9 */ /* 0x000fe20000000800 */
[----:B------:R-:W-:Y:S01]  /*45ff0*/  LEA R4, P6, R5, R0, 0x1 ;  /* 0x0000000005047211 */ /* 0x000fe200078c08ff */
[----:B------:R3:W-:Y:S01]  /*46000*/  @P1 STG.E.U16 desc[UR6][R6.64], R12 ;  /* 0x0000000c06001986 */ /* 0x0007e2000c101506 */
[----:B------:R-:W-:Y:S01]  /*46010*/  ISETP.LT.AND P1, PT, R3, UR5, !P0 ;  /* 0x0000000503007c0c */ /* 0x000fe2000c721270 */
[C---:B------:R-:W-:Y:S01]  /*46020*/  VIADD R3, R5.reuse, UR4 ;  /* 0x0000000405037c36 */ /* 0x040fe20008000000 */
[----:B------:R-:W-:Y:S01]  /*46030*/  LEA.HI.X.SX32 R5, R5, R2, 0x1, P6 ;  /* 0x0000000205057211 */ /* 0x000fe200030f0eff */
[----:B------:R-:W-:Y:S01]  /*46040*/  VIADD R9, R29, 0x6b ;  /* 0x0000006b1d097836 */ /* 0x000fe20000000000 */
[----:B------:R-:W-:Y:S01]  /*46050*/  ULDC UR5, c[0x0][0x22c] ;  /* 0x00008b0000057ab9 */ /* 0x000fe20000000800 */
[C---:B0-----:R-:W-:Y:S01]  /*46060*/  VIADD R11, R3.reuse, UR4 ;  /* 0x00000004030b7c36 */ /* 0x041fe20008000000 */
[----:B------:R-:W-:Y:S01]  /*46070*/  LEA R8, P6, R3, R0, 0x1 ;  /* 0x0000000003087211 */ /* 0x000fe200078c08ff */
[----:B------:R0:W-:Y:S01]  /*46080*/  @P5 STG.E.U16 desc[UR6][R4.64], R15 ;  /* 0x0000000f04005986 */ /* 0x0001e2000c101506 */
[----:B------:R-:W-:Y:S01]  /*46090*/  ISETP.LT.AND P5, PT, R9, UR5, !P0 ;  /* 0x0000000509007c0c */ /* 0x000fe2000c7a1270 */
[----:B------:R-:W-:Y:S01]  /*460a0*/  ULDC UR5, c[0x0][0x22c] ;  /* 0x00008b0000057ab9 */ /* 0x000fe20000000800 */
[----:B------:R-:W-:-:S02]  /*460b0*/  LEA.HI.X.SX32 R9, R3, R2, 0x1, P6 ;  /* 0x0000000203097211 */ /* 0x000fc400030f0eff */
[----:B---3--:R-:W-:Y:S01]  /*460c0*/  LEA R6, P6, R11, R0, 0x1 ;  /* 0x000000000b067211 */ /* 0x008fe200078c08ff */
[----:B------:R-:W-:Y:S01]  /*460d0*/  VIADD R3, R29, 0x6c ;  /* 0x0000006c1d037836 */ /* 0x000fe20000000000 */
[----:B------:R-:W-:Y:S02]  /*460e0*/  PRMT R10, R15, 0x7632, R10 ;  /* 0x000076320f0a7816 */ /* 0x000fe4000000000a */
[C---:B------:R-:W-:Y:S01]  /*460f0*/  LEA.HI.X.SX32 R7, R11.reuse, R2, 0x1, P6 ;  /* 0x000000020b077211 */ /* 0x040fe200030f0eff */
[----:B------:R-:W-:Y:S02]  /*46100*/  VIADD R11, R11, UR4 ;  /* 0x000000040b0b7c36 */ /* 0x000fe40008000000 */
[----:B------:R3:W-:Y:S01]  /*46110*/  @P4 STG.E.U16 desc[UR6][R8.64], R10 ;  /* 0x0000000a08004986 */ /* 0x0007e2000c101506 */
[----:B0-----:R-:W-:Y:S01]  /*46120*/  VIADD R5, R29, 0x6d ;  /* 0x0000006d1d057836 */ /* 0x001fe20000000000 */
[----:B------:R-:W-:Y:S01]  /*46130*/  ISETP.LT.AND P4, PT, R3, UR5, !P0 ;  /* 0x0000000503007c0c */ /* 0x000fe2000c781270 */
[C---:B------:R-:W-:Y:S01]  /*46140*/  VIADD R3, R11.reuse, UR4 ;  /* 0x000000040b037c36 */ /* 0x040fe20008000000 */
[----:B------:R-:W-:Y:S01]  /*46150*/  LEA R4, P6, R11, R0, 0x1 ;  /* 0x000000000b047211 */ /* 0x000fe200078c08ff */
[----:B------:R-:W-:Y:S01]  /*46160*/  ULDC UR5, c[0x0][0x22c] ;  /* 0x00008b0000057ab9 */ /* 0x000fe20000000800 */
[----:B-1----:R0:W-:Y:S01]  /*46170*/  @P3 STG.E.U16 desc[UR6][R6.64], R16 ;  /* 0x0000001006003986 */ /* 0x0021e2000c101506 */
[----:B------:R-:W-:Y:S01]  /*46180*/  ISETP.LT.AND P3, PT, R5, UR5, !P0 ;  /* 0x0000000505007c0c */ /* 0x000fe2000c761270 */
[----:B------:R-:W-:Y:S01]  /*46190*/  ULDC UR5, c[0x0][0x22c] ;  /* 0x00008b0000057ab9 */ /* 0x000fe20000000800 */
[----:B------:R-:W-:-:S02]  /*461a0*/  LEA.HI.X.SX32 R5, R11, R2, 0x1, P6 ;  /* 0x000000020b057211 */ /* 0x000fc400030f0eff */
[----:B---3--:R-:W-:Y:S01]  /*461b0*/  LEA R10, P6, R3, R0, 0x1 ;  /* 0x00000000030a7211 */ /* 0x008fe200078c08ff */
[----:B------:R-:W-:-:S03]  /*461c0*/  VIADD R8, R29, 0x6e ;  /* 0x0000006e1d087836 */ /* 0x000fc60000000000 */
[C---:B------:R-:W-:Y:S02]  /*461d0*/  LEA.HI.X.SX32 R11, R3.reuse, R2, 0x1, P6 ;  /* 0x00000002030b7211 */ /* 0x040fe400030f0eff */
[----:B0-----:R-:W-:Y:S01]  /*461e0*/  PRMT R7, R16, 0x7632, R7 ;  /* 0x0000763210077816 */ /* 0x001fe20000000007 */
[----:B------:R-:W-:Y:S02]  /*461f0*/  VIADD R3, R3, UR4 ;  /* 0x0000000403037c36 */ /* 0x000fe40008000000 */
[----:B------:R-:W-:Y:S02]  /*46200*/  VIADD R6, R29, 0x6f ;  /* 0x0000006f1d067836 */ /* 0x000fe40000000000 */
[----:B------:R-:W-:Y:S01]  /*46210*/  @P2 STG.E.U16 desc[UR6][R4.64], R7 ;  /* 0x0000000704002986 */ /* 0x000fe2000c101506 */
[----:B------:R-:W-:Y:S01]  /*46220*/  ISETP.LT.AND P2, PT, R8, UR5, !P0 ;  /* 0x0000000508007c0c */ /* 0x000fe2000c741270 */
[----:B------:R-:W-:Y:S01]  /*46230*/  ULDC UR5, c[0x0][0x22c] ;  /* 0x00008b0000057ab9 */ /* 0x000fe20000000800 */
[C---:B------:R-:W-:Y:S01]  /*46240*/  LEA R8, P6, R3.reuse, R0, 0x1 ;  /* 0x0000000003087211 */ /* 0x040fe200078c08ff */
[----:B------:R0:W-:Y:S01]  /*46250*/  @P1 STG.E.U16 desc[UR6][R10.64], R17 ;  /* 0x000000110a001986 */ /* 0x0001e2000c101506 */
[C---:B------:R-:W-:Y:S01]  /*46260*/  VIADD R15, R3.reuse, UR4 ;  /* 0x00000004030f7c36 */ /* 0x040fe20008000000 */
[----:B------:R-:W-:Y:S01]  /*46270*/  ISETP.LT.AND P1, PT, R6, UR5, !P0 ;  /* 0x0000000506007c0c */ /* 0x000fe2000c721270 */
[----:B------:R-:W-:Y:S01]  /*46280*/  ULDC UR5, c[0x0][0x22c] ;  /* 0x00008b0000057ab9 */ /* 0x000fe20000000800 */
[----:B------:R-:W-:Y:S01]  /*46290*/  LEA.HI.X.SX32 R9, R3, R2, 0x1, P6 ;  /* 0x0000000203097211 */ /* 0x000fe200030f0eff */
[----:B--2---:R-:W1:Y:S01]  /*462a0*/  LDS.128 R4, [R28] ;  /* 0x000000001c047984 */ /* 0x004e620000000c00 */
[----:B------:R-:W-:Y:S01]  /*462b0*/  VIADD R3, R29, 0x70 ;  /* 0x000000701d037836 */ /* 0x000fe20000000000 */
[----:B------:R-:W-:-:S02]  /*462c0*/  LEA R12, P6, R15, R0, 0x1 ;  /* 0x000000000f0c7211 */ /* 0x000fc400078c08ff */
[----:B0-----:R-:W-:Y:S02]  /*462d0*/  PRMT R11, R17, 0x7632, R11 ;  /* 0x00007632110b7816 */ /* 0x001fe4000000000b */
[----:B------:R-:W-:-:S03]  /*462e0*/  LEA.HI.X.SX32 R13, R15, R2, 0x1, P6 ;  /* 0x000000020f0d7211 */ /* 0x000fc600030f0eff */
[----:B------:R0:W-:Y:S01]  /*462f0*/  @P5 STG.E.U16 desc[UR6][R8.64], R11 ;  /* 0x0000000b08005986 */ /* 0x0001e2000c101506 */
[----:B------:R-:W-:Y:S01]  /*46300*/  ISETP.LT.AND P5, PT, R3, UR5, !P0 ;  /* 0x0000000503007c0c */ /* 0x000fe2000c7a1270 */
[----:B------:R-:W-:Y:S01]  /*46310*/  VIADD R3, R29, 0x71 ;  /* 0x000000711d037836 */ /* 0x000fe20000000000 */
[----:B------:R-:W-:Y:S01]  /*46320*/  ULDC UR5, c[0x0][0x22c] ;  /* 0x00008b0000057ab9 */ /* 0x000fe20000000800 */
[----:B------:R-:W-:Y:S01]  /*46330*/  VIADD R15, R15, UR4 ;  /* 0x000000040f0f7c36 */ /* 0x000fe20008000000 */
[----:B------:R2:W-:Y:S02]  /*46340*/  @P4 STG.E.U16 desc[UR6][R12.64], R18 ;  /* 0x000000120c004986 */ /* 0x0005e4000c101506 */
[----:B------:R-:W-:Y:S01]  /*46350*/  ISETP.LT.AND P4, PT, R3, UR5, !P0 ;  /* 0x0000000503007c0c */ /* 0x000fe2000c781270 */
[C---:B------:R-:W-:Y:S01]  /*46360*/  VIADD R3, R15.reuse, UR4 ;  /* 0x000000040f037c36 */ /* 0x040fe20008000000 */
[----:B------:R-:W-:Y:S01]  /*46370*/  LEA R10, P6, R15, R0, 0x1 ;  /* 0x000000000f0a7211 */ /* 0x000fe200078c08ff */
[----:B------:R-:W-:Y:S01]  /*46380*/  VIADD R14, R29, 0x72 ;  /* 0x000000721d0e7836 */ /* 0x000fe20000000000 */
[----:B------:R-:W-:-:S02]  /*46390*/  ULDC UR5, c[0x0][0x22c] ;  /* 0x00008b0000057ab9 */ /* 0x000fc40000000800 */
[----:B0-----:R-:W-:Y:S01]  /*463a0*/  LEA.HI.X.SX32 R11, R15, R2, 0x1, P6 ;  /* 0x000000020f0b7211 */ /* 0x001fe200030f0eff */
[C---:B------:R-:W-:Y:S01]  /*463b0*/  VIADD R15, R3.reuse, UR4 ;  /* 0x00000004030f7c36 */ /* 0x040fe20008000000 */
[C---:B------:R-:W-:Y:S02]  /*463c0*/  LEA R8, P6, R3.reuse, R0, 0x1 ;  /* 0x0000000003087211 */ /* 0x040fe400078c08ff */
[----:B--2---:R-:W-:Y:S02]  /*463d0*/  PRMT R13, R18, 0x7632, R13 ;  /* 0x00007632120d7816 */ /* 0x004fe4000000000d */
[----:B------:R-:W-:Y:S01]  /*463e0*/  LEA.HI.X.SX32 R9, R3, R2, 0x1, P6 ;  /* 0x0000000203097211 */ /* 0x000fe200030f0eff */
[C---:B------:R-:W-:Y:S01]  /*463f0*/  VIADD R3, R15.reuse, UR4 ;  /* 0x000000040f037c36 */ /* 0x040fe20008000000 */
[----:B------:R-:W-:Y:S01]  /*46400*/  LEA R12, P6, R15, R0, 0x1 ;  /* 0x000000000f0c7211 */ /* 0x000fe200078c08ff */
[----:B------:R0:W-:Y:S01]  /*46410*/  @P3 STG.E.U16 desc[UR6][R10.64], R13 ;  /* 0x0000000d0a003986 */ /* 0x0001e2000c101506 */
[----:B------:R-:W-:Y:S01]  /*46420*/  ISETP.LT.AND P3, PT, R14, UR5, !P0 ;  /* 0x000000050e007c0c */ /* 0x000fe2000c761270 */
[----:B------:R-:W-:Y:S01]  /*46430*/  VIADD R16, R29, 0x73 ;  /* 0x000000731d107836 */ /* 0x000fe20000000000 */
[----:B------:R-:W-:Y:S01]  /*46440*/  PRMT R18, R19, 0x7632, R18 ;  /* 0x0000763213127816 */ /* 0x000fe20000000012 */
[----:B------:R-:W-:Y:S01]  /*46450*/  ULDC UR5, c[0x0][0x22c] ;  /* 0x00008b0000057ab9 */ /* 0x000fe20000000800 */
[----:B0-----:R-:W-:-:S02]  /*46460*/  LEA.HI.X.SX32 R13, R15, R2, 0x1, P6 ;  /* 0x000000020f0d7211 */ /* 0x001fc400030f0eff */
[----:B------:R-:W-:-:S04]  /*46470*/  LEA R14, P6, R3, R0, 0x1 ;  /* 0x00000000030e7211 */ /* 0x000fc800078c08ff */
[C---:B------:R-:W-:Y:S01]  /*46480*/  LEA.HI.X.SX32 R15, R3.reuse, R2, 0x1, P6 ;  /* 0x00000002030f7211 */ /* 0x040fe200030f0eff */
[----:B------:R-:W-:Y:S01]  /*46490*/  VIADD R3, R3, UR4 ;  /* 0x0000000403037c36 */ /* 0x000fe20008000000 */
[----:B------:R0:W-:Y:S01]  /*464a0*/  @P2 STG.E.U16 desc[UR6][R8.64], R19 ;  /* 0x0000001308002986 */ /* 0x0001e2000c101506 */
[----:B------:R-:W-:Y:S01]  /*464b0*/  VIADD R10, R29, 0x74 ;  /* 0x000000741d0a7836 */ /* 0x000fe20000000000 */
[----:B------:R-:W-:Y:S01]  /*464c0*/  ISETP.LT.AND P2, PT, R16, UR5, !P0 ;  /* 0x0000000510007c0c */ /* 0x000fe2000c741270 */
[----:B------:R-:W-:Y:S01]  /*464d0*/  VIADD R17, R3, UR4 ;  /* 0x0000000403117c36 */ /* 0x000fe20008000000 */
[----:B------:R2:W-:Y:S01]  /*464e0*/  @P1 STG.E.U16 desc[UR6][R12.64], R18 ;  /* 0x000000120c001986 */ /* 0x0005e2000c101506 */
[----:B------:R-:W-:Y:S01]  /*464f0*/  ULDC UR5, c[0x0][0x22c] ;  /* 0x00008b0000057ab9 */ /* 0x000fe20000000800 */
[----:B------:R-:W-:Y:S02]  /*46500*/  VIADD R11, R29, 0x75 ;  /* 0x000000751d0b7836 */ /* 0x000fe40000000000 */
[----:B-1----:R1:W-:Y:S01]  /*46510*/  @P5 STG.E.U16 desc[UR6][R14.64], R4 ;  /* 0x000000040e005986 */ /* 0x0023e2000c101506 */
[----:B------:R-:W-:Y:S01]  /*46520*/  ISETP.LT.AND P1, PT, R10, UR5, !P0 ;  /* 0x000000050a007c0c */ /* 0x000fe2000c721270 */
[----:B------:R-:W-:Y:S01]  /*46530*/  ULDC UR5, c[0x0][0x22c] ;  /* 0x00008b0000057ab9 */ /* 0x000fe20000000800 */
[----:B0-----:R-:W-:-:S02]  /*46540*/  LEA R8, P5, R3, R0, 0x1 ;  /* 0x0000000003087211 */ /* 0x001fc400078a08ff */
[----:B------:R-:W-:Y:S02]  /*46550*/  LEA R10, P6, R17, R0, 0x1 ;  /* 0x00000000110a7211 */ /* 0x000fe400078c08ff */
[-C--:B------:R-:W-:Y:S02]  /*46560*/  LEA.HI.X.SX32 R9, R3, R2.reuse, 0x1, P5 ;  /* 0x0000000203097211 */ /* 0x080fe400028f0eff */
[----:B--2---:R-:W-:Y:S02]  /*46570*/  PRMT R13, R4, 0x7632, R13 ;  /* 0x00007632040d7816 */ /* 0x004fe4000000000d */
[----:B------:R-:W-:Y:S01]  /*46580*/  ISETP.LT.AND P5, PT, R11, UR5, !P0 ;  /* 0x000000050b007c0c */ /* 0x000fe2000c7a1270 */
[----:B------:R-:W-:Y:S01]  /*46590*/  VIADD R3, R29, 0x76 ;  /* 0x000000761d037836 */ /* 0x000fe20000000000 */
[C---:B------:R-:W-:Y:S01]  /*465a0*/  LEA.HI.X.SX32 R11, R17.reuse, R2, 0x1, P6 ;  /* 0x00000002110b7211 */ /* 0x040fe200030f0eff */
[----:B------:R-:W-:Y:S01]  /*465b0*/  VIADD R17, R17, UR4 ;  /* 0x0000000411117c36 */ /* 0x000fe20008000000 */
[----:B------:R0:W-:Y:S01]  /*465c0*/  @P4 STG.E.U16 desc[UR6][R8.64], R13 ;  /* 0x0000000d08004986 */ /* 0x0001e2000c101506 */
[----:B------:R-:W-:-:S02]  /*465d0*/  ULDC UR5, c[0x0][0x22c] ;  /* 0x00008b0000057ab9 */ /* 0x000fc40000000800 */
[----:B------:R-:W-:Y:S01]  /*465e0*/  ISETP.LT.AND P4, PT, R3, UR5, !P0 ;  /* 0x0000000503007c0c */ /* 0x000fe2000c781270 */
[----:B------:R-:W-:Y:S01]  /*465f0*/  @P3 STG.E.U16 desc[UR6][R10.64], R5 ;  /* 0x000000050a003986 */ /* 0x000fe2000c101506 */
[C---:B------:R-:W-:Y:S01]  /*46600*/  LEA R12, P3, R17.reuse, R0, 0x1 ;  /* 0x00000000110c7211 */ /* 0x040fe200078608ff */
[----:B------:R-:W-:Y:S01]  /*46610*/  VIADD R3, R17, UR4 ;  /* 0x0000000411037c36 */ /* 0x000fe20008000000 */
[----:B-1----:R-:W-:Y:S01]  /*46620*/  PRMT R15, R5, 0x7632, R15 ;  /* 0x00007632050f7816 */ /* 0x002fe2000000000f */
[----:B------:R-:W-:Y:S01]  /*46630*/  VIADD R4, R29, 0x77 ;  /* 0x000000771d047836 */ /* 0x000fe20000000000 */
[----:B------:R-:W-:Y:S01]  /*46640*/  ULDC UR5, c[0x0][0x22c] ;  /* 0x00008b0000057ab9 */ /* 0x000fe20000000800 */
[----:B------:R-:W1:Y:S01]  /*46650*/  LDS.128 R8, [R28+0x400] ;  /* 0x000400001c087984 */ /* 0x000e620000000c00 */
[----:B0-----:R-:W-:Y:S02]  /*46660*/  LEA.HI.X.SX32 R13, R17, R2, 0x1, P3 ;  /* 0x00000002110d7211 */ /* 0x001fe400018f0eff */
[----:B------:R-:W-:-:S02]  /*46670*/  LEA R14, P6, R3, R0, 0x1 ;  /* 0x00000000030e7211 */ /* 0x000fc400078c08ff */
[----:B------:R-:W-:Y:S01]  /*46680*/  ISETP.LT.AND P3, PT, R4, UR5, !P0 ;  /* 0x0000000504007c0c */ /* 0x000fe2000c761270 */
[----:B------:R0:W-:Y:S01]  /*46690*/  @P2 STG.E.U16 desc[UR6][R12.64], R15 ;  /* 0x0000000f0c002986 */ /* 0x0001e2000c101506 */
[----:B------:R-:W-:Y:S01]  /*466a0*/  VIADD R4, R29, 0x78 ;  /* 0x000000781d047836 */ /* 0x000fe20000000000 */
[----:B------:R-:W-:-:S04]  /*466b0*/  ULDC UR5, c[0x0][0x22c] ;  /* 0x00008b0000057ab9 */ /* 0x000fc80000000800 */
[----:B------:R-:W-:Y:S02]  /*466c0*/  ISETP.LT.AND P2, PT, R4, UR5, !P0 ;  /* 0x0000000504007c0c */ /* 0x000fe4000c741270 */
[C---:B0-----:R-:W-:Y:S01]  /*466d0*/  LEA.HI.X.SX32 R15, R3.reuse, R2, 0x1, P6 ;  /* 0x00000002030f7211 */ /* 0x041fe200030f0eff */
[----:B------:R-:W-:Y:S01]  /*466e0*/  VIADD R3, R3, UR4 ;  /* 0x0000000403037c36 */ /* 0x000fe20008000000 */
[----:B------:R-:W-:Y:S01]  /*466f0*/  ULDC UR5, c[0x0][0x22c] ;  /* 0x00008b0000057ab9 */ /* 0x000fe20000000800 */
[----:B------:R-:W-:Y:S02]  /*46700*/  VIADD R4, R29, 0x79 ;  /* 0x000000791d047836 */ /* 0x000fe40000000000 */
[C---:B------:R-:W-:Y:S01]  /*46710*/  VIADD R5, R3.reuse, UR4 ;  /* 0x0000000403057c36 */ /* 0x040fe20008000000 */
[----:B------:R-:W-:Y:S01]  /*46720*/  LEA R16, P6, R3, R0, 0x1 ;  /* 0x0000000003107211 */ /* 0x000fe200078c08ff */
[----:B------:R0:W-:Y:S01]  /*46730*/  @P1 STG.E.U16 desc[UR6][R14.64], R6 ;  /* 0x000000060e001986 */ /* 0x0001e2000c101506 */
[----:B------:R-:W-:Y:S01]  /*46740*/  PRMT R13, R6, 0x7632, R13 ;  /* 0x00007632060d7816 */ /* 0x000fe2000000000d */
[----:B------:R-:W-:Y:S01]  /*46750*/  VIADD R12, R29, 0x7a ;  /* 0x0000007a1d0c7836 */ /* 0x000fe20000000000 */
[----:B------:R-:W-:Y:S01]  /*46760*/  LEA.HI.X.SX32 R17, R3, R2, 0x1, P6 ;  /* 0x0000000203117211 */ /* 0x000fe200030f0eff */
[C---:B------:R-:W-:Y:S01]  /*46770*/  VIADD R3, R5.reuse, UR4 ;  /* 0x0000000405037c36 */ /* 0x040fe20008000000 */
[----:B------:R-:W-:Y:S01]  /*46780*/  ISETP.LT.AND P1, PT, R4, UR5, !P0 ;  /* 0x0000000504007c0c */ /* 0x000fe2000c721270 */
[----:B------:R-:W-:Y:S01]  /*46790*/  ULDC UR5, c[0x0][0x22c] ;  /* 0x00008b0000057ab9 */ /* 0x000fe20000000800 */
[C---:B------:R-:W-:Y:S01]  /*467a0*/  LEA R4, P6, R5.reuse, R0, 0x1 ;  /* 0x0000000005047211 */ /* 0x040fe200078c08ff */
[----:B------:R2:W-:Y:S01]  /*467b0*/  @P5 STG.E.U16 desc[UR6][R16.64], R13 ;  /* 0x0000000d10005986 */ /* 0x0005e2000c101506 */
[----:B------:R-:W-:Y:S01]  /*467c0*/  ISETP.LT.AND P5, PT, R12, UR5, !P0 ;  /* 0x000000050c007c0c */ /* 0x000fe2000c7a1270 */
[----:B------:R-:W-:Y:S01]  /*467d0*/  ULDC UR5, c[0x0][0x22c] ;  /* 0x00008b0000057ab9 */ /* 0x000fe20000000800 */
[----:B------:R-:W-:-:S02]  /*467e0*/  LEA.HI.X.SX32 R5, R5, R2, 0x1, P6 ;  /* 0x0000000205057211 */ /* 0x000fc400030f0eff */
[----:B------:R-:W-:Y:S02]  /*467f0*/  LEA R12, P6, R3, R0, 0x1 ;  /* 0x00000000030c7211 */ /* 0x000fe400078c08ff */
[----:B0-----:R-:W-:Y:S02]  /*46800*/  PRMT R15, R7, 0x7632, R15 ;  /* 0x00007632070f7816 */ /* 0x001fe4000000000f */
[C---:B--2---:R-:W-:Y:S01]  /*46810*/  LEA.HI.X.SX32 R13, R3.reuse, R2, 0x1, P6 ;  /* 0x00000002030d7211 */ /* 0x044fe200030f0eff */
[----:B------:R-:W-:Y:S01]  /*46820*/  VIADD R3, R3, UR4 ;  /* 0x0000000403037c36 */ /* 0x000fe20008000000 */
[----:B------:R-:W-:Y:S03]  /*46830*/  @P4 STG.E.U16 desc[UR6][R4.64], R7 ;  /* 0x0000000704004986 */ /* 0x000fe6000c101506 */
[C---:B------:R-:W-:Y:S01]  /*46840*/  VIADD R17, R3.reuse, UR4 ;  /* 0x0000000403117c36 */ /* 0x040fe20008000000 */
[----:B------:R-:W-:Y:S01]  /*46850*/  LEA R14, P6, R3, R0, 0x1 ;  /* 0x00000000030e7211 */ /* 0x000fe200078c08ff */
[----:B------:R0:W-:Y:S01]  /*46860*/  @P3 STG.E.U16 desc[UR6][R12.64], R15 ;  /* 0x0000000f0c003986 */ /* 0x0001e2000c101506 */
[----:B------:R-:W-:-:S05]  /*46870*/  VIADD R6, R29, 0x7b ;  /* 0x0000007b1d067836 */ /* 0x000fca0000000000 */
[----:B------:R-:W-:Y:S02]  /*46880*/  ISETP.LT.AND P4, PT, R6, UR5, !P0 ;  /* 0x0000000506007c0c */ /* 0x000fe4000c781270 */
[----:B0-----:R-:W-:Y:S01]  /*46890*/  LEA.HI.X.SX32 R15, R3, R2, 0x1, P6 ;  /* 0x00000002030f7211 */ /* 0x001fe200030f0eff */
[C---:B------:R-:W-:Y:S01]  /*468a0*/  VIADD R3, R17.reuse, UR4 ;  /* 0x0000000411037c36 */ /* 0x040fe20008000000 */
[----:B------:R-:W-:Y:S01]  /*468b0*/  LEA R16, P6, R17, R0, 0x1 ;  /* 0x0000000011107211 */ /* 0x000fe200078c08ff */
[----:B------:R-:W-:Y:S01]  /*468c0*/  VIADD R6, R29, 0x7c ;  /* 0x0000007c1d067836 */ /* 0x000fe20000000000 */
[----:B------:R-:W-:Y:S01]  /*468d0*/  ULDC UR5, c[0x0][0x22c] ;  /* 0x00008b0000057ab9 */ /* 0x000fe20000000800 */
[----:B------:R-:W-:Y:S01]  /*468e0*/  VIADD R7, R3, UR4 ;  /* 0x0000000403077c36 */ /* 0x000fe20008000000 */
[----:B-1----:R-:W-:Y:S01]  /*468f0*/  PRMT R5, R8, 0x7632, R5 ;  /* 0x0000763208057816 */ /* 0x002fe20000000005 */
[----:B------:R-:W-:Y:S01]  /*46900*/  VIADD R4, R29, 0x7d ;  /* 0x0000007d1d047836 */ /* 0x000fe20000000000 */
[----:B------:R-:W-:Y:S01]  /*46910*/  LEA.HI.X.SX32 R17, R17, R2, 0x1, P6 ;  /* 0x0000000211117211 */ /* 0x000fe200030f0eff */
[----:B------:R-:W-:Y:S01]  /*46920*/  VIADD R13, R7, UR4 ;  /* 0x00000004070d7c36 */ /* 0x000fe20008000000 */
[----:B------:R-:W-:Y:S01]  /*46930*/  ISETP.LT.AND P3, PT, R6, UR5, !P0 ;  /* 0x0000000506007c0c */ /* 0x000fe2000c761270 */
[----:B------:R-:W-:Y:S01]  /*46940*/  ULDC UR5, c[0x0][0x22c] ;  /* 0x00008b0000057ab9 */ /* 0x000fe20000000800 */
[----:B------:R-:W-:Y:S01]  /*46950*/  @P2 STG.E.U16 desc[UR6][R14.64], R8 ;  /* 0x000000080e002986 */ /* 0x000fe2000c101506 */
[----:B------:R-:W-:Y:S01]  /*46960*/  VIADD R19, R13, UR4 ;  /* 0x000000040d137c36 */ /* 0x000fe20008000000 */
[----:B------:R-:W-:Y:S01]  /*46970*/  ISETP.LT.AND P2, PT, R4, UR5, !P0 ;  /* 0x0000000504007c0c */ /* 0x000fe2000c741270 */
[----:B------:R-:W-:Y:S01]  /*46980*/  VIADD R20, R29, 0x7e ;  /* 0x0000007e1d147836 */ /* 0x000fe20000000000 */
[----:B------:R0:W-:Y:S01]  /*46990*/  @P1 STG.E.U16 desc[UR6][R16.64], R5 ;  /* 0x0000000510001986 */ /* 0x0001e2000c101506 */
[-C--:B------:R-:W-:Y:S01]  /*469a0*/  LEA R4, P1, R3, R0.reuse, 0x1 ;  /* 0x0000000003047211 */ /* 0x080fe200078208ff */
[----:B------:R-:W-:Y:S01]  /*469b0*/  VIADD R21, R19, UR4 ;  /* 0x0000000413157c36 */ /* 0x000fe20008000000 */
[----:B------:R-:W-:Y:S01]  /*469c0*/  LEA R6, P6, R7, R0, 0x1 ;  /* 0x0000000007067211 */ /* 0x000fe200078c08ff */
[----:B------:R-:W-:Y:S01]  /*469d0*/  VIADD R22, R29, 0x7f ;  /* 0x0000007f1d167836 */ /* 0x000fe20000000000 */
[----:B------:R-:W-:Y:S01]  /*469e0*/  ULDC UR5, c[0x0][0x22c] ;  /* 0x00008b0000057ab9 */ /* 0x000fe20000000800 */
[----:B0-----:R-:W-:Y:S01]  /*469f0*/  LEA.HI.X.SX32 R5, R3, R2, 0x1, P1 ;  /* 0x0000000203057211 */ /* 0x001fe200008f0eff */
[----:B------:R-:W-:Y:S01]  /*46a00*/  VIADD R3, R21, UR4 ;  /* 0x0000000415037c36 */ /* 0x000fe20008000000 */
[----:B------:R-:W-:Y:S01]  /*46a10*/  LEA R12, P1, R13, R0, 0x1 ;  /* 0x000000000d0c7211 */ /* 0x000fe200078208ff */
[----:B------:R-:W-:-:S03]  /*46a20*/  ULDC UR4, c[0x0][0x22c] ;  /* 0x00008b0000047ab9 */ /* 0x000fc60000000800 */
[----:B------:R-:W-:Y:S02]  /*46a30*/  LEA.HI.X.SX32 R13, R13, R2, 0x1, P1 ;  /* 0x000000020d0d7211 */ /* 0x000fe400008f0eff */
[----:B------:R-:W-:Y:S02]  /*46a40*/  LEA R16, P1, R3, R0, 0x1 ;  /* 0x0000000003107211 */ /* 0x000fe400078208ff */
[----:B------:R-:W-:Y:S02]  /*46a50*/  LEA.HI.X.SX32 R7, R7, R2, 0x1, P6 ;  /* 0x0000000207077211 */ /* 0x000fe400030f0eff */
[----:B------:R-:W-:Y:S02]  /*46a60*/  LEA R14, P6, R19, R0, 0x1 ;  /* 0x00000000130e7211 */ /* 0x000fe400078c08ff */
[----:B------:R-:W-:Y:S02]  /*46a70*/  LEA.HI.X.SX32 R17, R3, R2, 0x1, P1 ;  /* 0x0000000203117211 */ /* 0x000fe400008f0eff */
[----:B------:R-:W-:-:S02]  /*46a80*/  ISETP.LT.AND P1, PT, R20, UR4, !P0 ;  /* 0x0000000414007c0c */ /* 0x000fc4000c721270 */
[----:B------:R-:W-:Y:S02]  /*46a90*/  ISETP.LT.AND P0, PT, R22, UR5, !P0 ;  /* 0x0000000516007c0c */ /* 0x000fe4000c701270 */
[----:B------:R-:W-:Y:S02]  /*46aa0*/  LEA.HI.X.SX32 R15, R19, R2, 0x1, P6 ;  /* 0x00000002130f7211 */ /* 0x000fe400030f0eff */
[----:B------:R-:W-:Y:S02]  /*46ab0*/  LEA R18, P6, R21, R0, 0x1 ;  /* 0x0000000015127211 */ /* 0x000fe400078c08ff */
[----:B------:R-:W-:Y:S02]  /*46ac0*/  PRMT R3, R9, 0x7632, R3 ;  /* 0x0000763209037816 */ /* 0x000fe40000000003 */
[----:B------:R-:W-:Y:S01]  /*46ad0*/  PRMT R0, R10, 0x7632, R0 ;  /* 0x000076320a007816 */ /* 0x000fe20000000000 */
[----:B------:R0:W-:Y:S01]  /*46ae0*/  @P5 STG.E.U16 desc[UR6][R4.64], R9 ;  /* 0x0000000904005986 */ /* 0x0001e2000c101506 */
[----:B------:R-:W-:-:S03]  /*46af0*/  LEA.HI.X.SX32 R19, R21, R2, 0x1, P6 ;  /* 0x0000000215137211 */ /* 0x000fc600030f0eff */
[----:B------:R0:W-:Y:S04]  /*46b00*/  @P4 STG.E.U16 desc[UR6][R6.64], R3 ;  /* 0x0000000306004986 */ /* 0x0001e8000c101506 */
[----:B------:R0:W-:Y:S04]  /*46b10*/  @P3 STG.E.U16 desc[UR6][R12.64], R10 ;  /* 0x0000000a0c003986 */ /* 0x0001e8000c101506 */
[----:B------:R0:W-:Y:S04]  /*46b20*/  @P2 STG.E.U16 desc[UR6][R14.64], R0 ;  /* 0x000000000e002986 */ /* 0x0001e8000c101506 */
[----:B------:R0:W-:Y:S01]  /*46b30*/  @P1 STG.E.U16 desc[UR6][R18.64], R11 ;  /* 0x0000000b12001986 */ /* 0x0001e2000c101506 */
[----:B------:R-:W-:Y:S05]  /*46b40*/  @!P0 EXIT ;  /* 0x000000000000894d */ /* 0x000fea0003800000 */
[----:B------:R-:W-:-:S05]  /*46b50*/  PRMT R8, R11, 0x7632, R8 ;  /* 0x000076320b087816 */ /* 0x000fca0000000008 */
[----:B------:R-:W-:Y:S01]  /*46b60*/  STG.E.U16 desc[UR6][R16.64], R8 ;  /* 0x0000000810007986 */ /* 0x000fe2000c101506 */
[----:B------:R-:W-:Y:S05]  /*46b70*/  EXIT ;  /* 0x000000000000794d */ /* 0x000fea0003800000 */
.L_x_2:
[----:B------:R-:W-:-:S00]  /*46b80*/  BRA `(.L_x_2) ;  /* 0xfffffffc00fc7947 */ /* 0x000fc0000383ffff */
[----:B------:R-:W-:-:S00]  /*46b90*/  NOP ;  /* 0x0000000000007918 */ /* 0x000fc00000000000 */
        /* <DEDUP_REMOVED lines=14> */
.L_x_3:


//--------------------- .nv.shared.matmul_kernel  --------------------------
	.section	.nv.shared.matmul_kernel,"aw",@nobits
	.sectionflags	@""
	.align	16
	.zero		1024


//--------------------- .nv.shared.reserved.0     --------------------------
	.section	.nv.shared.reserved.0,"aw",@nobits
	.weak		__nv_reservedSMEM_offset_0_alias
	.size		__nv_reservedSMEM_offset_0_alias, 0, 0
	.other		__nv_reservedSMEM_offset_0_alias,@"STO_CUDA_RESERVED_SHARED STV_DEFAULT"
__nv_reservedSMEM_offset_0_alias:
	.zero		0


//--------------------- .nv.constant0.matmul_kernel --------------------------
	.section	.nv.constant0.matmul_kernel,"a",@progbits
	.sectionflags	@""
	.align	4
.nv.constant0.matmul_kernel:
	.zero		608


//--------------------- SYMBOLS --------------------------

	.type		.nv.reservedSmem.offset0,@object
	.size		.nv.reservedSmem.offset0,0x4
